	.target	sm_100a

	.elftype	@"ET_EXEC"


//--------------------- .note.nv.tkinfo           --------------------------
	.section	.note.nv.tkinfo,"",@"SHT_NOTE"
	.sectionflags	@"SHF_NOTE_NV_TKINFO"
	.tkinfo
        /*0018*/ 	.word	0x00000002
        /*0030*/ 	.string	""
        /*0030*/ 	.string	"ptxas"
        /*0030*/ 	.string	"Cuda compilation tools, release 13.0, V13.0.88"
        /*0030*/ 	.string	"Build cuda_13.0.r13.0/compiler.36424714_0"
        /*0030*/ 	.string	"-arch sm_100a -m 64 "



//--------------------- .note.nv.cuinfo           --------------------------
	.section	.note.nv.cuinfo,"",@"SHT_NOTE"
	.sectionflags	@"SHF_NOTE_NV_CUINFO"
        /*0018*/ 	.short	0x0002
        /*001a*/ 	.short	0x0064
        /*001c*/ 	.short	0x0082
	.zero		2


//--------------------- .nv.info                  --------------------------
	.section	.nv.info,"",@"SHT_CUDA_INFO"
	.align	4


	//----- nvinfo : EIATTR_REGCOUNT
	.align		4
        /*0000*/ 	.byte	0x04, 0x2f
        /*0002*/ 	.short	(.L_34 - .L_33)
	.align		4
.L_33:
        /*0004*/ 	.word	index@(_ZN7cutlass13device_kernelINS_4fmha6kernel36Sm100FmhaFwdKernelTmaWarpspecializedIN4cute5tupleIJiiiNS5_IJNS5_IJiiEEEiEEEEEENS1_10collective38Sm100FmhaFwdMainloopTmaWarpspecializedINS_6half_tEffNS5_IJNS4_1CILi256EEENSC_ILi64EEENSC_ILi32EEEEEENS5_IJiNSC_ILi1EEES7_EEENS5_IJiSH_NS5_IJNS5_IJNSC_ILi0EEEiEEEiEEEEEESM_NS9_10CausalMaskILb1EEENS5_IJNSC_ILi2EEESH_SH_EEENSC_ILb0EEEEENS9_38Sm100FmhaFwdEpilogueTmaWarpspecializedISB_fNS5_IJNSC_ILi128EEESF_SE_EEESI_NS5_IJSH_S7_EEESR_EENS2_23PersistentTileSchedulerENS2_41Sm100FmhaCtxKernelWarpspecializedScheduleEEEEEvNT_6ParamsE)
        /*0008*/ 	.word	0x00000080


	//----- nvinfo : EIATTR_FRAME_SIZE
	.align		4
.L_34:
        /*000c*/ 	.byte	0x04, 0x11
        /*000e*/ 	.short	(.L_36 - .L_35)
	.align		4
.L_35:
        /*0010*/ 	.word	index@($__internal_3_$__cuda_sm3x_div_rn_noftz_f32_slowpath)
        /*0014*/ 	.word	0x00000010


	//----- nvinfo : EIATTR_FRAME_SIZE
	.align		4
.L_36:
        /*0018*/ 	.byte	0x04, 0x11
        /*001a*/ 	.short	(.L_38 - .L_37)
	.align		4
.L_37:
        /*001c*/ 	.word	index@($__internal_2_$__cuda_sm10x_tcgen05_guardrail_trap_unallocated_columns_being_dealloced)
        /*0020*/ 	.word	0x00000010


	//----- nvinfo : EIATTR_FRAME_SIZE
	.align		4
.L_38:
        /*0024*/ 	.byte	0x04, 0x11
        /*0026*/ 	.short	(.L_40 - .L_39)
	.align		4
.L_39:
        /*0028*/ 	.word	index@($__internal_1_$__cuda_sm10x_tcgen05_guardrail_trap_phase_invalid_during_alloc)
        /*002c*/ 	.word	0x00000010


	//----- nvinfo : EIATTR_FRAME_SIZE
	.align		4
.L_40:
        /*0030*/ 	.byte	0x04, 0x11
        /*0032*/ 	.short	(.L_42 - .L_41)
	.align		4
.L_41:
        /*0034*/ 	.word	index@($__internal_0_$__cuda_sm10x_tcgen05_guardrail_trap_col_being_dealloced_not_returned_by_alloc)
        /*0038*/ 	.word	0x00000010


	//----- nvinfo : EIATTR_FRAME_SIZE
	.align		4
.L_42:
        /*003c*/ 	.byte	0x04, 0x11
        /*003e*/ 	.short	(.L_44 - .L_43)
	.align		4
.L_43:
        /*0040*/ 	.word	index@(_ZN7cutlass13device_kernelINS_4fmha6kernel36Sm100FmhaFwdKernelTmaWarpspecializedIN4cute5tupleIJiiiNS5_IJNS5_IJiiEEEiEEEEEENS1_10collective38Sm100FmhaFwdMainloopTmaWarpspecializedINS_6half_tEffNS5_IJNS4_1CILi256EEENSC_ILi64EEENSC_ILi32EEEEEENS5_IJiNSC_ILi1EEES7_EEENS5_IJiSH_NS5_IJNS5_IJNSC_ILi0EEEiEEEiEEEEEESM_NS9_10CausalMaskILb1EEENS5_IJNSC_ILi2EEESH_SH_EEENSC_ILb0EEEEENS9_38Sm100FmhaFwdEpilogueTmaWarpspecializedISB_fNS5_IJNSC_ILi128EEESF_SE_EEESI_NS5_IJSH_S7_EEESR_EENS2_23PersistentTileSchedulerENS2_41Sm100FmhaCtxKernelWarpspecializedScheduleEEEEEvNT_6ParamsE)
        /*0044*/ 	.word	0x00000010


	//----- nvinfo : EIATTR_MIN_STACK_SIZE
	.align		4
.L_44:
        /*0048*/ 	.byte	0x04, 0x12
        /*004a*/ 	.short	(.L_46 - .L_45)
	.align		4
.L_45:
        /*004c*/ 	.word	index@(_ZN7cutlass13device_kernelINS_4fmha6kernel36Sm100FmhaFwdKernelTmaWarpspecializedIN4cute5tupleIJiiiNS5_IJNS5_IJiiEEEiEEEEEENS1_10collective38Sm100FmhaFwdMainloopTmaWarpspecializedINS_6half_tEffNS5_IJNS4_1CILi256EEENSC_ILi64EEENSC_ILi32EEEEEENS5_IJiNSC_ILi1EEES7_EEENS5_IJiSH_NS5_IJNS5_IJNSC_ILi0EEEiEEEiEEEEEESM_NS9_10CausalMaskILb1EEENS5_IJNSC_ILi2EEESH_SH_EEENSC_ILb0EEEEENS9_38Sm100FmhaFwdEpilogueTmaWarpspecializedISB_fNS5_IJNSC_ILi128EEESF_SE_EEESI_NS5_IJSH_S7_EEESR_EENS2_23PersistentTileSchedulerENS2_41Sm100FmhaCtxKernelWarpspecializedScheduleEEEEEvNT_6ParamsE)
        /*0050*/ 	.word	0x00000010
.L_46:


//--------------------- .nv.compat                --------------------------
	.section	.nv.compat,"",@"SHT_CUDA_COMPAT_INFO"
	.align	4
        /*0000*/ 	.byte	0x02, 0x09, 0x01, 0x00, 0x02, 0x02, 0x02, 0x00, 0x02, 0x05, 0x05, 0x00, 0x03, 0x07, 0x01, 0x01
        /*0010*/ 	.byte	0x02, 0x03, 0x01, 0x00, 0x02, 0x06, 0x01, 0x00, 0x04, 0x0b, 0x08, 0x00, 0x01, 0x00, 0x00, 0x00
        /*0020*/ 	.byte	0x00, 0x00, 0x00, 0x00


//--------------------- .nv.info._ZN7cutlass13device_kernelINS_4fmha6kernel36Sm100FmhaFwdKernelTmaWarpspecializedIN4cute5tupleIJiiiNS5_IJNS5_IJiiEEEiEEEEEENS1_10collective38Sm100FmhaFwdMainloopTmaWarpspecializedINS_6half_tEffNS5_IJNS4_1CILi256EEENSC_ILi64EEENSC_ILi32EEEEEENS5_IJiNSC_ILi1EEES7_EEENS5_IJiSH_NS5_IJNS5_IJNSC_ILi0EEEiEEEiEEEEEESM_NS9_10CausalMaskILb1EEENS5_IJNSC_ILi2EEESH_SH_EEENSC_ILb0EEEEENS9_38Sm100FmhaFwdEpilogueTmaWarpspecializedISB_fNS5_IJNSC_ILi128EEESF_SE_EEESI_NS5_IJSH_S7_EEESR_EENS2_23PersistentTileSchedulerENS2_41Sm100FmhaCtxKernelWarpspecializedScheduleEEEEEvNT_6ParamsE --------------------------
	.section	.nv.info._ZN7cutlass13device_kernelINS_4fmha6kernel36Sm100FmhaFwdKernelTmaWarpspecializedIN4cute5tupleIJiiiNS5_IJNS5_IJiiEEEiEEEEEENS1_10collective38Sm100FmhaFwdMainloopTmaWarpspecializedINS_6half_tEffNS5_IJNS4_1CILi256EEENSC_ILi64EEENSC_ILi32EEEEEENS5_IJiNSC_ILi1EEES7_EEENS5_IJiSH_NS5_IJNS5_IJNSC_ILi0EEEiEEEiEEEEEESM_NS9_10CausalMaskILb1EEENS5_IJNSC_ILi2EEESH_SH_EEENSC_ILb0EEEEENS9_38Sm100FmhaFwdEpilogueTmaWarpspecializedISB_fNS5_IJNSC_ILi128EEESF_SE_EEESI_NS5_IJSH_S7_EEESR_EENS2_23PersistentTileSchedulerENS2_41Sm100FmhaCtxKernelWarpspecializedScheduleEEEEEvNT_6ParamsE,"",@"SHT_CUDA_INFO"
	.sectionflags	@""
	.align	4


	//----- nvinfo : EIATTR_CUDA_API_VERSION
	.align		4
        /*0000*/ 	.byte	0x04, 0x37
        /*0002*/ 	.short	(.L_48 - .L_47)
.L_47:
        /*0004*/ 	.word	0x00000082


	//----- nvinfo : EIATTR_KPARAM_INFO
	.align		4
.L_48:
        /*0008*/ 	.byte	0x04, 0x17
        /*000a*/ 	.short	(.L_50 - .L_49)
.L_49:
        /*000c*/ 	.word	0x00000000
        /*0010*/ 	.short	0x0000
        /*0012*/ 	.short	0x0000
        /*0014*/ 	.byte	0x00, 0xf0, 0x01, 0x18


	//----- nvinfo : EIATTR_AT_ENTRY_FRAGMENTS
	.align		4
.L_50:
        /*0018*/ 	.byte	0x04, 0x4f
        /*001a*/ 	.short	(.L_52 - .L_51)


	//   ....[0]....
.L_51:
        /*001c*/ 	.word	0x00000006


	//----- nvinfo : EIATTR_RESERVED_SMEM_USED
	.align		4
.L_52:
        /*0020*/ 	.byte	0x01, 0x41
	.zero		2


	//----- nvinfo : EIATTR_SPARSE_MMA_MASK
	.align		4
        /*0024*/ 	.byte	0x03, 0x50
        /*0026*/ 	.short	0x0000


	//----- nvinfo : EIATTR_TCGEN05_1CTA_USED
	.align		4
        /*0028*/ 	.byte	0x01, 0x51
	.zero		2


	//----- nvinfo : EIATTR_MAXREG_COUNT
	.align		4
        /*002c*/ 	.byte	0x03, 0x1b
        /*002e*/ 	.short	0x0080


	//----- nvinfo : EIATTR_NUM_BARRIERS
	.align		4
        /*0030*/ 	.byte	0x02, 0x4c
        /*0032*/ 	.byte	0x01
	.zero		1


	//----- nvinfo : EIATTR_EXTERNS
	.align		4
        /*0034*/ 	.byte	0x04, 0x0f
        /*0036*/ 	.short	(.L_54 - .L_53)


	//   ....[0]....
	.align		4
.L_53:
        /*0038*/ 	.word	index@(vprintf)


	//   ....[1]....
	.align		4
        /*003c*/ 	.word	index@(__assertfail)


	//----- nvinfo : EIATTR_MERCURY_ISA_VERSION
	.align		4
.L_54:
        /*0040*/ 	.byte	0x03, 0x5f
        /*0042*/ 	.short	0x0101


	//----- nvinfo : EIATTR_INT_WARP_WIDE_INSTR_OFFSETS
	.align		4
        /*0044*/ 	.byte	0x04, 0x31
        /*0046*/ 	.short	(.L_56 - .L_55)


	//   ....[0]....
.L_55:
        /*0048*/ 	.word	0x00013810


	//   ....[1]....
        /*004c*/ 	.word	0x00013830


	//   ....[2]....
        /*0050*/ 	.word	0x00013860


	//----- nvinfo : EIATTR_COOP_GROUP_MASK_REGIDS
	.align		4
.L_56:
        /*0054*/ 	.byte	0x04, 0x29
        /*0056*/ 	.short	(.L_58 - .L_57)


	//   ....[0]....
.L_57:
        /*0058*/ 	.word	0xffffffff


	//   ....[1]....
        /*005c*/ 	.word	0xffffffff


	//   ....[2]....
        /*0060*/ 	.word	0xffffffff


	//   ....[3]....
        /*0064*/ 	.word	0xffffffff


	//   ....[4]....
        /*0068*/ 	.word	0xffffffff


	//   ....[5]....
        /*006c*/ 	.word	0xffffffff


	//   ....[6]....
        /*0070*/ 	.word	0xffffffff


	//   ....[7]....
        /*0074*/ 	.word	0xffffffff


	//   ....[8]....
        /*0078*/ 	.word	0xffffffff


	//   ....[9]....
        /*007c*/ 	.word	0xffffffff


	//   ....[10]....
        /*0080*/ 	.word	0xffffffff


	//   ....[11]....
        /*0084*/ 	.word	0xffffffff


	//   ....[12]....
        /*0088*/ 	.word	0xffffffff


	//   ....[13]....
        /*008c*/ 	.word	0xffffffff


	//   ....[14]....
        /*0090*/ 	.word	0xffffffff


	//   ....[15]....
        /*0094*/ 	.word	0xffffffff


	//   ....[16]....
        /*0098*/ 	.word	0xffffffff


	//   ....[17]....
        /*009c*/ 	.word	0xffffffff


	//   ....[18]....
        /*00a0*/ 	.word	0xffffffff


	//----- nvinfo : EIATTR_COOP_GROUP_INSTR_OFFSETS
	.align		4
.L_58:
        /*00a4*/ 	.byte	0x04, 0x28
        /*00a6*/ 	.short	(.L_60 - .L_59)


	//   ....[0]....
.L_59:
        /*00a8*/ 	.word	0x00000120


	//   ....[1]....
        /*00ac*/ 	.word	0x000008e0


	//   ....[2]....
        /*00b0*/ 	.word	0x00000b10


	//   ....[3]....
        /*00b4*/ 	.word	0x00000c40


	//   ....[4]....
        /*00b8*/ 	.word	0x00000d80


	//   ....[5]....
        /*00bc*/ 	.word	0x00000ff0


	//   ....[6]....
        /*00c0*/ 	.word	0x000011e0


	//   ....[7]....
        /*00c4*/ 	.word	0x000012f0


	//   ....[8]....
        /*00c8*/ 	.word	0x00001450


	//   ....[9]....
        /*00cc*/ 	.word	0x000015b0


	//   ....[10]....
        /*00d0*/ 	.word	0x00001a00


	//   ....[11]....
        /*00d4*/ 	.word	0x00001c10


	//   ....[12]....
        /*00d8*/ 	.word	0x00001c20


	//   ....[13]....
        /*00dc*/ 	.word	0x00007800


	//   ....[14]....
        /*00e0*/ 	.word	0x00007e20


	//   ....[15]....
        /*00e4*/ 	.word	0x0000a630


	//   ....[16]....
        /*00e8*/ 	.word	0x0000ca30


	//   ....[17]....
        /*00ec*/ 	.word	0x00013710


	//   ....[18]....
        /*00f0*/ 	.word	0x00013930


	//----- nvinfo : EIATTR_REG_RECONFIG
	.align		4
.L_60:
        /*00f4*/ 	.byte	0x01, 0x54
	.zero		2


	//----- nvinfo : EIATTR_VRC_CTA_INIT_COUNT
	.align		4
        /*00f8*/ 	.byte	0x02, 0x4a
        /*00fa*/ 	.byte	0x80
	.zero		1


	//----- nvinfo : EIATTR_SYSCALL_OFFSETS
	.align		4
        /*00fc*/ 	.byte	0x04, 0x46
        /*00fe*/ 	.short	(.L_62 - .L_61)


	//   ....[0]....
.L_61:
        /*0100*/ 	.word	0x00003e20


	//   ....[1]....
        /*0104*/ 	.word	0x00003ef0


	//   ....[2]....
        /*0108*/ 	.word	0x00003f60


	//   ....[3]....
        /*010c*/ 	.word	0x00003fd0


	//   ....[4]....
        /*0110*/ 	.word	0x00004040


	//   ....[5]....
        /*0114*/ 	.word	0x000040e0


	//   ....[6]....
        /*0118*/ 	.word	0x000041c0


	//   ....[7]....
        /*011c*/ 	.word	0x00004260


	//   ....[8]....
        /*0120*/ 	.word	0x00004300


	//   ....[9]....
        /*0124*/ 	.word	0x000043a0


	//   ....[10]....
        /*0128*/ 	.word	0x00004410


	//   ....[11]....
        /*012c*/ 	.word	0x000044b0


	//   ....[12]....
        /*0130*/ 	.word	0x00004550


	//   ....[13]....
        /*0134*/ 	.word	0x000045c0


	//   ....[14]....
        /*0138*/ 	.word	0x00004660


	//   ....[15]....
        /*013c*/ 	.word	0x00004700


	//   ....[16]....
        /*0140*/ 	.word	0x000047a0


	//   ....[17]....
        /*0144*/ 	.word	0x00004840


	//   ....[18]....
        /*0148*/ 	.word	0x000048b0


	//   ....[19]....
        /*014c*/ 	.word	0x00004950


	//   ....[20]....
        /*0150*/ 	.word	0x000049f0


	//   ....[21]....
        /*0154*/ 	.word	0x00004a60


	//   ....[22]....
        /*0158*/ 	.word	0x00004b00


	//   ....[23]....
        /*015c*/ 	.word	0x00004ba0


	//   ....[24]....
        /*0160*/ 	.word	0x00004c40


	//   ....[25]....
        /*0164*/ 	.word	0x00004ce0


	//   ....[26]....
        /*0168*/ 	.word	0x00004d50


	//   ....[27]....
        /*016c*/ 	.word	0x00004df0


	//   ....[28]....
        /*0170*/ 	.word	0x00004e90


	//   ....[29]....
        /*0174*/ 	.word	0x00004f00


	//   ....[30]....
        /*0178*/ 	.word	0x00004fa0


	//   ....[31]....
        /*017c*/ 	.word	0x00005040


	//   ....[32]....
        /*0180*/ 	.word	0x000050e0


	//   ....[33]....
        /*0184*/ 	.word	0x00005180


	//   ....[34]....
        /*0188*/ 	.word	0x00005220


	//   ....[35]....
        /*018c*/ 	.word	0x000052c0


	//   ....[36]....
        /*0190*/ 	.word	0x00005330


	//   ....[37]....
        /*0194*/ 	.word	0x000053d0


	//   ....[38]....
        /*0198*/ 	.word	0x00005470


	//   ....[39]....
        /*019c*/ 	.word	0x000054e0


	//   ....[40]....
        /*01a0*/ 	.word	0x00005580


	//   ....[41]....
        /*01a4*/ 	.word	0x00005620


	//   ....[42]....
        /*01a8*/ 	.word	0x000056c0


	//   ....[43]....
        /*01ac*/ 	.word	0x00005760


	//   ....[44]....
        /*01b0*/ 	.word	0x000057d0


	//   ....[45]....
        /*01b4*/ 	.word	0x00005870


	//   ....[46]....
        /*01b8*/ 	.word	0x00005910


	//   ....[47]....
        /*01bc*/ 	.word	0x00005980


	//   ....[48]....
        /*01c0*/ 	.word	0x00005a10


	//   ....[49]....
        /*01c4*/ 	.word	0x00005ab0


	//   ....[50]....
        /*01c8*/ 	.word	0x00005b50


	//   ....[51]....
        /*01cc*/ 	.word	0x00005bf0


	//   ....[52]....
        /*01d0*/ 	.word	0x00005c60


	//   ....[53]....
        /*01d4*/ 	.word	0x00005cf0


	//   ....[54]....
        /*01d8*/ 	.word	0x00005d90


	//   ....[55]....
        /*01dc*/ 	.word	0x00005e00


	//   ....[56]....
        /*01e0*/ 	.word	0x00005ea0


	//   ....[57]....
        /*01e4*/ 	.word	0x00005f40


	//   ....[58]....
        /*01e8*/ 	.word	0x00005fe0


	//   ....[59]....
        /*01ec*/ 	.word	0x00006080


	//   ....[60]....
        /*01f0*/ 	.word	0x000079a0


	//   ....[61]....
        /*01f4*/ 	.word	0x00007fc0


	//   ....[62]....
        /*01f8*/ 	.word	0x00008910


	//   ....[63]....
        /*01fc*/ 	.word	0x00009760


	//   ....[64]....
        /*0200*/ 	.word	0x0000a7d0


	//   ....[65]....
        /*0204*/ 	.word	0x0000a920


	//   ....[66]....
        /*0208*/ 	.word	0x0000acb0


	//   ....[67]....
        /*020c*/ 	.word	0x0000c330


	//   ....[68]....
        /*0210*/ 	.word	0x0000c930


	//   ....[69]....
        /*0214*/ 	.word	0x0000cbd0


	//   ....[70]....
        /*0218*/ 	.word	0x0000cd20


	//   ....[71]....
        /*021c*/ 	.word	0x0000e4e0


	//   ....[72]....
        /*0220*/ 	.word	0x0000fb70


	//   ....[73]....
        /*0224*/ 	.word	0x00010170


	//----- nvinfo : EIATTR_MBARRIER_INSTR_OFFSETS
	.align		4
.L_62:
        /*0228*/ 	.byte	0x04, 0x39
        /*022a*/ 	.short	(.L_64 - .L_63)


	//   ....[0]....
.L_63:
        /*022c*/ 	.word	0x000009c0
        /*0230*/ 	.word	0x000000ff
        /*0234*/ 	.word	0x0000b000
        /*0238*/ 	.short	0x0100
        /*023a*/ 	.byte	0x05
	.zero		1


	//   ....[1]....
        /*023c*/ 	.word	0x000009d0
        /*0240*/ 	.word	0x000000ff
        /*0244*/ 	.word	0x0000b010
        /*0248*/ 	.short	0x0100
        /*024a*/ 	.byte	0x05
	.zero		1


	//   ....[2]....
        /*024c*/ 	.word	0x000009e0
        /*0250*/ 	.word	0x000000ff
        /*0254*/ 	.word	0x0000b008
        /*0258*/ 	.short	0x0100
        /*025a*/ 	.byte	0x05
	.zero		1


	//   ....[3]....
        /*025c*/ 	.word	0x000009f0
        /*0260*/ 	.word	0x000000ff
        /*0264*/ 	.word	0x0000b018
        /*0268*/ 	.short	0x0100
        /*026a*/ 	.byte	0x05
	.zero		1


	//   ....[4]....
        /*026c*/ 	.word	0x00000bd0
        /*0270*/ 	.word	0x000000ff
        /*0274*/ 	.word	0x0000b020
        /*0278*/ 	.short	0x0100
        /*027a*/ 	.byte	0x05
	.zero		1


	//   ....[5]....
        /*027c*/ 	.word	0x00000be0
        /*0280*/ 	.word	0x000000ff
        /*0284*/ 	.word	0x0000b038
        /*0288*/ 	.short	0x0100
        /*028a*/ 	.byte	0x05
	.zero		1


	//   ....[6]....
        /*028c*/ 	.word	0x00000bf0
        /*0290*/ 	.word	0x000000ff
        /*0294*/ 	.word	0x0000b028
        /*0298*/ 	.short	0x0100
        /*029a*/ 	.byte	0x05
	.zero		1


	//   ....[7]....
        /*029c*/ 	.word	0x00000c00
        /*02a0*/ 	.word	0x000000ff
        /*02a4*/ 	.word	0x0000b040
        /*02a8*/ 	.short	0x0100
        /*02aa*/ 	.byte	0x05
	.zero		1


	//   ....[8]....
        /*02ac*/ 	.word	0x00000c10
        /*02b0*/ 	.word	0x000000ff
        /*02b4*/ 	.word	0x0000b030
        /*02b8*/ 	.short	0x0100
        /*02ba*/ 	.byte	0x05
	.zero		1


	//   ....[9]....
        /*02bc*/ 	.word	0x00000c20
        /*02c0*/ 	.word	0x000000ff
        /*02c4*/ 	.word	0x0000b048
        /*02c8*/ 	.short	0x0100
        /*02ca*/ 	.byte	0x05
	.zero		1


	//   ....[10]....
        /*02cc*/ 	.word	0x00000d50
        /*02d0*/ 	.word	0x000000ff
        /*02d4*/ 	.word	0x0000b050
        /*02d8*/ 	.short	0x0100
        /*02da*/ 	.byte	0x06
	.zero		1


	//   ....[11]....
        /*02dc*/ 	.word	0x00000d60
        /*02e0*/ 	.word	0x000000ff
        /*02e4*/ 	.word	0x0000b058
        /*02e8*/ 	.short	0x0100
        /*02ea*/ 	.byte	0x06
	.zero		1


	//   ....[12]....
        /*02ec*/ 	.word	0x00000ec0
        /*02f0*/ 	.word	0x000000ff
        /*02f4*/ 	.word	0x0000b060
        /*02f8*/ 	.short	0x0100
        /*02fa*/ 	.byte	0x07
	.zero		1


	//   ....[13]....
        /*02fc*/ 	.word	0x00000ed0
        /*0300*/ 	.word	0x000000ff
        /*0304*/ 	.word	0x0000b068
        /*0308*/ 	.short	0x0100
        /*030a*/ 	.byte	0x07
	.zero		1


	//   ....[14]....
        /*030c*/ 	.word	0x000010b0
        /*0310*/ 	.word	0x000000ff
        /*0314*/ 	.word	0x0000b070
        /*0318*/ 	.short	0x0100
        /*031a*/ 	.byte	0x07
	.zero		1


	//   ....[15]....
        /*031c*/ 	.word	0x000010c0
        /*0320*/ 	.word	0x000000ff
        /*0324*/ 	.word	0x0000b078
        /*0328*/ 	.short	0x0100
        /*032a*/ 	.byte	0x07
	.zero		1


	//   ....[16]....
        /*032c*/ 	.word	0x000012c0
        /*0330*/ 	.word	0x000000ff
        /*0334*/ 	.word	0x0000b080
        /*0338*/ 	.short	0x0100
        /*033a*/ 	.byte	0x09
	.zero		1


	//   ....[17]....
        /*033c*/ 	.word	0x000012d0
        /*0340*/ 	.word	0x000000ff
        /*0344*/ 	.word	0x0000b088
        /*0348*/ 	.short	0x0100
        /*034a*/ 	.byte	0x09
	.zero		1


	//   ....[18]....
        /*034c*/ 	.word	0x00001400
        /*0350*/ 	.word	0x000000ff
        /*0354*/ 	.word	0x0000b090
        /*0358*/ 	.short	0x0100
        /*035a*/ 	.byte	0x0a
	.zero		1


	//   ....[19]....
        /*035c*/ 	.word	0x00001410
        /*0360*/ 	.word	0x000000ff
        /*0364*/ 	.word	0x0000b0a0
        /*0368*/ 	.short	0x0100
        /*036a*/ 	.byte	0x0a
	.zero		1


	//   ....[20]....
        /*036c*/ 	.word	0x00001420
        /*0370*/ 	.word	0x000000ff
        /*0374*/ 	.word	0x0000b098
        /*0378*/ 	.short	0x0100
        /*037a*/ 	.byte	0x0a
	.zero		1


	//   ....[21]....
        /*037c*/ 	.word	0x00001430
        /*0380*/ 	.word	0x000000ff
        /*0384*/ 	.word	0x0000b0a8
        /*0388*/ 	.short	0x0100
        /*038a*/ 	.byte	0x0a
	.zero		1


	//   ....[22]....
        /*038c*/ 	.word	0x00001560
        /*0390*/ 	.word	0x000000ff
        /*0394*/ 	.word	0x0000b0b0
        /*0398*/ 	.short	0x0100
        /*039a*/ 	.byte	0x0a
	.zero		1


	//   ....[23]....
        /*039c*/ 	.word	0x00001570
        /*03a0*/ 	.word	0x000000ff
        /*03a4*/ 	.word	0x0000b0c0
        /*03a8*/ 	.short	0x0100
        /*03aa*/ 	.byte	0x0a
	.zero		1


	//   ....[24]....
        /*03ac*/ 	.word	0x00001580
        /*03b0*/ 	.word	0x000000ff
        /*03b4*/ 	.word	0x0000b0b8
        /*03b8*/ 	.short	0x0100
        /*03ba*/ 	.byte	0x0a
	.zero		1


	//   ....[25]....
        /*03bc*/ 	.word	0x00001590
        /*03c0*/ 	.word	0x000000ff
        /*03c4*/ 	.word	0x0000b0c8
        /*03c8*/ 	.short	0x0100
        /*03ca*/ 	.byte	0x0a
	.zero		1


	//   ....[26]....
        /*03cc*/ 	.word	0x00001690
        /*03d0*/ 	.word	0x000000ff
        /*03d4*/ 	.word	0x0000b0d0
        /*03d8*/ 	.short	0x0100
        /*03da*/ 	.byte	0x09
	.zero		1


	//   ....[27]....
        /*03dc*/ 	.word	0x000016a0
        /*03e0*/ 	.word	0x000000ff
        /*03e4*/ 	.word	0x0000b0d8
        /*03e8*/ 	.short	0x0100
        /*03ea*/ 	.byte	0x09
	.zero		1


	//   ....[28]....
        /*03ec*/ 	.word	0x00001da0
        /*03f0*/ 	.word	0x000000ff
        /*03f4*/ 	.word	0x0000b000
        /*03f8*/ 	.short	0x010a
        /*03fa*/ 	.byte	0x0c
	.zero		1


	//   ....[29]....
        /*03fc*/ 	.word	0x00001e20
        /*0400*/ 	.word	0x000000ff
        /*0404*/ 	.word	0x0000b020
        /*0408*/ 	.short	0x010a
        /*040a*/ 	.byte	0x04
	.zero		1


	//   ....[30]....
        /*040c*/ 	.word	0x00001ef0
        /*0410*/ 	.word	0x000000ff
        /*0414*/ 	.word	0x0000b058
        /*0418*/ 	.short	0x010a
        /*041a*/ 	.byte	0x0c
	.zero		1


	//   ....[31]....
        /*041c*/ 	.word	0x00002080
        /*0420*/ 	.word	0x000000ff
        /*0424*/ 	.word	0x0000b008
        /*0428*/ 	.short	0x010a
        /*042a*/ 	.byte	0x0c
	.zero		1


	//   ....[32]....
        /*042c*/ 	.word	0x00002110
        /*0430*/ 	.word	0x000000ff
        /*0434*/ 	.word	0x0000b068
        /*0438*/ 	.short	0x010a
        /*043a*/ 	.byte	0x0c
	.zero		1


	//   ....[33]....
        /*043c*/ 	.word	0x000022e0
        /*0440*/ 	.word	0x000000ff
        /*0444*/ 	.word	0x0000b020
        /*0448*/ 	.short	0x010a
        /*044a*/ 	.byte	0x04
	.zero		1


	//   ....[34]....
        /*044c*/ 	.word	0x00002390
        /*0450*/ 	.word	0x000000ff
        /*0454*/ 	.word	0x0000b0a0
        /*0458*/ 	.short	0x010a
        /*045a*/ 	.byte	0x0c
	.zero		1


	//   ....[35]....
        /*045c*/ 	.word	0x00002420
        /*0460*/ 	.word	0x000000ff
        /*0464*/ 	.word	0x0000b058
        /*0468*/ 	.short	0x010a
        /*046a*/ 	.byte	0x0c
	.zero		1


	//   ....[36]....
        /*046c*/ 	.word	0x00002800
        /*0470*/ 	.word	0x000000ff
        /*0474*/ 	.word	0x0000b020
        /*0478*/ 	.short	0x010a
        /*047a*/ 	.byte	0x04
	.zero		1


	//   ....[37]....
        /*047c*/ 	.word	0x000029f0
        /*0480*/ 	.word	0x000000ff
        /*0484*/ 	.word	0x0000b0a8
        /*0488*/ 	.short	0x010a
        /*048a*/ 	.byte	0x0c
	.zero		1


	//   ....[38]....
        /*048c*/ 	.word	0x00002a80
        /*0490*/ 	.word	0x000000ff
        /*0494*/ 	.word	0x0000b068
        /*0498*/ 	.short	0x010a
        /*049a*/ 	.byte	0x0c
	.zero		1


	//   ....[39]....
        /*049c*/ 	.word	0x00002fc0
        /*04a0*/ 	.word	0x000000ff
        /*04a4*/ 	.word	0x0000b020
        /*04a8*/ 	.short	0x010a
        /*04aa*/ 	.byte	0x04
	.zero		1


	//   ....[40]....
        /*04ac*/ 	.word	0x00003070
        /*04b0*/ 	.word	0x000000ff
        /*04b4*/ 	.word	0x0000b0a0
        /*04b8*/ 	.short	0x010a
        /*04ba*/ 	.byte	0x0c
	.zero		1


	//   ....[41]....
        /*04bc*/ 	.word	0x00003110
        /*04c0*/ 	.word	0x000000ff
        /*04c4*/ 	.word	0x0000b058
        /*04c8*/ 	.short	0x010a
        /*04ca*/ 	.byte	0x0c
	.zero		1


	//   ....[42]....
        /*04cc*/ 	.word	0x000034c0
        /*04d0*/ 	.word	0x000000ff
        /*04d4*/ 	.word	0x0000b0a8
        /*04d8*/ 	.short	0x010a
        /*04da*/ 	.byte	0x0c
	.zero		1


	//   ....[43]....
        /*04dc*/ 	.word	0x00003550
        /*04e0*/ 	.word	0x000000ff
        /*04e4*/ 	.word	0x0000b068
        /*04e8*/ 	.short	0x010a
        /*04ea*/ 	.byte	0x0c
	.zero		1


	//   ....[44]....
        /*04ec*/ 	.word	0x00003d20
        /*04f0*/ 	.word	0x00000010
        /*04f4*/ 	.word	0x0000b0c0
        /*04f8*/ 	.short	0x010a
        /*04fa*/ 	.byte	0xff
	.zero		1


	//   ....[45]....
        /*04fc*/ 	.word	0x00006990
        /*0500*/ 	.word	0x00000010
        /*0504*/ 	.word	0x0000b0b0
        /*0508*/ 	.short	0x0101
        /*050a*/ 	.byte	0xff
	.zero		1


	//   ....[46]....
        /*050c*/ 	.word	0x00006f40
        /*0510*/ 	.word	0x00000010
        /*0514*/ 	.word	0x0000b0c8
        /*0518*/ 	.short	0x010a
        /*051a*/ 	.byte	0xff
	.zero		1


	//   ....[47]....
        /*051c*/ 	.word	0x00007340
        /*0520*/ 	.word	0x00000010
        /*0524*/ 	.word	0x0000b0b8
        /*0528*/ 	.short	0x0101
        /*052a*/ 	.byte	0xff
	.zero		1


	//   ....[48]....
        /*052c*/ 	.word	0x00007490
        /*0530*/ 	.word	0x0000002f
        /*0534*/ 	.word	0x0000b070
        /*0538*/ 	.short	0x010a
        /*053a*/ 	.byte	0xff
	.zero		1


	//   ....[49]....
        /*053c*/ 	.word	0x00007520
        /*0540*/ 	.word	0x00000000
        /*0544*/ 	.word	0x00000000
        /*0548*/ 	.short	0x0101
        /*054a*/ 	.byte	0xff
	.zero		1


	//   ....[50]....
        /*054c*/ 	.word	0x00007580
        /*0550*/ 	.word	0x0000002f
        /*0554*/ 	.word	0x0000b080
        /*0558*/ 	.short	0x010a
        /*055a*/ 	.byte	0xff
	.zero		1


	//   ....[51]....
        /*055c*/ 	.word	0x00007660
        /*0560*/ 	.word	0x0000002f
        /*0564*/ 	.word	0x0000b070
        /*0568*/ 	.short	0x010a
        /*056a*/ 	.byte	0xff
	.zero		1


	//   ....[52]....
        /*056c*/ 	.word	0x000077e0
        /*0570*/ 	.word	0x0000002f
        /*0574*/ 	.word	0x0000b090
        /*0578*/ 	.short	0x010a
        /*057a*/ 	.byte	0xff
	.zero		1


	//   ....[53]....
        /*057c*/ 	.word	0x00007bc0
        /*0580*/ 	.word	0x00000000
        /*0584*/ 	.word	0x00000000
        /*0588*/ 	.short	0x0101
        /*058a*/ 	.byte	0xff
	.zero		1


	//   ....[54]....
        /*058c*/ 	.word	0x00007c40
        /*0590*/ 	.word	0x00000000
        /*0594*/ 	.word	0x00000000
        /*0598*/ 	.short	0x0101
        /*059a*/ 	.byte	0xff
	.zero		1


	//   ....[55]....
        /*059c*/ 	.word	0x00007ca0
        /*05a0*/ 	.word	0x0000002f
        /*05a4*/ 	.word	0x0000b080
        /*05a8*/ 	.short	0x010a
        /*05aa*/ 	.byte	0xff
	.zero		1


	//   ....[56]....
        /*05ac*/ 	.word	0x00007e00
        /*05b0*/ 	.word	0x0000002f
        /*05b4*/ 	.word	0x0000b098
        /*05b8*/ 	.short	0x010a
        /*05ba*/ 	.byte	0xff
	.zero		1


	//   ....[57]....
        /*05bc*/ 	.word	0x000081c0
        /*05c0*/ 	.word	0x00000000
        /*05c4*/ 	.word	0x00000000
        /*05c8*/ 	.short	0x0101
        /*05ca*/ 	.byte	0xff
	.zero		1


	//   ....[58]....
        /*05cc*/ 	.word	0x00008250
        /*05d0*/ 	.word	0x00000003
        /*05d4*/ 	.word	0x00000000
        /*05d8*/ 	.short	0x0101
        /*05da*/ 	.byte	0xff
	.zero		1


	//   ....[59]....
        /*05dc*/ 	.word	0x000082e0
        /*05e0*/ 	.word	0x00000004
        /*05e4*/ 	.word	0x00000000
        /*05e8*/ 	.short	0x0101
        /*05ea*/ 	.byte	0xff
	.zero		1


	//   ....[60]....
        /*05ec*/ 	.word	0x00008330
        /*05f0*/ 	.word	0x0000002f
        /*05f4*/ 	.word	0x0000b070
        /*05f8*/ 	.short	0x010a
        /*05fa*/ 	.byte	0xff
	.zero		1


	//   ....[61]....
        /*05fc*/ 	.word	0x000083c0
        /*0600*/ 	.word	0x00000000
        /*0604*/ 	.word	0x00000000
        /*0608*/ 	.short	0x0101
        /*060a*/ 	.byte	0xff
	.zero		1


	//   ....[62]....
        /*060c*/ 	.word	0x00008420
        /*0610*/ 	.word	0x0000002f
        /*0614*/ 	.word	0x0000b090
        /*0618*/ 	.short	0x010a
        /*061a*/ 	.byte	0xff
	.zero		1


	//   ....[63]....
        /*061c*/ 	.word	0x000084a0
        /*0620*/ 	.word	0x0000002f
        /*0624*/ 	.word	0x0000b0c0
        /*0628*/ 	.short	0x010a
        /*062a*/ 	.byte	0xff
	.zero		1


	//   ....[64]....
        /*062c*/ 	.word	0x00009130
        /*0630*/ 	.word	0x00000000
        /*0634*/ 	.word	0x00000000
        /*0638*/ 	.short	0x0101
        /*063a*/ 	.byte	0xff
	.zero		1


	//   ....[65]....
        /*063c*/ 	.word	0x00009160
        /*0640*/ 	.word	0x0000002f
        /*0644*/ 	.word	0x0000b0b0
        /*0648*/ 	.short	0x0101
        /*064a*/ 	.byte	0xff
	.zero		1


	//   ....[66]....
        /*064c*/ 	.word	0x000091e0
        /*0650*/ 	.word	0x0000002f
        /*0654*/ 	.word	0x0000b080
        /*0658*/ 	.short	0x010a
        /*065a*/ 	.byte	0xff
	.zero		1


	//   ....[67]....
        /*065c*/ 	.word	0x00009270
        /*0660*/ 	.word	0x0000001f
        /*0664*/ 	.word	0x00000000
        /*0668*/ 	.short	0x0101
        /*066a*/ 	.byte	0xff
	.zero		1


	//   ....[68]....
        /*066c*/ 	.word	0x000092c0
        /*0670*/ 	.word	0x0000002f
        /*0674*/ 	.word	0x0000b098
        /*0678*/ 	.short	0x010a
        /*067a*/ 	.byte	0xff
	.zero		1


	//   ....[69]....
        /*067c*/ 	.word	0x00009340
        /*0680*/ 	.word	0x0000002f
        /*0684*/ 	.word	0x0000b0c8
        /*0688*/ 	.short	0x010a
        /*068a*/ 	.byte	0xff
	.zero		1


	//   ....[70]....
        /*068c*/ 	.word	0x00009f90
        /*0690*/ 	.word	0x00000003
        /*0694*/ 	.word	0x00000000
        /*0698*/ 	.short	0x0101
        /*069a*/ 	.byte	0xff
	.zero		1


	//   ....[71]....
        /*069c*/ 	.word	0x00009fc0
        /*06a0*/ 	.word	0x0000002f
        /*06a4*/ 	.word	0x0000b0b8
        /*06a8*/ 	.short	0x0101
        /*06aa*/ 	.byte	0xff
	.zero		1


	//   ....[72]....
        /*06ac*/ 	.word	0x0000a530
        /*06b0*/ 	.word	0x000000ff
        /*06b4*/ 	.word	0x00000000
        /*06b8*/ 	.short	0x010a
        /*06ba*/ 	.byte	0x30
	.zero		1


	//   ....[73]....
        /*06bc*/ 	.word	0x0000a6b0
        /*06c0*/ 	.word	0x000000ff
        /*06c4*/ 	.word	0x00000000
        /*06c8*/ 	.short	0x010a
        /*06ca*/ 	.byte	0x2d
	.zero		1


	//   ....[74]....
        /*06cc*/ 	.word	0x0000ad30
        /*06d0*/ 	.word	0x000000ff
        /*06d4*/ 	.word	0x00000000
        /*06d8*/ 	.short	0x0101
        /*06da*/ 	.byte	0x2c
	.zero		1


	//   ....[75]....
        /*06dc*/ 	.word	0x0000ada0
        /*06e0*/ 	.word	0x000000ff
        /*06e4*/ 	.word	0x00000000
        /*06e8*/ 	.short	0x010a
        /*06ea*/ 	.byte	0x2b
	.zero		1


	//   ....[76]....
        /*06ec*/ 	.word	0x0000b1a0
        /*06f0*/ 	.word	0x000000ff
        /*06f4*/ 	.word	0x00000000
        /*06f8*/ 	.short	0x0101
        /*06fa*/ 	.byte	0x2a
	.zero		1


	//   ....[77]....
        /*06fc*/ 	.word	0x0000c400
        /*0700*/ 	.word	0x000000ff
        /*0704*/ 	.word	0x00000000
        /*0708*/ 	.short	0x0101
        /*070a*/ 	.byte	0x04
	.zero		1


	//   ....[78]....
        /*070c*/ 	.word	0x0000c4c0
        /*0710*/ 	.word	0x000000ff
        /*0714*/ 	.word	0x00000000
        /*0718*/ 	.short	0x010a
        /*071a*/ 	.byte	0x30
	.zero		1


	//   ....[79]....
        /*071c*/ 	.word	0x0000c810
        /*0720*/ 	.word	0x000000ff
        /*0724*/ 	.word	0x00000000
        /*0728*/ 	.short	0x010a
        /*072a*/ 	.byte	0x2d
	.zero		1


	//   ....[80]....
        /*072c*/ 	.word	0x0000cab0
        /*0730*/ 	.word	0x000000ff
        /*0734*/ 	.word	0x00000000
        /*0738*/ 	.short	0x010a
        /*073a*/ 	.byte	0x2d
	.zero		1


	//   ....[81]....
        /*073c*/ 	.word	0x0000e570
        /*0740*/ 	.word	0x000000ff
        /*0744*/ 	.word	0x00000000
        /*0748*/ 	.short	0x0101
        /*074a*/ 	.byte	0x2c
	.zero		1


	//   ....[82]....
        /*074c*/ 	.word	0x0000e5e0
        /*0750*/ 	.word	0x000000ff
        /*0754*/ 	.word	0x00000000
        /*0758*/ 	.short	0x010a
        /*075a*/ 	.byte	0x2b
	.zero		1


	//   ....[83]....
        /*075c*/ 	.word	0x0000e9d0
        /*0760*/ 	.word	0x000000ff
        /*0764*/ 	.word	0x00000000
        /*0768*/ 	.short	0x0101
        /*076a*/ 	.byte	0x2a
	.zero		1


	//   ....[84]....
        /*076c*/ 	.word	0x0000fc40
        /*0770*/ 	.word	0x000000ff
        /*0774*/ 	.word	0x00000000
        /*0778*/ 	.short	0x0101
        /*077a*/ 	.byte	0x04
	.zero		1


	//   ....[85]....
        /*077c*/ 	.word	0x0000fd00
        /*0780*/ 	.word	0x000000ff
        /*0784*/ 	.word	0x00000000
        /*0788*/ 	.short	0x010a
        /*078a*/ 	.byte	0x30
	.zero		1


	//   ....[86]....
        /*078c*/ 	.word	0x00010050
        /*0790*/ 	.word	0x000000ff
        /*0794*/ 	.word	0x00000000
        /*0798*/ 	.short	0x010a
        /*079a*/ 	.byte	0x2d
	.zero		1


	//   ....[87]....
        /*079c*/ 	.word	0x00010250
        /*07a0*/ 	.word	0x000000ff
        /*07a4*/ 	.word	0x00000000
        /*07a8*/ 	.short	0x0101
        /*07aa*/ 	.byte	0x2c
	.zero		1


	//   ....[88]....
        /*07ac*/ 	.word	0x000102e0
        /*07b0*/ 	.word	0x000000ff
        /*07b4*/ 	.word	0x00000000
        /*07b8*/ 	.short	0x010a
        /*07ba*/ 	.byte	0x30
	.zero		1


	//   ....[89]....
        /*07bc*/ 	.word	0x00010370
        /*07c0*/ 	.word	0x000000ff
        /*07c4*/ 	.word	0x00000000
        /*07c8*/ 	.short	0x0101
        /*07ca*/ 	.byte	0x04
	.zero		1


	//   ....[90]....
        /*07cc*/ 	.word	0x00010a50
        /*07d0*/ 	.word	0x000000ff
        /*07d4*/ 	.word	0x0000b010
        /*07d8*/ 	.short	0x010a
        /*07da*/ 	.byte	0x08
	.zero		1


	//   ....[91]....
        /*07dc*/ 	.word	0x00010c00
        /*07e0*/ 	.word	0x000000ff
        /*07e4*/ 	.word	0x0000b038
        /*07e8*/ 	.short	0x010a
        /*07ea*/ 	.byte	0x11
	.zero		1


	//   ....[92]....
        /*07ec*/ 	.word	0x00010de0
        /*07f0*/ 	.word	0x000000ff
        /*07f4*/ 	.word	0x0000b018
        /*07f8*/ 	.short	0x010a
        /*07fa*/ 	.byte	0x08
	.zero		1


	//   ....[93]....
        /*07fc*/ 	.word	0x00010fc0
        /*0800*/ 	.word	0x000000ff
        /*0804*/ 	.word	0x0000b038
        /*0808*/ 	.short	0x010a
        /*080a*/ 	.byte	0x11
	.zero		1


	//   ....[94]....
        /*080c*/ 	.word	0x000112a0
        /*0810*/ 	.word	0x000000ff
        /*0814*/ 	.word	0x0000b038
        /*0818*/ 	.short	0x010a
        /*081a*/ 	.byte	0x11
	.zero		1


	//   ....[95]....
        /*081c*/ 	.word	0x000114d0
        /*0820*/ 	.word	0x000000ff
        /*0824*/ 	.word	0x0000b038
        /*0828*/ 	.short	0x010a
        /*082a*/ 	.byte	0x11
	.zero		1


	//   ....[96]....
        /*082c*/ 	.word	0x000116d0
        /*0830*/ 	.word	0x000000ff
        /*0834*/ 	.word	0x0000b038
        /*0838*/ 	.short	0x010a
        /*083a*/ 	.byte	0x11
	.zero		1


	//   ....[97]....
        /*083c*/ 	.word	0x000118d0
        /*0840*/ 	.word	0x000000ff
        /*0844*/ 	.word	0x0000b038
        /*0848*/ 	.short	0x010a
        /*084a*/ 	.byte	0x11
	.zero		1


	//   ....[98]....
        /*084c*/ 	.word	0x00011ad0
        /*0850*/ 	.word	0x000000ff
        /*0854*/ 	.word	0x0000b038
        /*0858*/ 	.short	0x010a
        /*085a*/ 	.byte	0x11
	.zero		1


	//   ....[99]....
        /*085c*/ 	.word	0x00011cd0
        /*0860*/ 	.word	0x000000ff
        /*0864*/ 	.word	0x0000b038
        /*0868*/ 	.short	0x010a
        /*086a*/ 	.byte	0x11
	.zero		1


	//   ....[100]....
        /*086c*/ 	.word	0x00011ed0
        /*0870*/ 	.word	0x000000ff
        /*0874*/ 	.word	0x0000b038
        /*0878*/ 	.short	0x010a
        /*087a*/ 	.byte	0x11
	.zero		1


	//   ....[101]....
        /*087c*/ 	.word	0x000120d0
        /*0880*/ 	.word	0x000000ff
        /*0884*/ 	.word	0x0000b038
        /*0888*/ 	.short	0x010a
        /*088a*/ 	.byte	0x11
	.zero		1


	//   ....[102]....
        /*088c*/ 	.word	0x00012340
        /*0890*/ 	.word	0x000000ff
        /*0894*/ 	.word	0x0000b038
        /*0898*/ 	.short	0x010a
        /*089a*/ 	.byte	0x11
	.zero		1


	//   ....[103]....
        /*089c*/ 	.word	0x00012540
        /*08a0*/ 	.word	0x000000ff
        /*08a4*/ 	.word	0x0000b038
        /*08a8*/ 	.short	0x010a
        /*08aa*/ 	.byte	0x11
	.zero		1


	//   ....[104]....
        /*08ac*/ 	.word	0x00012760
        /*08b0*/ 	.word	0x000000ff
        /*08b4*/ 	.word	0x0000b038
        /*08b8*/ 	.short	0x010a
        /*08ba*/ 	.byte	0x11
	.zero		1


	//   ....[105]....
        /*08bc*/ 	.word	0x00012960
        /*08c0*/ 	.word	0x000000ff
        /*08c4*/ 	.word	0x0000b038
        /*08c8*/ 	.short	0x010a
        /*08ca*/ 	.byte	0x11
	.zero		1


	//   ....[106]....
        /*08cc*/ 	.word	0x00012b90
        /*08d0*/ 	.word	0x000000ff
        /*08d4*/ 	.word	0x0000b038
        /*08d8*/ 	.short	0x010a
        /*08da*/ 	.byte	0x11
	.zero		1


	//   ....[107]....
        /*08dc*/ 	.word	0x00012d90
        /*08e0*/ 	.word	0x000000ff
        /*08e4*/ 	.word	0x0000b038
        /*08e8*/ 	.short	0x010a
        /*08ea*/ 	.byte	0x09
	.zero		1


	//   ....[108]....
        /*08ec*/ 	.word	0x00013430
        /*08f0*/ 	.word	0x000000ff
        /*08f4*/ 	.word	0x0000b0b0
        /*08f8*/ 	.short	0x010a
        /*08fa*/ 	.byte	0x11
	.zero		1


	//   ....[109]....
        /*08fc*/ 	.word	0x000134d0
        /*0900*/ 	.word	0x000000ff
        /*0904*/ 	.word	0x0000b0b8
        /*0908*/ 	.short	0x010a
        /*090a*/ 	.byte	0x11
	.zero		1


	//   ....[110]....
        /*090c*/ 	.word	0x000135b0
        /*0910*/ 	.word	0x000000ff
        /*0914*/ 	.word	0x00000000
        /*0918*/ 	.short	0x0101
        /*091a*/ 	.byte	0x08
	.zero		1


	//   ....[111]....
        /*091c*/ 	.word	0x00013630
        /*0920*/ 	.word	0x000000ff
        /*0924*/ 	.word	0x00000000
        /*0928*/ 	.short	0x0101
        /*092a*/ 	.byte	0x11
	.zero		1


	//   ....[112]....
        /*092c*/ 	.word	0x00013960
        /*0930*/ 	.word	0x00000000
        /*0934*/ 	.word	0x0000b000
        /*0938*/ 	.short	0x010a
        /*093a*/ 	.byte	0xff
	.zero		1


	//   ....[113]....
        /*093c*/ 	.word	0x000139c0
        /*0940*/ 	.word	0x00000000
        /*0944*/ 	.word	0x0000b020
        /*0948*/ 	.short	0x010a
        /*094a*/ 	.byte	0xff
	.zero		1


	//   ....[114]....
        /*094c*/ 	.word	0x00013a20
        /*0950*/ 	.word	0x00000003
        /*0954*/ 	.word	0x0000b058
        /*0958*/ 	.short	0x010a
        /*095a*/ 	.byte	0xff
	.zero		1


	//   ....[115]....
        /*095c*/ 	.word	0x00013a80
        /*0960*/ 	.word	0x00000000
        /*0964*/ 	.word	0x0000b008
        /*0968*/ 	.short	0x010a
        /*096a*/ 	.byte	0xff
	.zero		1


	//   ....[116]....
        /*096c*/ 	.word	0x00013ae0
        /*0970*/ 	.word	0x00000003
        /*0974*/ 	.word	0x0000b068
        /*0978*/ 	.short	0x010a
        /*097a*/ 	.byte	0xff
	.zero		1


	//   ....[117]....
        /*097c*/ 	.word	0x00013b40
        /*0980*/ 	.word	0x00000000
        /*0984*/ 	.word	0x0000b020
        /*0988*/ 	.short	0x010a
        /*098a*/ 	.byte	0xff
	.zero		1


	//   ....[118]....
        /*098c*/ 	.word	0x00013ba0
        /*0990*/ 	.word	0x00000000
        /*0994*/ 	.word	0x0000b0a0
        /*0998*/ 	.short	0x010a
        /*099a*/ 	.byte	0xff
	.zero		1


	//   ....[119]....
        /*099c*/ 	.word	0x00013c00
        /*09a0*/ 	.word	0x00000004
        /*09a4*/ 	.word	0x0000b058
        /*09a8*/ 	.short	0x010a
        /*09aa*/ 	.byte	0xff
	.zero		1


	//   ....[120]....
        /*09ac*/ 	.word	0x00013c60
        /*09b0*/ 	.word	0x00000003
        /*09b4*/ 	.word	0x0000b020
        /*09b8*/ 	.short	0x010a
        /*09ba*/ 	.byte	0xff
	.zero		1


	//   ....[121]....
        /*09bc*/ 	.word	0x00013cc0
        /*09c0*/ 	.word	0x00000000
        /*09c4*/ 	.word	0x0000b0a8
        /*09c8*/ 	.short	0x010a
        /*09ca*/ 	.byte	0xff
	.zero		1


	//   ....[122]....
        /*09cc*/ 	.word	0x00013d20
        /*09d0*/ 	.word	0x00000004
        /*09d4*/ 	.word	0x0000b068
        /*09d8*/ 	.short	0x010a
        /*09da*/ 	.byte	0xff
	.zero		1


	//   ....[123]....
        /*09dc*/ 	.word	0x00013d80
        /*09e0*/ 	.word	0x00000000
        /*09e4*/ 	.word	0x0000b020
        /*09e8*/ 	.short	0x010a
        /*09ea*/ 	.byte	0xff
	.zero		1


	//   ....[124]....
        /*09ec*/ 	.word	0x00013de0
        /*09f0*/ 	.word	0x00000000
        /*09f4*/ 	.word	0x0000b0a0
        /*09f8*/ 	.short	0x010a
        /*09fa*/ 	.byte	0xff
	.zero		1


	//   ....[125]....
        /*09fc*/ 	.word	0x00013e60
        /*0a00*/ 	.word	0x00000005
        /*0a04*/ 	.word	0x0000b058
        /*0a08*/ 	.short	0x010a
        /*0a0a*/ 	.byte	0xff
	.zero		1


	//   ....[126]....
        /*0a0c*/ 	.word	0x00013ec0
        /*0a10*/ 	.word	0x00000000
        /*0a14*/ 	.word	0x0000b0a8
        /*0a18*/ 	.short	0x010a
        /*0a1a*/ 	.byte	0xff
	.zero		1


	//   ....[127]....
        /*0a1c*/ 	.word	0x00013f20
        /*0a20*/ 	.word	0x00000004
        /*0a24*/ 	.word	0x0000b068
        /*0a28*/ 	.short	0x010a
        /*0a2a*/ 	.byte	0xff
	.zero		1


	//   ....[128]....
        /*0a2c*/ 	.word	0x00013f70
        /*0a30*/ 	.word	0x00000010
        /*0a34*/ 	.word	0x0000b0c0
        /*0a38*/ 	.short	0x010a
        /*0a3a*/ 	.byte	0xff
	.zero		1


	//   ....[129]....
        /*0a3c*/ 	.word	0x00013fc0
        /*0a40*/ 	.word	0x00000010
        /*0a44*/ 	.word	0x0000b0c8
        /*0a48*/ 	.short	0x010a
        /*0a4a*/ 	.byte	0xff
	.zero		1


	//   ....[130]....
        /*0a4c*/ 	.word	0x00014010
        /*0a50*/ 	.word	0x0000002f
        /*0a54*/ 	.word	0x0000b070
        /*0a58*/ 	.short	0x010a
        /*0a5a*/ 	.byte	0xff
	.zero		1


	//   ....[131]....
        /*0a5c*/ 	.word	0x00014060
        /*0a60*/ 	.word	0x0000002f
        /*0a64*/ 	.word	0x0000b080
        /*0a68*/ 	.short	0x010a
        /*0a6a*/ 	.byte	0xff
	.zero		1


	//   ....[132]....
        /*0a6c*/ 	.word	0x000140b0
        /*0a70*/ 	.word	0x0000002f
        /*0a74*/ 	.word	0x0000b070
        /*0a78*/ 	.short	0x010a
        /*0a7a*/ 	.byte	0xff
	.zero		1


	//   ....[133]....
        /*0a7c*/ 	.word	0x00014100
        /*0a80*/ 	.word	0x0000002f
        /*0a84*/ 	.word	0x0000b090
        /*0a88*/ 	.short	0x010a
        /*0a8a*/ 	.byte	0xff
	.zero		1


	//   ....[134]....
        /*0a8c*/ 	.word	0x00014150
        /*0a90*/ 	.word	0x0000002f
        /*0a94*/ 	.word	0x0000b080
        /*0a98*/ 	.short	0x010a
        /*0a9a*/ 	.byte	0xff
	.zero		1


	//   ....[135]....
        /*0a9c*/ 	.word	0x000141a0
        /*0aa0*/ 	.word	0x0000002f
        /*0aa4*/ 	.word	0x0000b098
        /*0aa8*/ 	.short	0x010a
        /*0aaa*/ 	.byte	0xff
	.zero		1


	//   ....[136]....
        /*0aac*/ 	.word	0x000141f0
        /*0ab0*/ 	.word	0x0000002f
        /*0ab4*/ 	.word	0x0000b070
        /*0ab8*/ 	.short	0x010a
        /*0aba*/ 	.byte	0xff
	.zero		1


	//   ....[137]....
        /*0abc*/ 	.word	0x00014240
        /*0ac0*/ 	.word	0x0000002f
        /*0ac4*/ 	.word	0x0000b090
        /*0ac8*/ 	.short	0x010a
        /*0aca*/ 	.byte	0xff
	.zero		1


	//   ....[138]....
        /*0acc*/ 	.word	0x00014290
        /*0ad0*/ 	.word	0x0000002f
        /*0ad4*/ 	.word	0x0000b0c0
        /*0ad8*/ 	.short	0x010a
        /*0ada*/ 	.byte	0xff
	.zero		1


	//   ....[139]....
        /*0adc*/ 	.word	0x000142e0
        /*0ae0*/ 	.word	0x0000002f
        /*0ae4*/ 	.word	0x0000b080
        /*0ae8*/ 	.short	0x010a
        /*0aea*/ 	.byte	0xff
	.zero		1


	//   ....[140]....
        /*0aec*/ 	.word	0x00014330
        /*0af0*/ 	.word	0x0000002f
        /*0af4*/ 	.word	0x0000b098
        /*0af8*/ 	.short	0x010a
        /*0afa*/ 	.byte	0xff
	.zero		1


	//   ....[141]....
        /*0afc*/ 	.word	0x00014380
        /*0b00*/ 	.word	0x0000002f
        /*0b04*/ 	.word	0x0000b0c8
        /*0b08*/ 	.short	0x010a
        /*0b0a*/ 	.byte	0xff
	.zero		1


	//   ....[142]....
        /*0b0c*/ 	.word	0x000143e0
        /*0b10*/ 	.word	0x00000000
        /*0b14*/ 	.word	0x00000000
        /*0b18*/ 	.short	0x010a
        /*0b1a*/ 	.byte	0xff
	.zero		1


	//   ....[143]....
        /*0b1c*/ 	.word	0x00014440
        /*0b20*/ 	.word	0x00000000
        /*0b24*/ 	.word	0x00000000
        /*0b28*/ 	.short	0x010a
        /*0b2a*/ 	.byte	0xff
	.zero		1


	//   ....[144]....
        /*0b2c*/ 	.word	0x000144a0
        /*0b30*/ 	.word	0x00000004
        /*0b34*/ 	.word	0x00000000
        /*0b38*/ 	.short	0x010a
        /*0b3a*/ 	.byte	0xff
	.zero		1


	//   ....[145]....
        /*0b3c*/ 	.word	0x00014500
        /*0b40*/ 	.word	0x00000003
        /*0b44*/ 	.word	0x00000000
        /*0b48*/ 	.short	0x010a
        /*0b4a*/ 	.byte	0xff
	.zero		1


	//   ....[146]....
        /*0b4c*/ 	.word	0x00014560
        /*0b50*/ 	.word	0x00000000
        /*0b54*/ 	.word	0x00000000
        /*0b58*/ 	.short	0x010a
        /*0b5a*/ 	.byte	0xff
	.zero		1


	//   ....[147]....
        /*0b5c*/ 	.word	0x000145c0
        /*0b60*/ 	.word	0x00000000
        /*0b64*/ 	.word	0x00000000
        /*0b68*/ 	.short	0x010a
        /*0b6a*/ 	.byte	0xff
	.zero		1


	//   ....[148]....
        /*0b6c*/ 	.word	0x00014620
        /*0b70*/ 	.word	0x00000004
        /*0b74*/ 	.word	0x00000000
        /*0b78*/ 	.short	0x010a
        /*0b7a*/ 	.byte	0xff
	.zero		1


	//   ....[149]....
        /*0b7c*/ 	.word	0x00014680
        /*0b80*/ 	.word	0x00000003
        /*0b84*/ 	.word	0x00000000
        /*0b88*/ 	.short	0x010a
        /*0b8a*/ 	.byte	0xff
	.zero		1


	//   ....[150]....
        /*0b8c*/ 	.word	0x000146e0
        /*0b90*/ 	.word	0x00000000
        /*0b94*/ 	.word	0x00000000
        /*0b98*/ 	.short	0x010a
        /*0b9a*/ 	.byte	0xff
	.zero		1


	//   ....[151]....
        /*0b9c*/ 	.word	0x00014740
        /*0ba0*/ 	.word	0x00000000
        /*0ba4*/ 	.word	0x00000000
        /*0ba8*/ 	.short	0x010a
        /*0baa*/ 	.byte	0xff
	.zero		1


	//   ....[152]....
        /*0bac*/ 	.word	0x000147a0
        /*0bb0*/ 	.word	0x00000000
        /*0bb4*/ 	.word	0x0000b010
        /*0bb8*/ 	.short	0x010a
        /*0bba*/ 	.byte	0xff
	.zero		1


	//   ....[153]....
        /*0bbc*/ 	.word	0x00014800
        /*0bc0*/ 	.word	0x00000000
        /*0bc4*/ 	.word	0x0000b038
        /*0bc8*/ 	.short	0x010a
        /*0bca*/ 	.byte	0xff
	.zero		1


	//   ....[154]....
        /*0bcc*/ 	.word	0x00014860
        /*0bd0*/ 	.word	0x00000000
        /*0bd4*/ 	.word	0x0000b018
        /*0bd8*/ 	.short	0x010a
        /*0bda*/ 	.byte	0xff
	.zero		1


	//   ....[155]....
        /*0bdc*/ 	.word	0x000148c0
        /*0be0*/ 	.word	0x00000000
        /*0be4*/ 	.word	0x0000b038
        /*0be8*/ 	.short	0x010a
        /*0bea*/ 	.byte	0xff
	.zero		1


	//   ....[156]....
        /*0bec*/ 	.word	0x00014920
        /*0bf0*/ 	.word	0x00000000
        /*0bf4*/ 	.word	0x0000b038
        /*0bf8*/ 	.short	0x010a
        /*0bfa*/ 	.byte	0xff
	.zero		1


	//   ....[157]....
        /*0bfc*/ 	.word	0x00014980
        /*0c00*/ 	.word	0x00000000
        /*0c04*/ 	.word	0x0000b038
        /*0c08*/ 	.short	0x010a
        /*0c0a*/ 	.byte	0xff
	.zero		1


	//   ....[158]....
        /*0c0c*/ 	.word	0x000149e0
        /*0c10*/ 	.word	0x00000000
        /*0c14*/ 	.word	0x0000b038
        /*0c18*/ 	.short	0x010a
        /*0c1a*/ 	.byte	0xff
	.zero		1


	//   ....[159]....
        /*0c1c*/ 	.word	0x00014a40
        /*0c20*/ 	.word	0x00000000
        /*0c24*/ 	.word	0x0000b038
        /*0c28*/ 	.short	0x010a
        /*0c2a*/ 	.byte	0xff
	.zero		1


	//   ....[160]....
        /*0c2c*/ 	.word	0x00014aa0
        /*0c30*/ 	.word	0x00000000
        /*0c34*/ 	.word	0x0000b038
        /*0c38*/ 	.short	0x010a
        /*0c3a*/ 	.byte	0xff
	.zero		1


	//   ....[161]....
        /*0c3c*/ 	.word	0x00014b00
        /*0c40*/ 	.word	0x00000000
        /*0c44*/ 	.word	0x0000b038
        /*0c48*/ 	.short	0x010a
        /*0c4a*/ 	.byte	0xff
	.zero		1


	//   ....[162]....
        /*0c4c*/ 	.word	0x00014b60
        /*0c50*/ 	.word	0x00000000
        /*0c54*/ 	.word	0x0000b038
        /*0c58*/ 	.short	0x010a
        /*0c5a*/ 	.byte	0xff
	.zero		1


	//   ....[163]....
        /*0c5c*/ 	.word	0x00014bc0
        /*0c60*/ 	.word	0x00000000
        /*0c64*/ 	.word	0x0000b038
        /*0c68*/ 	.short	0x010a
        /*0c6a*/ 	.byte	0xff
	.zero		1


	//   ....[164]....
        /*0c6c*/ 	.word	0x00014c20
        /*0c70*/ 	.word	0x00000000
        /*0c74*/ 	.word	0x0000b038
        /*0c78*/ 	.short	0x010a
        /*0c7a*/ 	.byte	0xff
	.zero		1


	//   ....[165]....
        /*0c7c*/ 	.word	0x00014c80
        /*0c80*/ 	.word	0x00000000
        /*0c84*/ 	.word	0x0000b038
        /*0c88*/ 	.short	0x010a
        /*0c8a*/ 	.byte	0xff
	.zero		1


	//   ....[166]....
        /*0c8c*/ 	.word	0x00014ce0
        /*0c90*/ 	.word	0x00000000
        /*0c94*/ 	.word	0x0000b038
        /*0c98*/ 	.short	0x010a
        /*0c9a*/ 	.byte	0xff
	.zero		1


	//   ....[167]....
        /*0c9c*/ 	.word	0x00014d40
        /*0ca0*/ 	.word	0x00000000
        /*0ca4*/ 	.word	0x0000b038
        /*0ca8*/ 	.short	0x010a
        /*0caa*/ 	.byte	0xff
	.zero		1


	//   ....[168]....
        /*0cac*/ 	.word	0x00014da0
        /*0cb0*/ 	.word	0x00000000
        /*0cb4*/ 	.word	0x0000b038
        /*0cb8*/ 	.short	0x010a
        /*0cba*/ 	.byte	0xff
	.zero		1


	//   ....[169]....
        /*0cbc*/ 	.word	0x00014e00
        /*0cc0*/ 	.word	0x00000000
        /*0cc4*/ 	.word	0x0000b038
        /*0cc8*/ 	.short	0x010a
        /*0cca*/ 	.byte	0xff
	.zero		1


	//   ....[170]....
        /*0ccc*/ 	.word	0x00014e60
        /*0cd0*/ 	.word	0x00000000
        /*0cd4*/ 	.word	0x0000b0b0
        /*0cd8*/ 	.short	0x010a
        /*0cda*/ 	.byte	0xff
	.zero		1


	//   ....[171]....
        /*0cdc*/ 	.word	0x00014ec0
        /*0ce0*/ 	.word	0x00000000
        /*0ce4*/ 	.word	0x0000b0b8
        /*0ce8*/ 	.short	0x010a
        /*0cea*/ 	.byte	0xff
	.zero		1


	//----- nvinfo : EIATTR_NUM_MBARRIERS
	.align		4
.L_64:
        /*0cec*/ 	.byte	0x03, 0x38
        /*0cee*/ 	.short	0x001c


	//----- nvinfo : EIATTR_EXIT_INSTR_OFFSETS
	.align		4
        /*0cf0*/ 	.byte	0x04, 0x1c
        /*0cf2*/ 	.short	(.L_66 - .L_65)


	//   ....[0]....
.L_65:
        /*0cf4*/ 	.word	0x000017a0


	//   ....[1]....
        /*0cf8*/ 	.word	0x00003920


	//   ....[2]....
        /*0cfc*/ 	.word	0x00003980


	//   ....[3]....
        /*0d00*/ 	.word	0x0000a050


	//   ....[4]....
        /*0d04*/ 	.word	0x0000a0c0


	//   ....[5]....
        /*0d08*/ 	.word	0x00010400


	//   ....[6]....
        /*0d0c*/ 	.word	0x00010490


	//   ....[7]....
        /*0d10*/ 	.word	0x000104e0


	//   ....[8]....
        /*0d14*/ 	.word	0x00012f80


	//   ....[9]....
        /*0d18*/ 	.word	0x00012fd0


	//   ....[10]....
        /*0d1c*/ 	.word	0x00013680


	//   ....[11]....
        /*0d20*/ 	.word	0x00013940


	//----- nvinfo : EIATTR_INDIRECT_BRANCH_TARGETS
	.align		4
.L_66:
        /*0d24*/ 	.byte	0x04, 0x34
        /*0d26*/ 	.short	(.L_68 - .L_67)


	//   ....[0]....
.L_67:
        /*0d28*/ 	.word	.L_x_486@srel
        /*0d2c*/ 	.short	0x0
        /*0d2e*/ 	.short	0x0
        /*0d30*/ 	.word	0x3
        /*0d34*/ 	.word	.L_x_487@srel
        /*0d38*/ 	.word	.L_x_488@srel
        /*0d3c*/ 	.word	.L_x_489@srel


	//----- nvinfo : EIATTR_MAX_THREADS
	.align		4
.L_68:
        /*0d40*/ 	.byte	0x04, 0x05
        /*0d42*/ 	.short	(.L_70 - .L_69)
.L_69:
        /*0d44*/ 	.word	0x00000200
        /*0d48*/ 	.word	0x00000001
        /*0d4c*/ 	.word	0x00000001


	//----- nvinfo : EIATTR_CRS_STACK_SIZE
	.align		4
.L_70:
        /*0d50*/ 	.byte	0x04, 0x1e
        /*0d52*/ 	.short	(.L_72 - .L_71)
.L_71:
        /*0d54*/ 	.word	0x00000000


	//----- nvinfo : EIATTR_CBANK_PARAM_SIZE
	.align		4
.L_72:
        /*0d58*/ 	.byte	0x03, 0x19
        /*0d5a*/ 	.short	0x0600


	//----- nvinfo : EIATTR_PARAM_CBANK
	.align		4
        /*0d5c*/ 	.byte	0x04, 0x0a
        /*0d5e*/ 	.short	(.L_74 - .L_73)
	.align		4
.L_73:
        /*0d60*/ 	.word	index@(.nv.constant0._ZN7cutlass13device_kernelINS_4fmha6kernel36Sm100FmhaFwdKernelTmaWarpspecializedIN4cute5tupleIJiiiNS5_IJNS5_IJiiEEEiEEEEEENS1_10collective38Sm100FmhaFwdMainloopTmaWarpspecializedINS_6half_tEffNS5_IJNS4_1CILi256EEENSC_ILi64EEENSC_ILi32EEEEEENS5_IJiNSC_ILi1EEES7_EEENS5_IJiSH_NS5_IJNS5_IJNSC_ILi0EEEiEEEiEEEEEESM_NS9_10CausalMaskILb1EEENS5_IJNSC_ILi2EEESH_SH_EEENSC_ILb0EEEEENS9_38Sm100FmhaFwdEpilogueTmaWarpspecializedISB_fNS5_IJNSC_ILi128EEESF_SE_EEESI_NS5_IJSH_S7_EEESR_EENS2_23PersistentTileSchedulerENS2_41Sm100FmhaCtxKernelWarpspecializedScheduleEEEEEvNT_6ParamsE)
        /*0d64*/ 	.short	0x0380
        /*0d66*/ 	.short	0x0600


	//----- nvinfo : EIATTR_SW_WAR
	.align		4
.L_74:
        /*0d68*/ 	.byte	0x04, 0x36
        /*0d6a*/ 	.short	(.L_76 - .L_75)
.L_75:
        /*0d6c*/ 	.word	0x00000008
.L_76:


//--------------------- .nv.callgraph             --------------------------
	.section	.nv.callgraph,"",@"SHT_CUDA_CALLGRAPH"
	.align	4
	.sectionentsize	8
	.align		4
        /*0000*/ 	.word	0x00000000
	.align		4
        /*0004*/ 	.word	0xffffffff
	.align		4
        /*0008*/ 	.word	index@(_ZN7cutlass13device_kernelINS_4fmha6kernel36Sm100FmhaFwdKernelTmaWarpspecializedIN4cute5tupleIJiiiNS5_IJNS5_IJiiEEEiEEEEEENS1_10collective38Sm100FmhaFwdMainloopTmaWarpspecializedINS_6half_tEffNS5_IJNS4_1CILi256EEENSC_ILi64EEENSC_ILi32EEEEEENS5_IJiNSC_ILi1EEES7_EEENS5_IJiSH_NS5_IJNS5_IJNSC_ILi0EEEiEEEiEEEEEESM_NS9_10CausalMaskILb1EEENS5_IJNSC_ILi2EEESH_SH_EEENSC_ILb0EEEEENS9_38Sm100FmhaFwdEpilogueTmaWarpspecializedISB_fNS5_IJNSC_ILi128EEESF_SE_EEESI_NS5_IJSH_S7_EEESR_EENS2_23PersistentTileSchedulerENS2_41Sm100FmhaCtxKernelWarpspecializedScheduleEEEEEvNT_6ParamsE)
	.align		4
        /*000c*/ 	.word	index@(__assertfail)
	.align		4
        /*0010*/ 	.word	index@(_ZN7cutlass13device_kernelINS_4fmha6kernel36Sm100FmhaFwdKernelTmaWarpspecializedIN4cute5tupleIJiiiNS5_IJNS5_IJiiEEEiEEEEEENS1_10collective38Sm100FmhaFwdMainloopTmaWarpspecializedINS_6half_tEffNS5_IJNS4_1CILi256EEENSC_ILi64EEENSC_ILi32EEEEEENS5_IJiNSC_ILi1EEES7_EEENS5_IJiSH_NS5_IJNS5_IJNSC_ILi0EEEiEEEiEEEEEESM_NS9_10CausalMaskILb1EEENS5_IJNSC_ILi2EEESH_SH_EEENSC_ILb0EEEEENS9_38Sm100FmhaFwdEpilogueTmaWarpspecializedISB_fNS5_IJNSC_ILi128EEESF_SE_EEESI_NS5_IJSH_S7_EEESR_EENS2_23PersistentTileSchedulerENS2_41Sm100FmhaCtxKernelWarpspecializedScheduleEEEEEvNT_6ParamsE)
	.align		4
        /*0014*/ 	.word	index@(vprintf)
	.align		4
        /*0018*/ 	.word	0x00000000
	.align		4
        /*001c*/ 	.word	0xfffffffe
	.align		4
        /*0020*/ 	.word	0x00000000
	.align		4
        /*0024*/ 	.word	0xfffffffd
	.align		4
        /*0028*/ 	.word	0x00000000
	.align		4
        /*002c*/ 	.word	0xfffffffc


//--------------------- .nv.constant4             --------------------------
	.section	.nv.constant4,"a",@progbits
	.align	8
	.align		8
.nv.constant4:
        /*0000*/ 	.dword	vprintf
	.align		8
        /*0008*/ 	.dword	__assertfail
	.align		8
        /*0010*/ 	.dword	__unnamed_1
	.align		8
        /*0018*/ 	.dword	__unnamed_2
	.align		8
        /*0020*/ 	.dword	__unnamed_3
	.align		8
        /*0028*/ 	.dword	__unnamed_4
	.align		8
        /*0030*/ 	.dword	__unnamed_5
	.align		8
        /*0038*/ 	.dword	__unnamed_6
	.align		8
        /*0040*/ 	.dword	__unnamed_7
	.align		8
        /*0048*/ 	.dword	_ZN39_INTERNAL_14b6e15f_4_k_cu_01ed4d28_37214cuda3std3__45__cpo5beginE
	.align		8
        /*0050*/ 	.dword	_ZN39_INTERNAL_14b6e15f_4_k_cu_01ed4d28_37214cuda3std3__45__cpo3endE
	.align		8
        /*0058*/ 	.dword	_ZN39_INTERNAL_14b6e15f_4_k_cu_01ed4d28_37214cuda3std3__45__cpo6cbeginE
	.align		8
        /*0060*/ 	.dword	_ZN39_INTERNAL_14b6e15f_4_k_cu_01ed4d28_37214cuda3std3__45__cpo4cendE
	.align		8
        /*0068*/ 	.dword	_ZN39_INTERNAL_14b6e15f_4_k_cu_01ed4d28_37214cuda3std3__441_GLOBAL__N__14b6e15f_4_k_cu_01ed4d28_37216ignoreE
	.align		8
        /*0070*/ 	.dword	_ZN39_INTERNAL_14b6e15f_4_k_cu_01ed4d28_37214cuda3std3__419piecewise_constructE
	.align		8
        /*0078*/ 	.dword	_ZN39_INTERNAL_14b6e15f_4_k_cu_01ed4d28_37214cuda3std3__48in_placeE
	.align		8
        /*0080*/ 	.dword	_ZN39_INTERNAL_14b6e15f_4_k_cu_01ed4d28_37214cuda3std6ranges3__45__cpo4swapE
	.align		8
        /*0088*/ 	.dword	_ZN39_INTERNAL_14b6e15f_4_k_cu_01ed4d28_37214cuda3std6ranges3__45__cpo9iter_moveE
	.align		8
        /*0090*/ 	.dword	_ZN39_INTERNAL_14b6e15f_4_k_cu_01ed4d28_37214cute7productE
	.align		8
        /*0098*/ 	.dword	_ZN39_INTERNAL_14b6e15f_4_k_cu_01ed4d28_37214cute1_E
	.align		8
        /*00a0*/ 	.dword	$str$22
	.align		8
        /*00a8*/ 	.dword	$str$23
	.align		8
        /*00b0*/ 	.dword	$str$26
	.align		8
        /*00b8*/ 	.dword	$str$27
	.align		8
        /*00c0*/ 	.dword	$str$28
	.align		8
        /*00c8*/ 	.dword	$str$29
	.align		8
        /*00d0*/ 	.dword	$str$30
	.align		8
        /*00d8*/ 	.dword	$str$31
	.align		8
        /*00e0*/ 	.dword	$str$32
	.align		8
        /*00e8*/ 	.dword	$str$33
	.align		8
        /*00f0*/ 	.dword	$str$34
	.align		8
        /*00f8*/ 	.dword	$str$35
	.align		8
        /*0100*/ 	.dword	$str$36
	.align		8
        /*0108*/ 	.dword	$str$37


//--------------------- .nv.constant2._ZN7cutlass13device_kernelINS_4fmha6kernel36Sm100FmhaFwdKernelTmaWarpspecializedIN4cute5tupleIJiiiNS5_IJNS5_IJiiEEEiEEEEEENS1_10collective38Sm100FmhaFwdMainloopTmaWarpspecializedINS_6half_tEffNS5_IJNS4_1CILi256EEENSC_ILi64EEENSC_ILi32EEEEEENS5_IJiNSC_ILi1EEES7_EEENS5_IJiSH_NS5_IJNS5_IJNSC_ILi0EEEiEEEiEEEEEESM_NS9_10CausalMaskILb1EEENS5_IJNSC_ILi2EEESH_SH_EEENSC_ILb0EEEEENS9_38Sm100FmhaFwdEpilogueTmaWarpspecializedISB_fNS5_IJNSC_ILi128EEESF_SE_EEESI_NS5_IJSH_S7_EEESR_EENS2_23PersistentTileSchedulerENS2_41Sm100FmhaCtxKernelWarpspecializedScheduleEEEEEvNT_6ParamsE --------------------------
	.section	.nv.constant2._ZN7cutlass13device_kernelINS_4fmha6kernel36Sm100FmhaFwdKernelTmaWarpspecializedIN4cute5tupleIJiiiNS5_IJNS5_IJiiEEEiEEEEEENS1_10collective38Sm100FmhaFwdMainloopTmaWarpspecializedINS_6half_tEffNS5_IJNS4_1CILi256EEENSC_ILi64EEENSC_ILi32EEEEEENS5_IJiNSC_ILi1EEES7_EEENS5_IJiSH_NS5_IJNS5_IJNSC_ILi0EEEiEEEiEEEEEESM_NS9_10CausalMaskILb1EEENS5_IJNSC_ILi2EEESH_SH_EEENSC_ILb0EEEEENS9_38Sm100FmhaFwdEpilogueTmaWarpspecializedISB_fNS5_IJNSC_ILi128EEESF_SE_EEESI_NS5_IJSH_S7_EEESR_EENS2_23PersistentTileSchedulerENS2_41Sm100FmhaCtxKernelWarpspecializedScheduleEEEEEvNT_6ParamsE,"a",@progbits
	.sectionflags	@""
	.align	4
.nv.constant2._ZN7cutlass13device_kernelINS_4fmha6kernel36Sm100FmhaFwdKernelTmaWarpspecializedIN4cute5tupleIJiiiNS5_IJNS5_IJiiEEEiEEEEEENS1_10collective38Sm100FmhaFwdMainloopTmaWarpspecializedINS_6half_tEffNS5_IJNS4_1CILi256EEENSC_ILi64EEENSC_ILi32EEEEEENS5_IJiNSC_ILi1EEES7_EEENS5_IJiSH_NS5_IJNS5_IJNSC_ILi0EEEiEEEiEEEEEESM_NS9_10CausalMaskILb1EEENS5_IJNSC_ILi2EEESH_SH_EEENSC_ILb0EEEEENS9_38Sm100FmhaFwdEpilogueTmaWarpspecializedISB_fNS5_IJNSC_ILi128EEESF_SE_EEESI_NS5_IJSH_S7_EEESR_EENS2_23PersistentTileSchedulerENS2_41Sm100FmhaCtxKernelWarpspecializedScheduleEEEEEvNT_6ParamsE:
        /*0000*/ 	.byte	0xa0, 0x04, 0x01, 0x00, 0x90, 0x2f, 0x01, 0x00, 0x70, 0x04, 0x01, 0x00


//--------------------- .text._ZN7cutlass13device_kernelINS_4fmha6kernel36Sm100FmhaFwdKernelTmaWarpspecializedIN4cute5tupleIJiiiNS5_IJNS5_IJiiEEEiEEEEEENS1_10collective38Sm100FmhaFwdMainloopTmaWarpspecializedINS_6half_tEffNS5_IJNS4_1CILi256EEENSC_ILi64EEENSC_ILi32EEEEEENS5_IJiNSC_ILi1EEES7_EEENS5_IJiSH_NS5_IJNS5_IJNSC_ILi0EEEiEEEiEEEEEESM_NS9_10CausalMaskILb1EEENS5_IJNSC_ILi2EEESH_SH_EEENSC_ILb0EEEEENS9_38Sm100FmhaFwdEpilogueTmaWarpspecializedISB_fNS5_IJNSC_ILi128EEESF_SE_EEESI_NS5_IJSH_S7_EEESR_EENS2_23PersistentTileSchedulerENS2_41Sm100FmhaCtxKernelWarpspecializedScheduleEEEEEvNT_6ParamsE --------------------------
	.section	.text._ZN7cutlass13device_kernelINS_4fmha6kernel36Sm100FmhaFwdKernelTmaWarpspecializedIN4cute5tupleIJiiiNS5_IJNS5_IJiiEEEiEEEEEENS1_10collective38Sm100FmhaFwdMainloopTmaWarpspecializedINS_6half_tEffNS5_IJNS4_1CILi256EEENSC_ILi64EEENSC_ILi32EEEEEENS5_IJiNSC_ILi1EEES7_EEENS5_IJiSH_NS5_IJNS5_IJNSC_ILi0EEEiEEEiEEEEEESM_NS9_10CausalMaskILb1EEENS5_IJNSC_ILi2EEESH_SH_EEENSC_ILb0EEEEENS9_38Sm100FmhaFwdEpilogueTmaWarpspecializedISB_fNS5_IJNSC_ILi128EEESF_SE_EEESI_NS5_IJSH_S7_EEESR_EENS2_23PersistentTileSchedulerENS2_41Sm100FmhaCtxKernelWarpspecializedScheduleEEEEEvNT_6ParamsE,"ax",@progbits
	.align	128
.text._ZN7cutlass13device_kernelINS_4fmha6kernel36Sm100FmhaFwdKernelTmaWarpspecializedIN4cute5tupleIJiiiNS5_IJNS5_IJiiEEEiEEEEEENS1_10collective38Sm100FmhaFwdMainloopTmaWarpspecializedINS_6half_tEffNS5_IJNS4_1CILi256EEENSC_ILi64EEENSC_ILi32EEEEEENS5_IJiNSC_ILi1EEES7_EEENS5_IJiSH_NS5_IJNS5_IJNSC_ILi0EEEiEEEiEEEEEESM_NS9_10CausalMaskILb1EEENS5_IJNSC_ILi2EEESH_SH_EEENSC_ILb0EEEEENS9_38Sm100FmhaFwdEpilogueTmaWarpspecializedISB_fNS5_IJNSC_ILi128EEESF_SE_EEESI_NS5_IJSH_S7_EEESR_EENS2_23PersistentTileSchedulerENS2_41Sm100FmhaCtxKernelWarpspecializedScheduleEEEEEvNT_6ParamsE:
        .type           _ZN7cutlass13device_kernelINS_4fmha6kernel36Sm100FmhaFwdKernelTmaWarpspecializedIN4cute5tupleIJiiiNS5_IJNS5_IJiiEEEiEEEEEENS1_10collective38Sm100FmhaFwdMainloopTmaWarpspecializedINS_6half_tEffNS5_IJNS4_1CILi256EEENSC_ILi64EEENSC_ILi32EEEEEENS5_IJiNSC_ILi1EEES7_EEENS5_IJiSH_NS5_IJNS5_IJNSC_ILi0EEEiEEEiEEEEEESM_NS9_10CausalMaskILb1EEENS5_IJNSC_ILi2EEESH_SH_EEENSC_ILb0EEEEENS9_38Sm100FmhaFwdEpilogueTmaWarpspecializedISB_fNS5_IJNSC_ILi128EEESF_SE_EEESI_NS5_IJSH_S7_EEESR_EENS2_23PersistentTileSchedulerENS2_41Sm100FmhaCtxKernelWarpspecializedScheduleEEEEEvNT_6ParamsE,@function
        .size           _ZN7cutlass13device_kernelINS_4fmha6kernel36Sm100FmhaFwdKernelTmaWarpspecializedIN4cute5tupleIJiiiNS5_IJNS5_IJiiEEEiEEEEEENS1_10collective38Sm100FmhaFwdMainloopTmaWarpspecializedINS_6half_tEffNS5_IJNS4_1CILi256EEENSC_ILi64EEENSC_ILi32EEEEEENS5_IJiNSC_ILi1EEES7_EEENS5_IJiSH_NS5_IJNS5_IJNSC_ILi0EEEiEEEiEEEEEESM_NS9_10CausalMaskILb1EEENS5_IJNSC_ILi2EEESH_SH_EEENSC_ILb0EEEEENS9_38Sm100FmhaFwdEpilogueTmaWarpspecializedISB_fNS5_IJNSC_ILi128EEESF_SE_EEESI_NS5_IJSH_S7_EEESR_EENS2_23PersistentTileSchedulerENS2_41Sm100FmhaCtxKernelWarpspecializedScheduleEEEEEvNT_6ParamsE,(.L_x_490 - _ZN7cutlass13device_kernelINS_4fmha6kernel36Sm100FmhaFwdKernelTmaWarpspecializedIN4cute5tupleIJiiiNS5_IJNS5_IJiiEEEiEEEEEENS1_10collective38Sm100FmhaFwdMainloopTmaWarpspecializedINS_6half_tEffNS5_IJNS4_1CILi256EEENSC_ILi64EEENSC_ILi32EEEEEENS5_IJiNSC_ILi1EEES7_EEENS5_IJiSH_NS5_IJNS5_IJNSC_ILi0EEEiEEEiEEEEEESM_NS9_10CausalMaskILb1EEENS5_IJNSC_ILi2EEESH_SH_EEENSC_ILb0EEEEENS9_38Sm100FmhaFwdEpilogueTmaWarpspecializedISB_fNS5_IJNSC_ILi128EEESF_SE_EEESI_NS5_IJSH_S7_EEESR_EENS2_23PersistentTileSchedulerENS2_41Sm100FmhaCtxKernelWarpspecializedScheduleEEEEEvNT_6ParamsE)
        .other          _ZN7cutlass13device_kernelINS_4fmha6kernel36Sm100FmhaFwdKernelTmaWarpspecializedIN4cute5tupleIJiiiNS5_IJNS5_IJiiEEEiEEEEEENS1_10collective38Sm100FmhaFwdMainloopTmaWarpspecializedINS_6half_tEffNS5_IJNS4_1CILi256EEENSC_ILi64EEENSC_ILi32EEEEEENS5_IJiNSC_ILi1EEES7_EEENS5_IJiSH_NS5_IJNS5_IJNSC_ILi0EEEiEEEiEEEEEESM_NS9_10CausalMaskILb1EEENS5_IJNSC_ILi2EEESH_SH_EEENSC_ILb0EEEEENS9_38Sm100FmhaFwdEpilogueTmaWarpspecializedISB_fNS5_IJNSC_ILi128EEESF_SE_EEESI_NS5_IJSH_S7_EEESR_EENS2_23PersistentTileSchedulerENS2_41Sm100FmhaCtxKernelWarpspecializedScheduleEEEEEvNT_6ParamsE,@"STO_CUDA_ENTRY STV_DEFAULT"
_ZN7cutlass13device_kernelINS_4fmha6kernel36Sm100FmhaFwdKernelTmaWarpspecializedIN4cute5tupleIJiiiNS5_IJNS5_IJiiEEEiEEEEEENS1_10collective38Sm100FmhaFwdMainloopTmaWarpspecializedINS_6half_tEffNS5_IJNS4_1CILi256EEENSC_ILi64EEENSC_ILi32EEEEEENS5_IJiNSC_ILi1EEES7_EEENS5_IJiSH_NS5_IJNS5_IJNSC_ILi0EEEiEEEiEEEEEESM_NS9_10CausalMaskILb1EEENS5_IJNSC_ILi2EEESH_SH_EEENSC_ILb0EEEEENS9_38Sm100FmhaFwdEpilogueTmaWarpspecializedISB_fNS5_IJNSC_ILi128EEESF_SE_EEESI_NS5_IJSH_S7_EEESR_EENS2_23PersistentTileSchedulerENS2_41Sm100FmhaCtxKernelWarpspecializedScheduleEEEEEvNT_6ParamsE:
[----:B------:R-:W1:Y:S02]  /*0000*/  LDC R1, c[0x0][0x37c] ;  /* 0x0000df00ff017b82 */ /* 0x000e640000000800 */
[----:B-1----:R-:W-:-:S04]  /*0010*/  IADD3 R1, PT, PT, R1, -0x10, RZ ;  /* 0xfffffff001017810 */ /* 0x002fc80007ffe0ff */
[----:B------:R-:W-:Y:S01]  /*0020*/  R2UR UR38, R1 ;  /* 0x00000000012672ca */ /* 0x000fe200000e0000 */
[----:B------:R-:W1:Y:S01]  /*0030*/  S2R R41, SR_TID.X ;  /* 0x0000000000297919 */ /* 0x000e620000002100 */
[----:B------:R-:W2:Y:S01]  /*0040*/  LDCU UR4, c[0x0][0x2f8] ;  /* 0x00005f00ff0477ac */ /* 0x000ea20008000800 */
[----:B------:R-:W3:Y:S01]  /*0050*/  LDCU UR37, c[0x0][0x2fc] ;  /* 0x00005f80ff2577ac */ /* 0x000ee20008000800 */
[----:B------:R-:W-:Y:S02]  /*0060*/  UPLOP3.LUT UP3, UPT, UPT, UPT, UPT, 0x40, 0x4 ;  /* 0x000000000004789c */ /* 0x000fe40003f6e870 */
[----:B------:R-:W-:Y:S02]  /*0070*/  UPLOP3.LUT UP1, UPT, UPT, UPT, UPT, 0x80, 0x8 ;  /* 0x000000000008789c */ /* 0x000fe40003f2f070 */
[----:B------:R-:W-:Y:S02]  /*0080*/  UPLOP3.LUT UP0, UPT, UPT, UPT, UPT, 0x40, 0x4 ;  /* 0x000000000004789c */ /* 0x000fe40003f0e870 */
[----:B------:R-:W-:-:S02]  /*0090*/  UPLOP3.LUT UP6, UPT, UPT, UPT, UPT, 0x40, 0x4 ;  /* 0x000000000004789c */ /* 0x000fc40003fce870 */
[----:B------:R-:W-:Y:S02]  /*00a0*/  UPLOP3.LUT UP5, UPT, UPT, UPT, UPT, 0x40, 0x4 ;  /* 0x000000000004789c */ /* 0x000fe40003fae870 */
[----:B--2---:R-:W-:Y:S02]  /*00b0*/  UIADD3 UR38, UP2, UPT, UR38, UR4, URZ ;  /* 0x0000000426267290 */ /* 0x004fe4000ff5e0ff */
[----:B------:R-:W-:Y:S02]  /*00c0*/  UP2UR UR41, UPR, URZ, 0x8 ;  /* 0x00000008ff297883 */ /* 0x000fe40008000000 */
[----:B---3--:R-:W-:Y:S02]  /*00d0*/  UIADD3.X UR37, UPT, UPT, URZ, UR37, URZ, UP2, !UPT ;  /* 0x00000025ff257290 */ /* 0x008fe400097fe4ff */
[----:B------:R-:W-:Y:S02]  /*00e0*/  UPLOP3.LUT UP2, UPT, UPT, UPT, UPT, 0x80, 0x8 ;  /* 0x000000000008789c */ /* 0x000fe40003f4f070 */
[----:B------:R-:W-:-:S02]  /*00f0*/  UPLOP3.LUT UP4, UPT, UPT, UPT, UPT, 0x40, 0x4 ;  /* 0x000000000004789c */ /* 0x000fc40003f8e870 */
[----:B------:R-:W-:Y:S01]  /*0100*/  UP2UR UR58, UPR, URZ, 0x4 ;  /* 0x00000004ff3a7883 */ /* 0x000fe20008000000 */
[----:B-1----:R-:W-:-:S05]  /*0110*/  SHF.R.U32.HI R3, RZ, 0x5, R41 ;  /* 0x00000005ff037819 */ /* 0x002fca0000011629 */
[----:B------:R-:W1:Y:S02]  /*0120*/  SHFL.IDX PT, R0, R3, RZ, 0x1f ;  /* 0x00001fff03007589 */ /* 0x000e6400000e0000 */
[----:B-1----:R-:W-:-:S04]  /*0130*/  SHF.R.S32.HI R5, RZ, 0x1f, R0 ;  /* 0x0000001fff057819 */ /* 0x002fc80000011400 */
[----:B------:R-:W-:-:S04]  /*0140*/  LEA.HI R2, R5, R0, RZ, 0x2 ;  /* 0x0000000005027211 */ /* 0x000fc800078f10ff */
[----:B------:R-:W-:-:S04]  /*0150*/  SHF.R.S32.HI R2, RZ, 0x2, R2 ;  /* 0x00000002ff027819 */ /* 0x000fc80000011402 */
[----:B------:R-:W-:-:S13]  /*0160*/  ISETP.NE.AND P0, PT, R2, RZ, PT ;  /* 0x000000ff0200720c */ /* 0x000fda0003f05270 */
[----:B------:R-:W-:Y:S05]  /*0170*/  @!P0 BRA `(.L_x_0) ;  /* 0x0000000400248947 */ /* 0x000fea0003800000 */
[----:B------:R-:W-:-:S13]  /*0180*/  ISETP.NE.AND P0, PT, R2, 0x2, PT ;  /* 0x000000020200780c */ /* 0x000fda0003f05270 */
[----:B------:R-:W-:Y:S05]  /*0190*/  @!P0 BRA `(.L_x_1) ;  /* 0x0000000000f48947 */ /* 0x000fea0003800000 */
[----:B------:R-:W-:-:S13]  /*01a0*/  ISETP.NE.AND P0, PT, R2, 0x1, PT ;  /* 0x000000010200780c */ /* 0x000fda0003f05270 */
[----:B------:R-:W-:Y:S05]  /*01b0*/  @P0 BRA `(.L_x_2) ;  /* 0x00000000002c0947 */ /* 0x000fea0003800000 */
[----:B------:R-:W-:Y:S01]  /*01c0*/  HFMA2 R2, -RZ, RZ, 0, 5.9604644775390625e-08 ;  /* 0x00000001ff027431 */ /* 0x000fe200000001ff */
[----:B------:R-:W-:Y:S02]  /*01d0*/  UPLOP3.LUT UP3, UPT, UPT, UPT, UPT, 0x40, 0x4 ;  /* 0x000000000004789c */ /* 0x000fe40003f6e870 */
[----:B------:R-:W-:Y:S02]  /*01e0*/  UPLOP3.LUT UP2, UPT, UPT, UPT, UPT, 0x40, 0x4 ;  /* 0x000000000004789c */ /* 0x000fe40003f4e870 */
[----:B------:R-:W-:Y:S02]  /*01f0*/  UPLOP3.LUT UP1, UPT, UPT, UPT, UPT, 0x80, 0x8 ;  /* 0x000000000008789c */ /* 0x000fe40003f2f070 */
[----:B------:R-:W-:Y:S02]  /*0200*/  UPLOP3.LUT UP0, UPT, UPT, UPT, UPT, 0x40, 0x4 ;  /* 0x000000000004789c */ /* 0x000fe40003f0e870 */
[----:B------:R-:W-:Y:S02]  /*0210*/  UPLOP3.LUT UP6, UPT, UPT, UPT, UPT, 0x40, 0x4 ;  /* 0x000000000004789c */ /* 0x000fe40003fce870 */
[----:B------:R-:W-:-:S02]  /*0220*/  UPLOP3.LUT UP5, UPT, UPT, UPT, UPT, 0x40, 0x4 ;  /* 0x000000000004789c */ /* 0x000fc40003fae870 */
[----:B------:R-:W-:Y:S02]  /*0230*/  UPLOP3.LUT UP4, UPT, UPT, UPT, UPT, 0x80, 0x8 ;  /* 0x000000000008789c */ /* 0x000fe40003f8f070 */
[----:B------:R-:W-:Y:S02]  /*0240*/  UP2UR UR41, UPR, URZ, 0x8 ;  /* 0x00000008ff297883 */ /* 0x000fe40008000000 */
[----:B------:R-:W-:Y:S01]  /*0250*/  UP2UR UR58, UPR, URZ, 0x4 ;  /* 0x00000004ff3a7883 */ /* 0x000fe20008000000 */
[----:B------:R-:W-:Y:S11]  /*0260*/  BRA `(.L_x_0) ;  /* 0x0000000000e87947 */ /* 0x000ff60003800000 */
.L_x_2:
[----:B------:R-:W-:Y:S01]  /*0270*/  ISETP.NE.AND P0, PT, R0, 0xc, PT ;  /* 0x0000000c0000780c */ /* 0x000fe20003f05270 */
[----:B------:R-:W-:Y:S01]  /*0280*/  UPLOP3.LUT UP2, UPT, UPT, UPT, UPT, 0x40, 0x4 ;  /* 0x000000000004789c */ /* 0x000fe20003f4e870 */
[----:B------:R-:W-:Y:S01]  /*0290*/  HFMA2 R2, -RZ, RZ, 0, 1.78813934326171875e-07 ;  /* 0x00000003ff027431 */ /* 0x000fe200000001ff */
[----:B------:R-:W-:Y:S02]  /*02a0*/  UPLOP3.LUT UP1, UPT, UPT, UPT, UPT, 0x80, 0x8 ;  /* 0x000000000008789c */ /* 0x000fe40003f2f070 */
[----:B------:R-:W-:Y:S02]  /*02b0*/  UP2UR UR41, UPR, URZ, 0x4 ;  /* 0x00000004ff297883 */ /* 0x000fe40008000000 */
[----:B------:R-:W-:Y:S02]  /*02c0*/  UPLOP3.LUT UP2, UPT, UPT, UPT, UPT, 0x40, 0x4 ;  /* 0x000000000004789c */ /* 0x000fe40003f4e870 */
[----:B------:R-:W-:Y:S02]  /*02d0*/  UPLOP3.LUT UP0, UPT, UPT, UPT, UPT, 0x40, 0x4 ;  /* 0x000000000004789c */ /* 0x000fe40003f0e870 */
[----:B------:R-:W-:-:S02]  /*02e0*/  UPLOP3.LUT UP6, UPT, UPT, UPT, UPT, 0x40, 0x4 ;  /* 0x000000000004789c */ /* 0x000fc40003fce870 */
[----:B------:R-:W-:Y:S02]  /*02f0*/  UPLOP3.LUT UP5, UPT, UPT, UPT, UPT, 0x80, 0x8 ;  /* 0x000000000008789c */ /* 0x000fe40003faf070 */
[----:B------:R-:W-:Y:S02]  /*0300*/  UPLOP3.LUT UP4, UPT, UPT, UPT, UPT, 0x40, 0x4 ;  /* 0x000000000004789c */ /* 0x000fe40003f8e870 */
[----:B------:R-:W-:Y:S01]  /*0310*/  UP2UR UR58, UPR, URZ, 0x4 ;  /* 0x00000004ff3a7883 */ /* 0x000fe20008000000 */
[----:B------:R-:W-:Y:S11]  /*0320*/  @!P0 BRA `(.L_x_0) ;  /* 0x0000000000b88947 */ /* 0x000ff60003800000 */
[----:B------:R-:W-:-:S13]  /*0330*/  ISETP.NE.AND P0, PT, R0, 0xe, PT ;  /* 0x0000000e0000780c */ /* 0x000fda0003f05270 */
[----:B------:R-:W-:Y:S05]  /*0340*/  @!P0 BRA `(.L_x_3) ;  /* 0x00000000005c8947 */ /* 0x000fea0003800000 */
[----:B------:R-:W-:-:S13]  /*0350*/  ISETP.NE.AND P0, PT, R0, 0xd, PT ;  /* 0x0000000d0000780c */ /* 0x000fda0003f05270 */
[----:B------:R-:W-:Y:S05]  /*0360*/  @P0 BRA `(.L_x_4) ;  /* 0x00000000002c0947 */ /* 0x000fea0003800000 */
[----:B------:R-:W-:Y:S01]  /*0370*/  HFMA2 R2, -RZ, RZ, 0, 2.384185791015625e-07 ;  /* 0x00000004ff027431 */ /* 0x000fe200000001ff */
        /* <DEDUP_REMOVED lines=10> */
.L_x_4:
[----:B------:R-:W-:Y:S01]  /*0420*/  HFMA2 R2, -RZ, RZ, 0, 3.5762786865234375e-07 ;  /* 0x00000006ff027431 */ /* 0x000fe200000001ff */
[----:B------:R-:W-:Y:S02]  /*0430*/  UPLOP3.LUT UP3, UPT, UPT, UPT, UPT, 0x40, 0x4 ;  /* 0x000000000004789c */ /* 0x000fe40003f6e870 */
[----:B------:R-:W-:Y:S02]  /*0440*/  UPLOP3.LUT UP2, UPT, UPT, UPT, UPT, 0x40, 0x4 ;  /* 0x000000000004789c */ /* 0x000fe40003f4e870 */
[----:B------:R-:W-:Y:S02]  /*0450*/  UPLOP3.LUT UP0, UPT, UPT, UPT, UPT, 0x40, 0x4 ;  /* 0x000000000004789c */ /* 0x000fe40003f0e870 */
[----:B------:R-:W-:Y:S02]  /*0460*/  UPLOP3.LUT UP6, UPT, UPT, UPT, UPT, 0x40, 0x4 ;  /* 0x000000000004789c */ /* 0x000fe40003fce870 */
[----:B------:R-:W-:Y:S02]  /*0470*/  UPLOP3.LUT UP5, UPT, UPT, UPT, UPT, 0x40, 0x4 ;  /* 0x000000000004789c */ /* 0x000fe40003fae870 */
[----:B------:R-:W-:-:S02]  /*0480*/  UPLOP3.LUT UP4, UPT, UPT, UPT, UPT, 0x40, 0x4 ;  /* 0x000000000004789c */ /* 0x000fc40003f8e870 */
[----:B------:R-:W-:Y:S02]  /*0490*/  UP2UR UR41, UPR, URZ, 0x8 ;  /* 0x00000008ff297883 */ /* 0x000fe40008000000 */
[----:B------:R-:W-:Y:S01]  /*04a0*/  UP2UR UR58, UPR, URZ, 0x4 ;  /* 0x00000004ff3a7883 */ /* 0x000fe20008000000 */
[----:B------:R-:W-:Y:S11]  /*04b0*/  BRA `(.L_x_0) ;  /* 0x0000000000547947 */ /* 0x000ff60003800000 */
.L_x_3:
[----:B------:R-:W-:Y:S01]  /*04c0*/  HFMA2 R2, -RZ, RZ, 0, 2.98023223876953125e-07 ;  /* 0x00000005ff027431 */ /* 0x000fe200000001ff */
        /* <DEDUP_REMOVED lines=10> */
.L_x_1:
[----:B------:R-:W-:Y:S01]  /*0570*/  HFMA2 R2, -RZ, RZ, 0, 1.1920928955078125e-07 ;  /* 0x00000002ff027431 */ /* 0x000fe200000001ff */
        /* <DEDUP_REMOVED lines=8> */
[----:B------:R-:W-:-:S12]  /*0600*/  UP2UR UR58, UPR, URZ, 0x4 ;  /* 0x00000004ff3a7883 */ /* 0x000fd80008000000 */
.L_x_0:
[----:B------:R-:W-:Y:S01]  /*0610*/  ELECT P0, URZ, PT ;  /* 0x0000000000ff782f */ /* 0x000fe20003800000 */
[----:B------:R-:W-:Y:S03]  /*0620*/  BSSY.RECONVERGENT B0, `(.L_x_5) ;  /* 0x000000f000007945 */ /* 0x000fe60003800200 */
[----:B------:R-:W-:Y:S02]  /*0630*/  PLOP3.LUT P2, PT, P0, PT, UP0, 0x5d, 0xd5 ;  /* 0x0000000000d5781c */ /* 0x000fe4000074eb0d */
[----:B------:R-:W-:-:S11]  /*0640*/  PLOP3.LUT P1, PT, P0, PT, UP6, 0x5d, 0xd5 ;  /* 0x0000000000d5781c */ /* 0x000fd6000072eb6d */
[----:B------:R-:W-:Y:S05]  /*0650*/  @P2 BRA `(.L_x_6) ;  /* 0x00000000002c2947 */ /* 0x000fea0003800000 */
[----:B------:R-:W1:Y:S02]  /*0660*/  LDCU.64 UR4, c[0x0][0x348] ;  /* 0x00006900ff0477ac */ /* 0x000e640008000a00 */
[----:B-1----:R-:W-:-:S04]  /*0670*/  UIADD3 UR8, UP0, UPT, UR4, 0x80, URZ ;  /* 0x0000008004087890 */ /* 0x002fc8000ff1e0ff */
[----:B------:R-:W-:Y:S02]  /*0680*/  UIADD3.X UR9, UPT, UPT, URZ, UR5, URZ, UP0, !UPT ;  /* 0x00000005ff097290 */ /* 0x000fe400087fe4ff */
[----:B------:R-:W-:-:S04]  /*0690*/  UIADD3 UR6, UP0, UPT, UR4, 0x180, URZ ;  /* 0x0000018004067890 */ /* 0x000fc8000ff1e0ff */
[----:B------:R-:W-:Y:S02]  /*06a0*/  UIADD3.X UR7, UPT, UPT, URZ, UR5, URZ, UP0, !UPT ;  /* 0x00000005ff077290 */ /* 0x000fe400087fe4ff */
[----:B------:R-:W-:Y:S01]  /*06b0*/  UIADD3 UR4, UP0, UPT, UR4, 0x280, URZ ;  /* 0x0000028004047890 */ /* 0x000fe2000ff1e0ff */
[----:B------:R1:W-:Y:S03]  /*06c0*/  UTMACCTL.PF [UR8] ;  /* 0x00000000080079b9 */ /* 0x0003e60008040000 */
[----:B------:R-:W-:-:S03]  /*06d0*/  UIADD3.X UR5, UPT, UPT, URZ, UR5, URZ, UP0, !UPT ;  /* 0x00000005ff057290 */ /* 0x000fc600087fe4ff */
[----:B------:R1:W-:Y:S06]  /*06e0*/  UTMACCTL.PF [UR6] ;  /* 0x00000000060079b9 */ /* 0x0003ec0008040000 */
[----:B------:R1:W-:Y:S02]  /*06f0*/  UTMACCTL.PF [UR4] ;  /* 0x00000000040079b9 */ /* 0x0003e40008040000 */
[----:B-1----:R-:W-:Y:S01]  /*0700*/  NOP ;  /* 0x0000000000007918 */ /* 0x002fe20000000000 */
.L_x_6:
[----:B------:R-:W-:Y:S05]  /*0710*/  BSYNC.RECONVERGENT B0 ;  /* 0x0000000000007941 */ /* 0x000fea0003800200 */
.L_x_5:
[----:B------:R-:W-:Y:S04]  /*0720*/  BSSY.RECONVERGENT B0, `(.L_x_7) ;  /* 0x000001b000007945 */ /* 0x000fe80003800200 */
[----:B------:R-:W-:Y:S05]  /*0730*/  @P1 BRA `(.L_x_8) ;  /* 0x0000000000241947 */ /* 0x000fea0003800000 */
[----:B------:R-:W1:Y:S01]  /*0740*/  LDCU.64 UR4, c[0x0][0x348] ;  /* 0x00006900ff0477ac */ /* 0x000e620008000a00 */
[----:B------:R-:W-:Y:S02]  /*0750*/  PLOP3.LUT P6, PT, PT, PT, PT, 0x80, 0x8 ;  /* 0x000000000008781c */ /* 0x000fe40003fcf070 */
[----:B------:R-:W-:Y:S02]  /*0760*/  PLOP3.LUT P5, PT, PT, PT, PT, 0x8, 0x80 ;  /* 0x000000000080781c */ /* 0x000fe40003fae170 */
[----:B------:R-:W-:Y:S02]  /*0770*/  PLOP3.LUT P4, PT, PT, PT, PT, 0x80, 0x8 ;  /* 0x000000000008781c */ /* 0x000fe40003f8f070 */
[----:B------:R-:W-:Y:S01]  /*0780*/  PLOP3.LUT P3, PT, PT, PT, PT, 0x80, 0x8 ;  /* 0x000000000008781c */ /* 0x000fe20003f6f070 */
[----:B-1----:R-:W-:-:S04]  /*0790*/  UIADD3 UR4, UP0, UPT, UR4, 0x400, URZ ;  /* 0x0000040004047890 */ /* 0x002fc8000ff1e0ff */
[----:B------:R-:W-:-:S09]  /*07a0*/  UIADD3.X UR5, UPT, UPT, URZ, UR5, URZ, UP0, !UPT ;  /* 0x00000005ff057290 */ /* 0x000fd200087fe4ff */
[----:B------:R1:W-:Y:S02]  /*07b0*/  UTMACCTL.PF [UR4] ;  /* 0x00000000040079b9 */ /* 0x0003e40008040000 */
[----:B-1----:R-:W-:Y:S05]  /*07c0*/  BRA `(.L_x_9) ;  /* 0x0000000000407947 */ /* 0x002fea0003800000 */
.L_x_8:
[----:B------:R-:W-:-:S13]  /*07d0*/  ISETP.NE.AND P1, PT, R2, 0x3, PT ;  /* 0x000000030200780c */ /* 0x000fda0003f25270 */
[----:B------:R-:W-:Y:S05]  /*07e0*/  @!P1 BRA `(.L_x_10) ;  /* 0x0000000000289947 */ /* 0x000fea0003800000 */
[----:B------:R-:W-:Y:S02]  /*07f0*/  ISETP.NE.AND P1, PT, R2, 0x4, PT ;  /* 0x000000040200780c */ /* 0x000fe40003f25270 */
[----:B------:R-:W-:Y:S02]  /*0800*/  PLOP3.LUT P4, PT, PT, PT, PT, 0x80, 0x8 ;  /* 0x000000000008781c */ /* 0x000fe40003f8f070 */
[----:B------:R-:W-:Y:S02]  /*0810*/  PLOP3.LUT P5, PT, PT, PT, PT, 0x8, 0x80 ;  /* 0x000000000080781c */ /* 0x000fe40003fae170 */
[----:B------:R-:W-:Y:S02]  /*0820*/  PLOP3.LUT P6, PT, PT, PT, PT, 0x80, 0x8 ;  /* 0x000000000008781c */ /* 0x000fe40003fcf070 */
[----:B------:R-:W-:-:S05]  /*0830*/  PLOP3.LUT P3, PT, PT, PT, PT, 0x80, 0x8 ;  /* 0x000000000008781c */ /* 0x000fca0003f6f070 */
[----:B------:R-:W-:Y:S08]  /*0840*/  @P1 BRA `(.L_x_9) ;  /* 0x0000000000201947 */ /* 0x000ff00003800000 */
[----:B------:R-:W-:Y:S02]  /*0850*/  PLOP3.LUT P5, PT, PT, PT, PT, 0x8, 0x80 ;  /* 0x000000000080781c */ /* 0x000fe40003fae170 */
[----:B------:R-:W-:Y:S02]  /*0860*/  PLOP3.LUT P6, PT, PT, PT, PT, 0x8, 0x80 ;  /* 0x000000000080781c */ /* 0x000fe40003fce170 */
[----:B------:R-:W-:Y:S01]  /*0870*/  PLOP3.LUT P3, PT, PT, PT, PT, 0x8, 0x80 ;  /* 0x000000000080781c */ /* 0x000fe20003f6e170 */
[----:B------:R-:W-:-:S12]  /*0880*/  BRA `(.L_x_9) ;  /* 0x0000000000107947 */ /* 0x000fd80003800000 */
.L_x_10:
[----:B------:R-:W-:Y:S02]  /*0890*/  PLOP3.LUT P6, PT, PT, PT, PT, 0x8, 0x80 ;  /* 0x000000000080781c */ /* 0x000fe40003fce170 */
[----:B------:R-:W-:Y:S02]  /*08a0*/  PLOP3.LUT P5, PT, PT, PT, PT, 0x80, 0x8 ;  /* 0x000000000008781c */ /* 0x000fe40003faf070 */
[----:B------:R-:W-:Y:S02]  /*08b0*/  PLOP3.LUT P4, PT, PT, PT, PT, 0x8, 0x80 ;  /* 0x000000000080781c */ /* 0x000fe40003f8e170 */
[----:B------:R-:W-:-:S13]  /*08c0*/  PLOP3.LUT P3, PT, PT, PT, PT, 0x80, 0x8 ;  /* 0x000000000008781c */ /* 0x000fda0003f6f070 */
.L_x_9:
[----:B------:R-:W-:Y:S05]  /*08d0*/  BSYNC.RECONVERGENT B0 ;  /* 0x0000000000007941 */ /* 0x000fea0003800200 */
.L_x_7:
[----:B------:R-:W1:Y:S01]  /*08e0*/  SHFL.IDX PT, R0, R3, RZ, 0x1f ;  /* 0x00001fff03007589 */ /* 0x000e6200000e0000 */
[----:B------:R-:W-:Y:S02]  /*08f0*/  ISETP.NE.AND P1, PT, R2, 0x3, PT ;  /* 0x000000030200780c */ /* 0x000fe40003f25270 */
[----:B------:R-:W-:Y:S02]  /*0900*/  PLOP3.LUT P0, PT, P0, PT, UP1, 0xae, 0xea ;  /* 0x0000000000ea781c */ /* 0x000fe4000070f51e */
[----:B-1----:R-:W-:-:S13]  /*0910*/  ISETP.NE.AND P2, PT, R0, RZ, PT ;  /* 0x000000ff0000720c */ /* 0x002fda0003f45270 */
[----:B------:R-:W-:Y:S05]  /*0920*/  @P2 BRA `(.L_x_11) ;  /* 0x0000000000382947 */ /* 0x000fea0003800000 */
[----:B------:R-:W1:Y:S01]  /*0930*/  S2UR UR5, SR_CgaCtaId ;  /* 0x00000000000579c3 */ /* 0x000e620000008800 */
[----:B------:R-:W-:Y:S01]  /*0940*/  UMOV UR6, 0x400 ;  /* 0x0000040000067882 */ /* 0x000fe20000000000 */
[----:B------:R-:W-:Y:S01]  /*0950*/  UMOV UR4, 0x1 ;  /* 0x0000000100047882 */ /* 0x000fe20000000000 */
[----:B------:R-:W-:Y:S01]  /*0960*/  ELECT P2, URZ, PT ;  /* 0x0000000000ff782f */ /* 0x000fe20003840000 */
[----:B-1----:R-:W-:Y:S02]  /*0970*/  ULEA UR5, UR5, UR6, 0x18 ;  /* 0x0000000605057291 */ /* 0x002fe4000f8ec0ff */
[----:B------:R-:W-:-:S04]  /*0980*/  UIADD3 UR6, UPT, UPT, -UR4, 0x100000, URZ ;  /* 0x0010000004067890 */ /* 0x000fc8000fffe1ff */
[----:B------:R-:W-:Y:S02]  /*0990*/  USHF.L.U32 UR7, UR6, 0xb, URZ ;  /* 0x0000000b06077899 */ /* 0x000fe400080006ff */
[----:B------:R-:W-:Y:S01]  /*09a0*/  USHF.L.U32 UR6, UR6, 0x1, URZ ;  /* 0x0000000106067899 */ /* 0x000fe200080006ff */
[----:B------:R-:W1:Y:S11]  /*09b0*/  FENCE.VIEW.ASYNC.S ;  /* 0x00000000000073c6 */ /* 0x000e760000000000 */
[----:B-1----:R1:W2:Y:S01]  /*09c0*/  SYNCS.EXCH.64 URZ, [UR5+0xb000], UR6 ;  /* 0x00b0000605ff75b2 */ /* 0x0022a20008000100 */
[----:B------:R1:W3:Y:S01]  /*09d0*/  SYNCS.EXCH.64 URZ, [UR5+0xb010], UR6 ;  /* 0x00b0100605ff75b2 */ /* 0x0002e20008000100 */
[----:B------:R1:W4:Y:S01]  /*09e0*/  SYNCS.EXCH.64 URZ, [UR5+0xb008], UR6 ;  /* 0x00b0080605ff75b2 */ /* 0x0003220008000100 */
[----:B------:R1:W5:Y:S01]  /*09f0*/  SYNCS.EXCH.64 URZ, [UR5+0xb018], UR6 ;  /* 0x00b0180605ff75b2 */ /* 0x0003620008000100 */
[----:B------:R-:W-:Y:S01]  /*0a00*/  NOP ;  /* 0x0000000000007918 */ /* 0x000fe20000000000 */
.L_x_11:
[----:B------:R-:W-:Y:S01]  /*0a10*/  NOP ;  /* 0x0000000000007918 */ /* 0x000fe20000000000 */
[----:B------:R-:W-:Y:S05]  /*0a20*/  @!P1 BRA `(.L_x_12) ;  /* 0x0000000000289947 */ /* 0x000fea0003800000 */
[----:B------:R-:W-:Y:S01]  /*0a30*/  ISETP.NE.AND P1, PT, R2, 0x4, PT ;  /* 0x000000040200780c */ /* 0x000fe20003f25270 */
[----:B------:R-:W-:Y:S02]  /*0a40*/  UPLOP3.LUT UP3, UPT, UPT, UPT, UPT, 0x80, 0x8 ;  /* 0x000000000008789c */ /* 0x000fe40003f6f070 */
[----:B------:R-:W-:Y:S02]  /*0a50*/  UPLOP3.LUT UP2, UPT, UPT, UPT, UPT, 0x40, 0x4 ;  /* 0x000000000004789c */ /* 0x000fe40003f4e870 */
[----:B------:R-:W-:Y:S02]  /*0a60*/  UPLOP3.LUT UP1, UPT, UPT, UPT, UPT, 0x80, 0x8 ;  /* 0x000000000008789c */ /* 0x000fe40003f2f070 */
[----:B------:R-:W-:-:S06]  /*0a70*/  UPLOP3.LUT UP0, UPT, UPT, UPT, UPT, 0x80, 0x8 ;  /* 0x000000000008789c */ /* 0x000fcc0003f0f070 */
[----:B------:R-:W-:Y:S05]  /*0a80*/  @P1 BRA `(.L_x_13) ;  /* 0x0000000000201947 */ /* 0x000fea0003800000 */
[----:B------:R-:W-:Y:S02]  /*0a90*/  UPLOP3.LUT UP2, UPT, UPT, UPT, UPT, 0x40, 0x4 ;  /* 0x000000000004789c */ /* 0x000fe40003f4e870 */
[----:B------:R-:W-:Y:S02]  /*0aa0*/  UPLOP3.LUT UP3, UPT, UPT, UPT, UPT, 0x40, 0x4 ;  /* 0x000000000004789c */ /* 0x000fe40003f6e870 */
[----:B------:R-:W-:Y:S01]  /*0ab0*/  UPLOP3.LUT UP0, UPT, UPT, UPT, UPT, 0x40, 0x4 ;  /* 0x000000000004789c */ /* 0x000fe20003f0e870 */
[----:B------:R-:W-:Y:S05]  /*0ac0*/  BRA `(.L_x_13) ;  /* 0x0000000000107947 */ /* 0x000fea0003800000 */
.L_x_12:
[----:B------:R-:W-:Y:S02]  /*0ad0*/  UPLOP3.LUT UP3, UPT, UPT, UPT, UPT, 0x40, 0x4 ;  /* 0x000000000004789c */ /* 0x000fe40003f6e870 */
[----:B------:R-:W-:Y:S02]  /*0ae0*/  UPLOP3.LUT UP2, UPT, UPT, UPT, UPT, 0x80, 0x8 ;  /* 0x000000000008789c */ /* 0x000fe40003f4f070 */
[----:B------:R-:W-:Y:S02]  /*0af0*/  UPLOP3.LUT UP1, UPT, UPT, UPT, UPT, 0x40, 0x4 ;  /* 0x000000000004789c */ /* 0x000fe40003f2e870 */
[----:B------:R-:W-:Y:S02]  /*0b00*/  UPLOP3.LUT UP0, UPT, UPT, UPT, UPT, 0x80, 0x8 ;  /* 0x000000000008789c */ /* 0x000fe40003f0f070 */
.L_x_13:
[----:B------:R-:W1:Y:S02]  /*0b10*/  SHFL.IDX PT, R0, R3, RZ, 0x1f ;  /* 0x00001fff03007589 */ /* 0x000e6400000e0000 */
        /* <DEDUP_REMOVED lines=11> */
[----:B-1----:R1:W1:Y:S01]  /*0bd0*/  SYNCS.EXCH.64 URZ, [UR5+0xb020], UR6 ;  /* 0x00b0200605ff75b2 */ /* 0x0022620008000100 */
[----:B------:R1:W1:Y:S01]  /*0be0*/  SYNCS.EXCH.64 URZ, [UR5+0xb038], UR6 ;  /* 0x00b0380605ff75b2 */ /* 0x0002620008000100 */
[----:B------:R1:W1:Y:S01]  /*0bf0*/  SYNCS.EXCH.64 URZ, [UR5+0xb028], UR6 ;  /* 0x00b0280605ff75b2 */ /* 0x0002620008000100 */
[----:B------:R1:W1:Y:S01]  /*0c00*/  SYNCS.EXCH.64 URZ, [UR5+0xb040], UR6 ;  /* 0x00b0400605ff75b2 */ /* 0x0002620008000100 */
[----:B------:R1:W1:Y:S01]  /*0c10*/  SYNCS.EXCH.64 URZ, [UR5+0xb030], UR6 ;  /* 0x00b0300605ff75b2 */ /* 0x0002620008000100 */
[----:B------:R1:W1:Y:S01]  /*0c20*/  SYNCS.EXCH.64 URZ, [UR5+0xb048], UR6 ;  /* 0x00b0480605ff75b2 */ /* 0x0002620008000100 */
[----:B------:R-:W-:Y:S01]  /*0c30*/  NOP ;  /* 0x0000000000007918 */ /* 0x000fe20000000000 */
.L_x_14:
[----:B------:R-:W2:Y:S01]  /*0c40*/  SHFL.IDX PT, R0, R3, RZ, 0x1f ;  /* 0x00001fff03007589 */ /* 0x000ea200000e0000 */
[----:B------:R-:W-:Y:S01]  /*0c50*/  NOP ;  /* 0x0000000000007918 */ /* 0x000fe20000000000 */
[----:B--2---:R-:W-:-:S13]  /*0c60*/  ISETP.NE.AND P1, PT, R0, RZ, PT ;  /* 0x000000ff0000720c */ /* 0x004fda0003f25270 */
[----:B------:R-:W-:Y:S05]  /*0c70*/  @P1 BRA `(.L_x_15) ;  /* 0x0000000000401947 */ /* 0x000fea0003800000 */
[----:B-1----:R-:W1:Y:S01]  /*0c80*/  S2UR UR6, SR_CgaCtaId ;  /* 0x00000000000679c3 */ /* 0x002e620000008800 */
[----:B------:R-:W-:Y:S01]  /*0c90*/  UMOV UR7, 0x400 ;  /* 0x0000040000077882 */ /* 0x000fe20000000000 */
[----:B------:R-:W-:Y:S01]  /*0ca0*/  UMOV UR5, 0x1 ;  /* 0x0000000100057882 */ /* 0x000fe20000000000 */
[----:B------:R-:W-:Y:S01]  /*0cb0*/  UMOV UR4, 0x80 ;  /* 0x0000008000047882 */ /* 0x000fe20000000000 */
[----:B------:R-:W-:-:S04]  /*0cc0*/  UIADD3 UR8, UPT, UPT, -UR5, 0x100000, URZ ;  /* 0x0010000005087890 */ /* 0x000fc8000fffe1ff */
[----:B------:R-:W-:Y:S02]  /*0cd0*/  USHF.L.U32 UR9, UR8, 0xb, URZ ;  /* 0x0000000b08097899 */ /* 0x000fe400080006ff */
[----:B------:R-:W-:Y:S02]  /*0ce0*/  USHF.L.U32 UR8, UR8, 0x1, URZ ;  /* 0x0000000108087899 */ /* 0x000fe400080006ff */
[----:B------:R-:W-:-:S04]  /*0cf0*/  UIADD3 UR4, UPT, UPT, -UR4, 0x100000, URZ ;  /* 0x0010000004047890 */ /* 0x000fc8000fffe1ff */
[----:B------:R-:W-:Y:S02]  /*0d00*/  USHF.L.U32 UR5, UR4, 0xb, URZ ;  /* 0x0000000b04057899 */ /* 0x000fe400080006ff */
[----:B------:R-:W-:Y:S01]  /*0d10*/  USHF.L.U32 UR4, UR4, 0x1, URZ ;  /* 0x0000000104047899 */ /* 0x000fe200080006ff */
[----:B------:R-:W-:Y:S01]  /*0d20*/  ELECT P1, URZ, PT ;  /* 0x0000000000ff782f */ /* 0x000fe20003820000 */
[----:B-1----:R-:W-:Y:S01]  /*0d30*/  ULEA UR6, UR6, UR7, 0x18 ;  /* 0x0000000706067291 */ /* 0x002fe2000f8ec0ff */
[----:B------:R-:W1:Y:S11]  /*0d40*/  FENCE.VIEW.ASYNC.S ;  /* 0x00000000000073c6 */ /* 0x000e760000000000 */
[----:B-1----:R2:W1:Y:S01]  /*0d50*/  SYNCS.EXCH.64 URZ, [UR6+0xb050], UR8 ;  /* 0x00b0500806ff75b2 */ /* 0x0024620008000100 */
[----:B------:R2:W1:Y:S02]  /*0d60*/  SYNCS.EXCH.64 URZ, [UR6+0xb058], UR4 ;  /* 0x00b0580406ff75b2 */ /* 0x0004640008000100 */
[----:B--2---:R-:W-:Y:S01]  /*0d70*/  NOP ;  /* 0x0000000000007918 */ /* 0x004fe20000000000 */
.L_x_15:
[----:B------:R-:W2:Y:S01]  /*0d80*/  SHFL.IDX PT, R0, R3, RZ, 0x1f ;  /* 0x00001fff03007589 */ /* 0x000ea200000e0000 */
[----:B------:R-:W-:Y:S01]  /*0d90*/  USEL UR4, URZ, 0x2, !UP4 ;  /* 0x00000002ff047887 */ /* 0x000fe2000e000000 */
[----:B------:R-:W-:Y:S01]  /*0da0*/  ISETP.NE.AND P2, PT, R2, 0x2, PT ;  /* 0x000000020200780c */ /* 0x000fe20003f45270 */
[----:B------:R-:W-:Y:S02]  /*0db0*/  NOP ;  /* 0x0000000000007918 */ /* 0x000fe40000000000 */
[----:B------:R-:W-:Y:S01]  /*0dc0*/  USEL UR4, UR4, 0x1, !UP5 ;  /* 0x0000000104047887 */ /* 0x000fe2000e800000 */
[----:B--2---:R-:W-:-:S13]  /*0dd0*/  ISETP.NE.AND P1, PT, R0, RZ, PT ;  /* 0x000000ff0000720c */ /* 0x004fda0003f25270 */
[----:B------:R-:W-:Y:S05]  /*0de0*/  @P1 BRA `(.L_x_16) ;  /* 0x0000000000401947 */ /* 0x000fea0003800000 */
[----:B-1----:R-:W1:Y:S01]  /*0df0*/  S2UR UR7, SR_CgaCtaId ;  /* 0x00000000000779c3 */ /* 0x002e620000008800 */
[----:B------:R-:W-:Y:S01]  /*0e00*/  UMOV UR8, 0x400 ;  /* 0x0000040000087882 */ /* 0x000fe20000000000 */
[----:B------:R-:W-:Y:S01]  /*0e10*/  UMOV UR6, 0x1 ;  /* 0x0000000100067882 */ /* 0x000fe20000000000 */
[----:B------:R-:W-:Y:S01]  /*0e20*/  UMOV UR5, 0x80 ;  /* 0x0000008000057882 */ /* 0x000fe20000000000 */
[----:B------:R-:W-:Y:S01]  /*0e30*/  ELECT P1, URZ, PT ;  /* 0x0000000000ff782f */ /* 0x000fe20003820000 */
[----:B------:R-:W-:-:S04]  /*0e40*/  UIADD3 UR10, UPT, UPT, -UR5, 0x100000, URZ ;  /* 0x00100000050a7890 */ /* 0x000fc8000fffe1ff */
[----:B------:R-:W-:Y:S02]  /*0e50*/  USHF.L.U32 UR11, UR10, 0xb, URZ ;  /* 0x0000000b0a0b7899 */ /* 0x000fe400080006ff */
[----:B------:R-:W-:Y:S02]  /*0e60*/  USHF.L.U32 UR10, UR10, 0x1, URZ ;  /* 0x000000010a0a7899 */ /* 0x000fe400080006ff */
[----:B-1----:R-:W-:Y:S02]  /*0e70*/  ULEA UR7, UR7, UR8, 0x18 ;  /* 0x0000000807077291 */ /* 0x002fe4000f8ec0ff */
[----:B------:R-:W-:-:S04]  /*0e80*/  UIADD3 UR8, UPT, UPT, -UR6, 0x100000, URZ ;  /* 0x0010000006087890 */ /* 0x000fc8000fffe1ff */
[----:B------:R-:W-:Y:S02]  /*0e90*/  USHF.L.U32 UR9, UR8, 0xb, URZ ;  /* 0x0000000b08097899 */ /* 0x000fe400080006ff */
[----:B------:R-:W-:Y:S01]  /*0ea0*/  USHF.L.U32 UR8, UR8, 0x1, URZ ;  /* 0x0000000108087899 */ /* 0x000fe200080006ff */
[----:B------:R-:W1:Y:S11]  /*0eb0*/  FENCE.VIEW.ASYNC.S ;  /* 0x00000000000073c6 */ /* 0x000e760000000000 */
[----:B-1----:R2:W1:Y:S01]  /*0ec0*/  SYNCS.EXCH.64 URZ, [UR7+0xb060], UR8 ;  /* 0x00b0600807ff75b2 */ /* 0x0024620008000100 */
[----:B------:R2:W1:Y:S02]  /*0ed0*/  SYNCS.EXCH.64 URZ, [UR7+0xb068], UR10 ;  /* 0x00b0680a07ff75b2 */ /* 0x0004640008000100 */
[----:B--2---:R-:W-:Y:S01]  /*0ee0*/  NOP ;  /* 0x0000000000007918 */ /* 0x004fe20000000000 */
.L_x_16:
[----:B------:R-:W-:Y:S01]  /*0ef0*/  NOP ;  /* 0x0000000000007918 */ /* 0x000fe20000000000 */
[----:B------:R-:W-:Y:S05]  /*0f00*/  @!P2 BRA `(.L_x_17) ;  /* 0x000000000024a947 */ /* 0x000fea0003800000 */
[----:B------:R-:W-:Y:S01]  /*0f10*/  ISETP.NE.AND P1, PT, R2, RZ, PT ;  /* 0x000000ff0200720c */ /* 0x000fe20003f25270 */
[----:B-1----:R-:W-:Y:S02]  /*0f20*/  UP2UR UR5, UPR, URZ, 0x1 ;  /* 0x00000001ff057883 */ /* 0x002fe40008000000 */
[----:B------:R-:W-:Y:S01]  /*0f30*/  UPLOP3.LUT UP0, UPT, UPT, UPT, UPT, 0x80, 0x8 ;  /* 0x000000000008789c */ /* 0x000fe20003f0f070 */
[----:B------:R-:W-:-:S03]  /*0f40*/  UMOV UR6, URZ ;  /* 0x000000ff00067c82 */ /* 0x000fc60008000000 */
[----:B------:R-:W-:Y:S02]  /*0f50*/  UP2UR UR40, UPR, URZ, 0x1 ;  /* 0x00000001ff287883 */ /* 0x000fe40008000000 */
[----:B------:R-:W-:-:S04]  /*0f60*/  UISETP.NE.AND UP0, UPT, UR5, URZ, UPT ;  /* 0x000000ff0500728c */ /* 0x000fc8000bf05270 */
[----:B------:R-:W-:Y:S07]  /*0f70*/  @P1 BRA `(.L_x_18) ;  /* 0x00000000001c1947 */ /* 0x000fee0003800000 */
[----:B------:R-:W-:Y:S01]  /*0f80*/  UMOV UR6, 0x1 ;  /* 0x0000000100067882 */ /* 0x000fe20000000000 */
[----:B------:R-:W-:Y:S05]  /*0f90*/  BRA `(.L_x_18) ;  /* 0x0000000000147947 */ /* 0x000fea0003800000 */
.L_x_17:
[----:B-1----:R-:W-:Y:S02]  /*0fa0*/  UP2UR UR5, UPR, URZ, 0x1 ;  /* 0x00000001ff057883 */ /* 0x002fe40008000000 */
[----:B------:R-:W-:Y:S01]  /*0fb0*/  UPLOP3.LUT UP0, UPT, UPT, UPT, UPT, 0x40, 0x4 ;  /* 0x000000000004789c */ /* 0x000fe20003f0e870 */
[----:B------:R-:W-:-:S03]  /*0fc0*/  UMOV UR6, 0x2 ;  /* 0x0000000200067882 */ /* 0x000fc60000000000 */
[----:B------:R-:W-:Y:S02]  /*0fd0*/  UP2UR UR40, UPR, URZ, 0x1 ;  /* 0x00000001ff287883 */ /* 0x000fe40008000000 */
[----:B------:R-:W-:Y:S02]  /*0fe0*/  UISETP.NE.AND UP0, UPT, UR5, URZ, UPT ;  /* 0x000000ff0500728c */ /* 0x000fe4000bf05270 */
.L_x_18:
        /* <DEDUP_REMOVED lines=13> */
[----:B------:R1:W1:Y:S01]  /*10c0*/  SYNCS.EXCH.64 URZ, [UR7+0xb078], UR8 ;  /* 0x00b0780807ff75b2 */ /* 0x0002620008000100 */
[----:B------:R-:W-:Y:S01]  /*10d0*/  NOP ;  /* 0x0000000000007918 */ /* 0x000fe20000000000 */
.L_x_19:
[----:B------:R-:W-:Y:S01]  /*10e0*/  NOP ;  /* 0x0000000000007918 */ /* 0x000fe20000000000 */
[----:B------:R-:W-:Y:S05]  /*10f0*/  @!P2 BRA `(.L_x_20) ;  /* 0x000000000024a947 */ /* 0x000fea0003800000 */
[----:B------:R-:W-:Y:S01]  /*1100*/  ISETP.NE.AND P1, PT, R2, 0x1, PT ;  /* 0x000000010200780c */ /* 0x000fe20003f25270 */
        /* <DEDUP_REMOVED lines=8> */
.L_x_20:
[----:B-1----:R-:W-:Y:S02]  /*1190*/  UP2UR UR7, UPR, URZ, 0x1 ;  /* 0x00000001ff077883 */ /* 0x002fe40008000000 */
[----:B------:R-:W-:Y:S01]  /*11a0*/  UPLOP3.LUT UP0, UPT, UPT, UPT, UPT, 0x40, 0x4 ;  /* 0x000000000004789c */ /* 0x000fe20003f0e870 */
[----:B------:R-:W-:-:S03]  /*11b0*/  UMOV UR5, 0x2 ;  /* 0x0000000200057882 */ /* 0x000fc60000000000 */
[----:B------:R-:W-:Y:S02]  /*11c0*/  UP2UR UR39, UPR, URZ, 0x1 ;  /* 0x00000001ff277883 */ /* 0x000fe40008000000 */
[----:B------:R-:W-:Y:S02]  /*11d0*/  UISETP.NE.AND UP0, UPT, UR7, URZ, UPT ;  /* 0x000000ff0700728c */ /* 0x000fe4000bf05270 */
.L_x_21:
[----:B------:R-:W1:Y:S01]  /*11e0*/  SHFL.IDX PT, R0, R3, RZ, 0x1f ;  /* 0x00001fff03007589 */ /* 0x000e6200000e0000 */
[----:B------:R-:W-:Y:S02]  /*11f0*/  USEL UR8, URZ, 0x1, !UP4 ;  /* 0x00000001ff087887 */ /* 0x000fe4000e000000 */
[----:B------:R-:W-:Y:S01]  /*1200*/  USEL UR57, URZ, 0x1, UP4 ;  /* 0x00000001ff397887 */ /* 0x000fe2000a000000 */
        /* <DEDUP_REMOVED lines=13> */
[----:B------:R-:W-:Y:S01]  /*12e0*/  NOP ;  /* 0x0000000000007918 */ /* 0x000fe20000000000 */
.L_x_22:
        /* <DEDUP_REMOVED lines=18> */
[----:B------:R2:W1:Y:S01]  /*1410*/  SYNCS.EXCH.64 URZ, [UR10+0xb0a0], UR14 ;  /* 0x00b0a00e0aff75b2 */ /* 0x0004620008000100 */
[----:B------:R2:W1:Y:S01]  /*1420*/  SYNCS.EXCH.64 URZ, [UR10+0xb098], UR12 ;  /* 0x00b0980c0aff75b2 */ /* 0x0004620008000100 */
[----:B------:R2:W1:Y:S02]  /*1430*/  SYNCS.EXCH.64 URZ, [UR10+0xb0a8], UR14 ;  /* 0x00b0a80e0aff75b2 */ /* 0x0004640008000100 */
[----:B--2---:R-:W-:Y:S01]  /*1440*/  NOP ;  /* 0x0000000000007918 */ /* 0x004fe20000000000 */
.L_x_23:
        /* <DEDUP_REMOVED lines=22> */
.L_x_24:
[----:B------:R-:W2:Y:S01]  /*15b0*/  SHFL.IDX PT, R3, R3, RZ, 0x1f ;  /* 0x00001fff03037589 */ /* 0x000ea200000e0000 */
[----:B------:R-:W1:Y:S01]  /*15c0*/  S2UR UR36, SR_CTAID.X ;  /* 0x00000000002479c3 */ /* 0x000e620000002500 */
[----:B------:R-:W-:Y:S01]  /*15d0*/  NOP ;  /* 0x0000000000007918 */ /* 0x000fe20000000000 */
[----:B--2---:R-:W-:-:S13]  /*15e0*/  ISETP.NE.AND P1, PT, R3, RZ, PT ;  /* 0x000000ff0300720c */ /* 0x004fda0003f25270 */
[----:B-1----:R-:W-:Y:S05]  /*15f0*/  @P1 BRA `(.L_x_25) ;  /* 0x0000000000301947 */ /* 0x002fea0003800000 */
        /* <DEDUP_REMOVED lines=12> */
.L_x_25:
[----:B------:R-:W-:Y:S01]  /*16c0*/  ISETP.GT.AND P1, PT, R2, 0x3, PT ;  /* 0x000000030200780c */ /* 0x000fe20003f24270 */
[----:B------:R-:W-:Y:S01]  /*16d0*/  NOP ;  /* 0x0000000000007918 */ /* 0x000fe20000000000 */
[----:B-12345:R-:W-:Y:S11]  /*16e0*/  BAR.SYNC.DEFER_BLOCKING 0x0 ;  /* 0x0000000000007b1d */ /* 0x03eff60000010000 */
[----:B------:R-:W-:Y:S05]  /*16f0*/  @P1 BRA `(.L_x_26) ;  /* 0x000000ec00441947 */ /* 0x000fea0003800000 */
[----:B------:R-:W-:Y:S01]  /*1700*/  ISETP.GE.U32.AND P0, PT, R2, 0x2, PT ;  /* 0x000000020200780c */ /* 0x000fe20003f06070 */
[----:B------:R-:W-:-:S04]  /*1710*/  UISETP.NE.AND UP0, UPT, UR58, URZ, UPT ;  /* 0x000000ff3a00728c */ /* 0x000fc8000bf05270 */
[----:B------:R-:W-:-:S04]  /*1720*/  USEL UR7, URZ, 0x2, !UP0 ;  /* 0x00000002ff077887 */ /* 0x000fc8000c000000 */
[----:B------:R-:W-:-:S04]  /*1730*/  USEL UR7, UR7, 0x1, !UP5 ;  /* 0x0000000107077887 */ /* 0x000fc8000e800000 */
[----:B------:R-:W-:Y:S08]  /*1740*/  @!P0 BRA `(.L_x_27) ;  /* 0x0000008800448947 */ /* 0x000ff00003800000 */
[----:B------:R-:W-:Y:S05]  /*1750*/  @!P2 BRA `(.L_x_28) ;  /* 0x000000200074a947 */ /* 0x000fea0003800000 */
[----:B------:R-:W-:-:S08]  /*1760*/  NOP ;  /* 0x0000000000007918 */ /* 0x000fd00000000000 */
[----:B------:R-:W1:-:S00]  /*1770*/  USETMAXREG.DEALLOC.CTAPOOL 0x20 ;  /* 0x00000020000079c8 */ /* 0x000e4000080e0500 */
[----:B-1----:R-:W1:Y:S02]  /*1780*/  LDC R0, c[0x0][0x900] ;  /* 0x00024000ff007b82 */ /* 0x002e640000000800 */
[----:B-1----:R-:W-:-:S13]  /*1790*/  ISETP.LE.AND P0, PT, R0, UR36, PT ;  /* 0x0000002400007c0c */ /* 0x002fda000bf03270 */
[----:B------:R-:W-:Y:S05]  /*17a0*/  @P0 EXIT ;  /* 0x000000000000094d */ /* 0x000fea0003800000 */
[----:B------:R-:W1:Y:S01]  /*17b0*/  S2UR UR44, SR_CgaCtaId ;  /* 0x00000000002c79c3 */ /* 0x000e620000008800 */
[----:B------:R-:W-:Y:S01]  /*17c0*/  UMOV UR5, 0x400 ;  /* 0x0000040000057882 */ /* 0x000fe20000000000 */
[----:B------:R-:W-:Y:S01]  /*17d0*/  HFMA2 R6, -RZ, RZ, 0, 0 ;  /* 0x00000000ff067431 */ /* 0x000fe200000001ff */
[----:B------:R-:W-:Y:S01]  /*17e0*/  PRMT R7, RZ, 0x7610, R7 ;  /* 0x00007610ff077816 */ /* 0x000fe20000000007 */
[----:B------:R-:W-:Y:S02]  /*17f0*/  ULOP3.LUT UR14, UR7, 0x1, URZ, 0xc0, !UPT ;  /* 0x00000001070e7892 */ /* 0x000fe4000f8ec0ff */
[----:B------:R-:W-:Y:S01]  /*1800*/  ULOP3.LUT UR13, UR4, 0x1, URZ, 0xc0, !UPT ;  /* 0x00000001040d7892 */ /* 0x000fe2000f8ec0ff */
[----:B------:R-:W-:Y:S01]  /*1810*/  UMOV UR24, URZ ;  /* 0x000000ff00187c82 */ /* 0x000fe20008000000 */
[----:B------:R-:W-:Y:S01]  /*1820*/  UMOV UR23, 0x1 ;  /* 0x0000000100177882 */ /* 0x000fe20000000000 */
[----:B------:R-:W-:Y:S01]  /*1830*/  UMOV UR22, 0x1 ;  /* 0x0000000100167882 */ /* 0x000fe20000000000 */
[----:B------:R-:W-:Y:S01]  /*1840*/  UMOV UR21, 0x1 ;  /* 0x0000000100157882 */ /* 0x000fe20000000000 */
[----:B------:R-:W-:Y:S01]  /*1850*/  UMOV UR20, URZ ;  /* 0x000000ff00147c82 */ /* 0x000fe20008000000 */
[----:B------:R-:W-:Y:S01]  /*1860*/  UMOV UR45, 0x80004020 ;  /* 0x80004020002d7882 */ /* 0x000fe20000000000 */
[----:B-1----:R-:W-:-:S04]  /*1870*/  ULEA UR44, UR44, UR5, 0x18 ;  /* 0x000000052c2c7291 */ /* 0x002fc8000f8ec0ff */
[----:B------:R-:W-:Y:S02]  /*1880*/  UIADD3 UR25, UPT, UPT, UR44, 0x4000, URZ ;  /* 0x000040002c197890 */ /* 0x000fe4000fffe0ff */
[----:B------:R-:W-:Y:S02]  /*1890*/  USHF.R.U32.HI UR44, URZ, 0x4, UR44 ;  /* 0x00000004ff2c7899 */ /* 0x000fe4000801162c */
[----:B------:R-:W-:Y:S02]  /*18a0*/  USHF.R.U32.HI UR25, URZ, 0x4, UR25 ;  /* 0x00000004ff197899 */ /* 0x000fe40008011619 */
[----:B------:R-:W-:Y:S02]  /*18b0*/  ULOP3.LUT UR44, UR44, 0x3fff, URZ, 0xc0, !UPT ;  /* 0x00003fff2c2c7892 */ /* 0x000fe4000f8ec0ff */
[----:B------:R-:W-:Y:S02]  /*18c0*/  ULOP3.LUT UR25, UR25, 0x3fff, URZ, 0xc0, !UPT ;  /* 0x00003fff19197892 */ /* 0x000fe4000f8ec0ff */
[----:B------:R-:W-:-:S02]  /*18d0*/  ULOP3.LUT UR44, UR44, 0x10000, URZ, 0xfc, !UPT ;  /* 0x000100002c2c7892 */ /* 0x000fc4000f8efcff */
[----:B------:R-:W-:-:S12]  /*18e0*/  ULOP3.LUT UR15, UR25, 0x10000, URZ, 0xfc, !UPT ;  /* 0x00010000190f7892 */ /* 0x000fd8000f8efcff */
.L_x_89:
[----:B------:R-:W1:Y:S01]  /*18f0*/  LDCU.64 UR4, c[0x0][0x908] ;  /* 0x00012100ff0477ac */ /* 0x000e620008000a00 */
[----:B--2---:R-:W2:Y:S01]  /*1900*/  LDCU UR6, c[0x0][0x904] ;  /* 0x00012080ff0677ac */ /* 0x004ea20008000800 */
[----:B-1----:R-:W-:Y:S01]  /*1910*/  UIMAD.WIDE.U32 UR8, UR36, UR4, URZ ;  /* 0x00000004240872a5 */ /* 0x002fe2000f8e00ff */
[----:B------:R-:W1:Y:S01]  /*1920*/  LDCU UR4, c[0x0][0x380] ;  /* 0x00007000ff0477ac */ /* 0x000e620008000800 */
[----:B--2---:R-:W-:-:S05]  /*1930*/  UISETP.NE.AND UP0, UPT, UR6, 0x1, UPT ;  /* 0x000000010600788c */ /* 0x004fca000bf05270 */
[----:B------:R-:W-:Y:S02]  /*1940*/  UMOV UR7, UR9 ;  /* 0x0000000900077c82 */ /* 0x000fe40008000000 */
[----:B------:R-:W-:-:S04]  /*1950*/  USHF.R.U32.HI UR5, URZ, UR5, UR7 ;  /* 0x00000005ff057299 */ /* 0x000fc80008011607 */
[----:B------:R-:W-:-:S04]  /*1960*/  USEL UR5, UR36, UR5, !UP0 ;  /* 0x0000000524057287 */ /* 0x000fc8000c000000 */
[----:B------:R-:W-:-:S04]  /*1970*/  UIADD3 UR5, UPT, UPT, -UR5, URZ, URZ ;  /* 0x000000ff05057290 */ /* 0x000fc8000fffe1ff */
[----:B------:R-:W-:-:S04]  /*1980*/  UIMAD UR6, UR6, UR5, UR36 ;  /* 0x00000005060672a4 */ /* 0x000fc8000f8e0224 */
[----:B------:R-:W-:-:S04]  /*1990*/  USHF.L.U32 UR6, UR6, 0x8, URZ ;  /* 0x0000000806067899 */ /* 0x000fc800080006ff */
[----:B-1----:R-:W-:-:S09]  /*19a0*/  UISETP.GE.AND UP0, UPT, UR6, UR4, UPT ;  /* 0x000000040600728c */ /* 0x002fd2000bf06270 */
[----:B------:R-:W-:Y:S05]  /*19b0*/  BRA.U UP0, `(.L_x_29) ;  /* 0x0000001d00c47547 */ /* 0x000fea000b800000 */
[----:B------:R-:W-:-:S13]  /*19c0*/  LOP3.LUT P0, RZ, R7, 0xff, RZ, 0xc0, !PT ;  /* 0x000000ff07ff7812 */ /* 0x000fda000780c0ff */
[----:B------:R-:W-:Y:S05]  /*19d0*/  @P0 BRA `(.L_x_30) ;  /* 0x0000000000940947 */ /* 0x000fea0003800000 */
[----:B------:R-:W1:Y:S01]  /*19e0*/  S2UR UR5, SR_CgaCtaId ;  /* 0x00000000000579c3 */ /* 0x000e620000008800 */
[----:B------:R-:W-:Y:S01]  /*19f0*/  UMOV UR7, 0x40 ;  /* 0x0000004000077882 */ /* 0x000fe20000000000 */
[----:B------:R-:W-:Y:S01]  /*1a00*/  NOP ;  /* 0x0000000000007918 */ /* 0x000fe20000000000 */
[----:B------:R-:W-:Y:S01]  /*1a10*/  UMOV UR4, 0x400 ;  /* 0x0000040000047882 */ /* 0x000fe20000000000 */
[----:B-1----:R-:W-:Y:S02]  /*1a20*/  ULEA UR7, UR5, UR7, 0x18 ;  /* 0x0000000705077291 */ /* 0x002fe4000f8ec0ff */
[----:B------:R-:W-:-:S07]  /*1a30*/  ULEA UR5, UR5, UR4, 0x18 ;  /* 0x0000000405057291 */ /* 0x000fce000f8ec0ff */
[----:B------:R-:W1:Y:S02]  /*1a40*/  LDS.U8 R0, [UR7+0x1c] ;  /* 0x00001c07ff007984 */ /* 0x000e640008000000 */
[----:B-1----:R-:W-:-:S13]  /*1a50*/  ISETP.NE.AND P0, PT, R0, RZ, PT ;  /* 0x000000ff0000720c */ /* 0x002fda0003f05270 */
[----:B------:R-:W-:Y:S05]  /*1a60*/  @P0 BRA `(.L_x_31) ;  /* 0x0000000000580947 */ /* 0x000fea0003800000 */
[----:B------:R-:W-:-:S13]  /*1a70*/  ELECT P0, URZ, PT ;  /* 0x0000000000ff782f */ /* 0x000fda0003800000 */
[----:B------:R-:W-:Y:S05]  /*1a80*/  @!P0 BRA `(.L_x_32) ;  /* 0x0000000000608947 */ /* 0x000fea0003800000 */
[----:B------:R-:W-:Y:S01]  /*1a90*/  UMOV UR4, 0x10 ;  /* 0x0000001000047882 */ /* 0x000fe20000000000 */
[----:B------:R-:W-:Y:S01]  /*1aa0*/  HFMA2 R0, -RZ, RZ, 0, 5.9604644775390625e-08 ;  /* 0x00000001ff007431 */ /* 0x000fe200000001ff */
[----:B------:R-:W-:-:S03]  /*1ab0*/  MOV R2, 0xffff ;  /* 0x0000ffff00027802 */ /* 0x000fc60000000f00 */
[----:B------:R-:W-:Y:S04]  /*1ac0*/  DEPBAR.LE SB1, 0x36 ;  /* 0x00009d800000791a */ /* 0x000fe80000000000 */
[----:B------:R-:W1:Y:S02]  /*1ad0*/  UTCATOMSWS.FIND_AND_SET.ALIGN UP0, UR4, UR4 ;  /* 0x00000004000475e3 */ /* 0x000e640008000800 */
[----:B-1----:R-:W-:Y:S01]  /*1ae0*/  MOV R3, UR4 ;  /* 0x0000000400037c02 */ /* 0x002fe20008000f00 */
[----:B------:R-:W-:Y:S06]  /*1af0*/  BRA.U UP0, `(.L_x_33) ;  /* 0x0000000100187547 */ /* 0x000fec000b800000 */
.L_x_34:
[----:B------:R-:W-:Y:S05]  /*1b00*/  NANOSLEEP 0x64 ;  /* 0x000000640000795d */ /* 0x000fea0003800000 */
[----:B------:R-:W-:-:S05]  /*1b10*/  UMOV UR4, 0x10 ;  /* 0x0000001000047882 */ /* 0x000fca0000000000 */
[----:B------:R-:W-:Y:S04]  /*1b20*/  DEPBAR.LE SB1, 0x36 ;  /* 0x00009d800000791a */ /* 0x000fe80000000000 */
[----:B------:R-:W1:Y:S02]  /*1b30*/  UTCATOMSWS.FIND_AND_SET.ALIGN UP0, UR4, UR4 ;  /* 0x00000004000475e3 */ /* 0x000e640008000800 */
[----:B-1----:R-:W-:Y:S01]  /*1b40*/  MOV R3, UR4 ;  /* 0x0000000400037c02 */ /* 0x002fe20008000f00 */
[----:B------:R-:W-:Y:S05]  /*1b50*/  BRA.U !UP0, `(.L_x_34) ;  /* 0xfffffffd08e87547 */ /* 0x000fea000b83ffff */
.L_x_33:
[-C--:B------:R-:W-:Y:S02]  /*1b60*/  SHF.L.U32 R2, R2, R3.reuse, RZ ;  /* 0x0000000302027219 */ /* 0x080fe400000006ff */
[----:B------:R-:W-:Y:S01]  /*1b70*/  SHF.L.U32 R0, R0, R3, RZ ;  /* 0x0000000300007219 */ /* 0x000fe200000006ff */
[----:B------:R-:W-:Y:S02]  /*1b80*/  IMAD.SHL.U32 R3, R3, 0x20, RZ ;  /* 0x0000002003037824 */ /* 0x000fe400078e00ff */
[----:B------:R1:W-:Y:S04]  /*1b90*/  ATOMS.OR RZ, [UR7+0x14], R2 ;  /* 0x00001402ffff798c */ /* 0x0003e8000b000007 */
[----:B------:R1:W-:Y:S04]  /*1ba0*/  ATOMS.OR RZ, [UR7+0x18], R0 ;  /* 0x00001800ffff798c */ /* 0x0003e8000b000007 */
[----:B------:R1:W-:Y:S01]  /*1bb0*/  STS [UR5+0xb0e0], R3 ;  /* 0x00b0e003ff007988 */ /* 0x0003e20008000805 */
[----:B------:R-:W-:Y:S05]  /*1bc0*/  BRA `(.L_x_32) ;  /* 0x0000000000107947 */ /* 0x000fea0003800000 */
.L_x_31:
[----:B------:R-:W-:Y:S02]  /*1bd0*/  MOV R0, 0xffffffff ;  /* 0xffffffff00007802 */ /* 0x000fe40000000f00 */
[----:B------:R-:W-:-:S03]  /*1be0*/  MOV R2, 0x1c10 ;  /* 0x00001c1000027802 */ /* 0x000fc60000000f00 */
[----:B------:R1:W-:Y:S04]  /*1bf0*/  STS [UR5+0xb0e0], R0 ;  /* 0x00b0e000ff007988 */ /* 0x0003e80008000805 */
[----:B-1----:R-:W-:Y:S05]  /*1c00*/  CALL.REL.NOINC `($__internal_1_$__cuda_sm10x_tcgen05_guardrail_trap_phase_invalid_during_alloc) ;  /* 0x0000013000cc7944 */ /* 0x002fea0003c00000 */
.L_x_32:
[----:B------:R-:W-:Y:S05]  /*1c10*/  WARPSYNC.ALL ;  /* 0x0000000000007948 */ /* 0x000fea0003800000 */
[----:B------:R-:W-:Y:S01]  /*1c20*/  NOP ;  /* 0x0000000000007918 */ /* 0x000fe20000000000 */
.L_x_30:
[----:B------:R-:W2:Y:S01]  /*1c30*/  LDCU UR7, c[0x0][0x384] ;  /* 0x00007080ff0777ac */ /* 0x000ea20008000800 */
[----:B------:R-:W-:Y:S01]  /*1c40*/  HFMA2 R7, -RZ, RZ, 0, 5.9604644775390625e-08 ;  /* 0x00000001ff077431 */ /* 0x000fe200000001ff */
[----:B--2---:R-:W-:-:S09]  /*1c50*/  UISETP.NE.AND UP0, UPT, UR7, URZ, UPT ;  /* 0x000000ff0700728c */ /* 0x004fd2000bf05270 */
[----:B------:R-:W-:Y:S05]  /*1c60*/  BRA.U !UP0, `(.L_x_29) ;  /* 0x0000001d08187547 */ /* 0x000fea000b800000 */
[----:B------:R-:W-:Y:S01]  /*1c70*/  UIADD3 UR6, UPT, UPT, UR6, 0x100, URZ ;  /* 0x0000010006067890 */ /* 0x000fe2000fffe0ff */
[----:B------:R-:W-:Y:S01]  /*1c80*/  BSSY.RECONVERGENT B0, `(.L_x_35) ;  /* 0x000000d000007945 */ /* 0x000fe20003800200 */
[----:B------:R-:W-:Y:S02]  /*1c90*/  UIADD3 UR7, UPT, UPT, UR7, 0x3f, URZ ;  /* 0x0000003f07077890 */ /* 0x000fe4000fffe0ff */
[----:B------:R-:W-:Y:S02]  /*1ca0*/  USHF.R.S32.HI UR4, URZ, 0x1f, UR6 ;  /* 0x0000001fff047899 */ /* 0x000fe40008011406 */
[----:B------:R-:W-:Y:S02]  /*1cb0*/  USHF.R.S32.HI UR5, URZ, 0x1f, UR7 ;  /* 0x0000001fff057899 */ /* 0x000fe40008011407 */
[----:B------:R-:W-:Y:S02]  /*1cc0*/  ULEA.HI UR4, UR4, UR6, URZ, 0x6 ;  /* 0x0000000604047291 */ /* 0x000fe4000f8f30ff */
[----:B------:R-:W-:-:S02]  /*1cd0*/  ULEA.HI UR5, UR5, UR7, URZ, 0x6 ;  /* 0x0000000705057291 */ /* 0x000fc4000f8f30ff */
[----:B------:R-:W-:Y:S02]  /*1ce0*/  UIADD3 UR4, UPT, UPT, UR4, 0x3f, URZ ;  /* 0x0000003f04047890 */ /* 0x000fe4000fffe0ff */
[----:B------:R-:W-:Y:S02]  /*1cf0*/  USHF.R.S32.HI UR5, URZ, 0x6, UR5 ;  /* 0x00000006ff057899 */ /* 0x000fe40008011405 */
[----:B------:R-:W-:-:S04]  /*1d00*/  USHF.R.S32.HI UR4, URZ, 0x6, UR4 ;  /* 0x00000006ff047899 */ /* 0x000fc80008011404 */
[----:B------:R-:W-:-:S04]  /*1d10*/  UISETP.LT.AND UP0, UPT, UR5, UR4, UPT ;  /* 0x000000040500728c */ /* 0x000fc8000bf01270 */
[----:B------:R-:W-:Y:S01]  /*1d20*/  USEL UR19, UR5, UR4, UP0 ;  /* 0x0000000405137287 */ /* 0x000fe20008000000 */
[----:B------:R-:W-:Y:S11]  /*1d30*/  @!P4 BRA `(.L_x_36) ;  /* 0x000000000004c947 */ /* 0x000ff60003800000 */
[----:B------:R-:W-:Y:S05]  /*1d40*/  BPT.TRAP 0x1 ;  /* 0x000000040000795c */ /* 0x000fea0000300000 */
.L_x_36:
[----:B------:R-:W-:Y:S05]  /*1d50*/  BSYNC.RECONVERGENT B0 ;  /* 0x0000000000007941 */ /* 0x000fea0003800200 */
.L_x_35:
[----:B------:R-:W2:Y:S01]  /*1d60*/  S2UR UR12, SR_CgaCtaId ;  /* 0x00000000000c79c3 */ /* 0x000ea20000008800 */
[----:B------:R-:W-:Y:S01]  /*1d70*/  UMOV UR4, 0x400 ;  /* 0x0000040000047882 */ /* 0x000fe20000000000 */
[----:B------:R-:W-:Y:S01]  /*1d80*/  SHF.L.U32 R5, R6, 0x1f, RZ ;  /* 0x0000001f06057819 */ /* 0x000fe200000006ff */
[----:B--2---:R-:W-:-:S09]  /*1d90*/  ULEA UR12, UR12, UR4, 0x18 ;  /* 0x000000040c0c7291 */ /* 0x004fd2000f8ec0ff */
[----:B------:R-:W2:Y:S02]  /*1da0*/  SYNCS.PHASECHK.TRANS64.TRYWAIT P0, [UR12+0xb000], R5 ;  /* 0x00b00005ff0075a7 */ /* 0x000ea4000800110c */
[----:B--2---:R-:W-:Y:S05]  /*1db0*/  @!P0 BRA `(.L_x_37) ;  /* 0x0000011800e48947 */ /* 0x004fea0003800000 */
.L_x_379:
[----:B------:R-:W-:Y:S05]  /*1dc0*/  BRA.U !UP1, `(.L_x_38) ;  /* 0x0000000109047547 */ /* 0x000fea000b800000 */
[----:B------:R-:W-:Y:S05]  /*1dd0*/  BPT.TRAP 0x1 ;  /* 0x000000040000795c */ /* 0x000fea0000300000 */
.L_x_38:
[----:B------:R-:W-:Y:S01]  /*1de0*/  ULEA UR4, UR24, UR12, 0x3 ;  /* 0x0000000c18047291 */ /* 0x000fe2000f8e18ff */
[----:B-1----:R-:W-:Y:S01]  /*1df0*/  MOV R3, UR20 ;  /* 0x0000001400037c02 */ /* 0x002fe20008000f00 */
[----:B------:R-:W-:-:S03]  /*1e00*/  UISETP.NE.AND UP4, UPT, UR14, URZ, UPT ;  /* 0x000000ff0e00728c */ /* 0x000fc6000bf85270 */
[----:B------:R-:W-:-:S04]  /*1e10*/  SHF.L.U32 R3, R3, 0x1f, RZ ;  /* 0x0000001f03037819 */ /* 0x000fc800000006ff */
[----:B------:R-:W1:Y:S02]  /*1e20*/  SYNCS.PHASECHK.TRANS64.TRYWAIT P0, [UR4+0xb020], R3 ;  /* 0x00b02003ff0075a7 */ /* 0x000e640008001104 */
[----:B-1----:R-:W-:Y:S05]  /*1e30*/  @!P0 BRA `(.L_x_39) ;  /* 0x0000011800dc8947 */ /* 0x002fea0003800000 */
.L_x_381:
[----:B------:R-:W-:-:S04]  /*1e40*/  UIADD3 UR18, UPT, UPT, UR24, 0x1, URZ ;  /* 0x0000000118127890 */ /* 0x000fc8000fffe0ff */
[----:B------:R-:W-:-:S04]  /*1e50*/  UISETP.NE.AND UP0, UPT, UR18, 0x3, UPT ;  /* 0x000000031200788c */ /* 0x000fc8000bf05270 */
[----:B------:R-:W-:Y:S02]  /*1e60*/  USEL UR5, URZ, 0x1, UP0 ;  /* 0x00000001ff057887 */ /* 0x000fe40008000000 */
[----:B------:R-:W-:Y:S02]  /*1e70*/  USEL UR18, UR18, URZ, UP0 ;  /* 0x000000ff12127287 */ /* 0x000fe40008000000 */
[----:B------:R-:W-:Y:S01]  /*1e80*/  ULOP3.LUT UR20, UR20, UR5, URZ, 0x3c, !UPT ;  /* 0x0000000514147292 */ /* 0x000fe2000f8e3cff */
[----:B------:R-:W-:Y:S11]  /*1e90*/  BRA.U UP4, `(.L_x_40) ;  /* 0x0000000104047547 */ /* 0x000ff6000b800000 */
[----:B------:R-:W-:Y:S05]  /*1ea0*/  BPT.TRAP 0x1 ;  /* 0x000000040000795c */ /* 0x000fea0000300000 */
.L_x_40:
[----:B------:R-:W-:Y:S01]  /*1eb0*/  IMAD.U32 R4, RZ, RZ, UR21 ;  /* 0x00000015ff047e24 */ /* 0x000fe2000f8e00ff */
[----:B------:R-:W-:Y:S01]  /*1ec0*/  MOV R2, RZ ;  /* 0x000000ff00027202 */ /* 0x000fe20000000f00 */
[----:B-1----:R-:W-:-:S03]  /*1ed0*/  IMAD.MOV.U32 R0, RZ, RZ, RZ ;  /* 0x000000ffff007224 */ /* 0x002fc600078e00ff */
[----:B------:R-:W-:-:S04]  /*1ee0*/  SHF.L.U32 R4, R4, 0x1f, RZ ;  /* 0x0000001f04047819 */ /* 0x000fc800000006ff */
[----:B------:R-:W1:Y:S02]  /*1ef0*/  SYNCS.PHASECHK.TRANS64.TRYWAIT P0, [UR12+0xb058], R4 ;  /* 0x00b05804ff0075a7 */ /* 0x000e64000800110c */
[----:B-1----:R-:W-:Y:S05]  /*1f00*/  @!P0 BRA `(.L_x_41) ;  /* 0x0000011800c08947 */ /* 0x002fea0003800000 */
.L_x_383:
[----:B------:R-:W-:Y:S01]  /*1f10*/  R2UR UR6, R2 ;  /* 0x00000000020672ca */ /* 0x000fe200000e0000 */
[----:B------:R-:W-:Y:S01]  /*1f20*/  ULEA UR28, UR24, UR15, 0x8 ;  /* 0x0000000f181c7291 */ /* 0x000fe2000f8e40ff */
[----:B------:R-:W-:Y:S01]  /*1f30*/  R2UR UR5, R0 ;  /* 0x00000000000572ca */ /* 0x000fe200000e0000 */
[----:B------:R-:W-:Y:S02]  /*1f40*/  UIADD3 UR26, UPT, UPT, UR44, 0x2, URZ ;  /* 0x000000022c1a7890 */ /* 0x000fe4000fffe0ff */
[----:B------:R-:W-:Y:S01]  /*1f50*/  UIADD3 UR10, UPT, UPT, UR28, 0x2, URZ ;  /* 0x000000021c0a7890 */ /* 0x000fe2000fffe0ff */
[----:B------:R-:W-:Y:S01]  /*1f60*/  UMOV UR16, 0x0 ;  /* 0x0000000000107882 */ /* 0x000fe20000000000 */
[----:B------:R-:W-:Y:S01]  /*1f70*/  UMOV UR17, 0x8100010 ;  /* 0x0810001000117882 */ /* 0x000fe20000000000 */
[----:B------:R-:W-:Y:S01]  /*1f80*/  UMOV UR29, 0x80004020 ;  /* 0x80004020001d7882 */ /* 0x000fe20000000000 */
[----:B------:R-:W-:Y:S01]  /*1f90*/  UMOV UR8, 0x0 ;  /* 0x0000000000087882 */ /* 0x000fe20000000000 */
[----:B------:R-:W-:Y:S01]  /*1fa0*/  UMOV UR9, 0x8100010 ;  /* 0x0810001000097882 */ /* 0x000fe20000000000 */
[----:B------:R-:W-:Y:S01]  /*1fb0*/  UMOV UR27, 0x80004020 ;  /* 0x80004020001b7882 */ /* 0x000fe20000000000 */
[----:B------:R-:W-:Y:S01]  /*1fc0*/  UMOV UR11, 0x80004020 ;  /* 0x80004020000b7882 */ /* 0x000fe20000000000 */
[----:B------:R2:W-:Y:S02]  /*1fd0*/  UTCHMMA gdesc[UR44], gdesc[UR28], tmem[UR6], tmem[UR16], idesc[UR17], !UPT ;  /* 0x00ff101c2c0075ea */ /* 0x0005e4000f800006 */
[----:B------:R2:W-:Y:S01]  /*1fe0*/  UTCHMMA gdesc[UR26], gdesc[UR10], tmem[UR5], tmem[UR8], idesc[UR9], UPT ;  /* 0x00ff080a1a0075ea */ /* 0x0005e2000b800005 */
[----:B------:R-:W-:Y:S05]  /*1ff0*/  BRA.U UP4, `(.L_x_42) ;  /* 0x0000000104047547 */ /* 0x000fea000b800000 */
[----:B--2---:R-:W-:Y:S05]  /*2000*/  BPT.TRAP 0x1 ;  /* 0x000000040000795c */ /* 0x004fea0000300000 */
.L_x_42:
[----:B--2---:R-:W-:Y:S01]  /*2010*/  UIADD3 UR5, UPT, UPT, UR12, 0xb050, URZ ;  /* 0x0000b0500c057890 */ /* 0x004fe2000fffe0ff */
[----:B------:R-:W-:Y:S01]  /*2020*/  BSSY.RECONVERGENT B0, `(.L_x_43) ;  /* 0x0000005000007945 */ /* 0x000fe20003800200 */
[----:B------:R-:W-:-:S07]  /*2030*/  ULOP3.LUT UR17, UR21, 0x1, URZ, 0x3c, !UPT ;  /* 0x0000000115117892 */ /* 0x000fce000f8e3cff */
[----:B------:R2:W-:Y:S01]  /*2040*/  UTCBAR [UR5], URZ ;  /* 0x000000ff050073e9 */ /* 0x0005e200080000ff */
[----:B------:R-:W-:Y:S05]  /*2050*/  @!P4 BRA `(.L_x_44) ;  /* 0x000000000004c947 */ /* 0x000fea0003800000 */
[----:B--2---:R-:W-:Y:S05]  /*2060*/  BPT.TRAP 0x1 ;  /* 0x000000040000795c */ /* 0x004fea0000300000 */
.L_x_44:
[----:B--2---:R-:W-:Y:S05]  /*2070*/  BSYNC.RECONVERGENT B0 ;  /* 0x0000000000007941 */ /* 0x004fea0003800200 */
.L_x_43:
[----:B------:R-:W2:Y:S01]  /*2080*/  SYNCS.PHASECHK.TRANS64.TRYWAIT P0, [UR12+0xb008], R5 ;  /* 0x00b00805ff0075a7 */ /* 0x000ea2000800110c */
[----:B------:R-:W-:Y:S01]  /*2090*/  UISETP.NE.AND UP3, UPT, UR13, URZ, UPT ;  /* 0x000000ff0d00728c */ /* 0x000fe2000bf65270 */
[----:B--2---:R-:W-:Y:S10]  /*20a0*/  @!P0 BRA `(.L_x_45) ;  /* 0x0000011800708947 */ /* 0x004ff40003800000 */
.L_x_385:
[----:B------:R-:W-:Y:S05]  /*20b0*/  BRA.U UP3, `(.L_x_46) ;  /* 0x0000000103047547 */ /* 0x000fea000b800000 */
[----:B------:R-:W-:Y:S05]  /*20c0*/  BPT.TRAP 0x1 ;  /* 0x000000040000795c */ /* 0x000fea0000300000 */
.L_x_46:
[----:B-1----:R-:W-:Y:S02]  /*20d0*/  IMAD.U32 R4, RZ, RZ, UR22 ;  /* 0x00000016ff047e24 */ /* 0x002fe4000f8e00ff */
[----:B------:R-:W-:Y:S02]  /*20e0*/  HFMA2 R2, -RZ, RZ, 0, 7.62939453125e-06 ;  /* 0x00000080ff027431 */ /* 0x000fe400000001ff */
[----:B--2---:R-:W-:Y:S01]  /*20f0*/  IMAD.MOV.U32 R0, RZ, RZ, 0x80 ;  /* 0x00000080ff007424 */ /* 0x004fe200078e00ff */
[----:B------:R-:W-:-:S04]  /*2100*/  SHF.L.U32 R4, R4, 0x1f, RZ ;  /* 0x0000001f04047819 */ /* 0x000fc800000006ff */
[----:B------:R-:W1:Y:S02]  /*2110*/  SYNCS.PHASECHK.TRANS64.TRYWAIT P0, [UR12+0xb068], R4 ;  /* 0x00b06804ff0075a7 */ /* 0x000e64000800110c */
[----:B-1----:R-:W-:Y:S05]  /*2120*/  @!P0 BRA `(.L_x_47) ;  /* 0x0000011800688947 */ /* 0x002fea0003800000 */
.L_x_387:
[----:B------:R-:W-:Y:S01]  /*2130*/  R2UR UR6, R2 ;  /* 0x00000000020672ca */ /* 0x000fe200000e0000 */
[----:B------:R-:W-:Y:S01]  /*2140*/  UIADD3 UR32, UPT, UPT, UR44, 0x200, URZ ;  /* 0x000002002c207890 */ /* 0x000fe2000fffe0ff */
[----:B------:R-:W-:Y:S01]  /*2150*/  R2UR UR5, R0 ;  /* 0x00000000000572ca */ /* 0x000fe200000e0000 */
        /* <DEDUP_REMOVED lines=8> */
[----:B------:R-:W-:-:S02]  /*21e0*/  UMOV UR31, 0x80004020 ;  /* 0x80004020001f7882 */ /* 0x000fc40000000000 */
[----:B------:R2:W-:Y:S02]  /*21f0*/  UTCHMMA gdesc[UR32], gdesc[UR28], tmem[UR6], tmem[UR26], idesc[UR27], !UPT ;  /* 0x00ff1a1c200075ea */ /* 0x0005e4000f800006 */
[----:B------:R2:W-:Y:S01]  /*2200*/  UTCHMMA gdesc[UR30], gdesc[UR10], tmem[UR5], tmem[UR8], idesc[UR9], UPT ;  /* 0x00ff080a1e0075ea */ /* 0x0005e2000b800005 */
[----:B------:R-:W-:Y:S05]  /*2210*/  BRA.U UP3, `(.L_x_48) ;  /* 0x0000000103047547 */ /* 0x000fea000b800000 */
[----:B--2---:R-:W-:Y:S05]  /*2220*/  BPT.TRAP 0x1 ;  /* 0x000000040000795c */ /* 0x004fea0000300000 */
.L_x_48:
[----:B--2---:R-:W-:-:S09]  /*2230*/  UIADD3 UR5, UPT, UPT, UR12, 0xb060, URZ ;  /* 0x0000b0600c057890 */ /* 0x004fd2000fffe0ff */
[----:B------:R2:W-:Y:S01]  /*2240*/  UTCBAR [UR5], URZ ;  /* 0x000000ff050073e9 */ /* 0x0005e200080000ff */
[----:B------:R-:W-:Y:S05]  /*2250*/  BRA.U !UP1, `(.L_x_49) ;  /* 0x0000000109047547 */ /* 0x000fea000b800000 */
[----:B--2---:R-:W-:Y:S05]  /*2260*/  BPT.TRAP 0x1 ;  /* 0x000000040000795c */ /* 0x004fea0000300000 */
.L_x_49:
[----:B------:R-:W-:-:S09]  /*2270*/  UIADD3 UR4, UPT, UPT, UR4, 0xb038, URZ ;  /* 0x0000b03804047890 */ /* 0x000fd2000fffe0ff */
[----:B------:R3:W-:Y:S01]  /*2280*/  UTCBAR [UR4], URZ ;  /* 0x000000ff040073e9 */ /* 0x0007e200080000ff */
[----:B------:R-:W-:Y:S05]  /*2290*/  BRA.U !UP1, `(.L_x_50) ;  /* 0x0000000109047547 */ /* 0x000fea000b800000 */
[----:B--23--:R-:W-:Y:S05]  /*22a0*/  BPT.TRAP 0x1 ;  /* 0x000000040000795c */ /* 0x00cfea0000300000 */
.L_x_50:
[----:B---3--:R-:W-:Y:S01]  /*22b0*/  ULEA UR4, UR18, UR12, 0x3 ;  /* 0x0000000c12047291 */ /* 0x008fe2000f8e18ff */
[----:B-1----:R-:W-:-:S04]  /*22c0*/  MOV R3, UR20 ;  /* 0x0000001400037c02 */ /* 0x002fc80008000f00 */
[----:B------:R-:W-:-:S04]  /*22d0*/  SHF.L.U32 R3, R3, 0x1f, RZ ;  /* 0x0000001f03037819 */ /* 0x000fc800000006ff */
[----:B------:R-:W1:Y:S02]  /*22e0*/  SYNCS.PHASECHK.TRANS64.TRYWAIT P0, [UR4+0xb020], R3 ;  /* 0x00b02003ff0075a7 */ /* 0x000e640008001104 */
[----:B-1----:R-:W-:Y:S05]  /*22f0*/  @!P0 BRA `(.L_x_51) ;  /* 0x00000118000c8947 */ /* 0x002fea0003800000 */
.L_x_389:
[----:B------:R-:W-:-:S04]  /*2300*/  UIADD3 UR24, UPT, UPT, UR18, 0x1, URZ ;  /* 0x0000000112187890 */ /* 0x000fc8000fffe0ff */
[----:B------:R-:W-:-:S04]  /*2310*/  UISETP.NE.AND UP0, UPT, UR24, 0x3, UPT ;  /* 0x000000031800788c */ /* 0x000fc8000bf05270 */
[----:B------:R-:W-:Y:S02]  /*2320*/  USEL UR4, URZ, 0x1, UP0 ;  /* 0x00000001ff047887 */ /* 0x000fe40008000000 */
[----:B------:R-:W-:Y:S02]  /*2330*/  USEL UR24, UR24, URZ, UP0 ;  /* 0x000000ff18187287 */ /* 0x000fe40008000000 */
[----:B------:R-:W-:Y:S01]  /*2340*/  ULOP3.LUT UR20, UR20, UR4, URZ, 0x3c, !UPT ;  /* 0x0000000414147292 */ /* 0x000fe2000f8e3cff */
[----:B------:R-:W-:Y:S11]  /*2350*/  BRA.U UP5, `(.L_x_52) ;  /* 0x0000000105047547 */ /* 0x000ff6000b800000 */
[----:B--2---:R-:W-:Y:S05]  /*2360*/  BPT.TRAP 0x1 ;  /* 0x000000040000795c */ /* 0x004fea0000300000 */
.L_x_52:
[----:B-1----:R-:W-:-:S04]  /*2370*/  MOV R3, UR23 ;  /* 0x0000001700037c02 */ /* 0x002fc80008000f00 */
[----:B------:R-:W-:-:S04]  /*2380*/  SHF.L.U32 R3, R3, 0x1f, RZ ;  /* 0x0000001f03037819 */ /* 0x000fc800000006ff */
[----:B------:R-:W1:Y:S02]  /*2390*/  SYNCS.PHASECHK.TRANS64.TRYWAIT P0, [UR12+0xb0a0], R3 ;  /* 0x00b0a003ff0075a7 */ /* 0x000e64000800110c */
[----:B-1----:R-:W-:Y:S05]  /*23a0*/  @!P0 BRA `(.L_x_53) ;  /* 0x0000011400f88947 */ /* 0x002fea0003800000 */
.L_x_391:
[----:B------:R-:W-:Y:S05]  /*23b0*/  BRA.U UP4, `(.L_x_54) ;  /* 0x0000000104047547 */ /* 0x000fea000b800000 */
[----:B--2---:R-:W-:Y:S05]  /*23c0*/  BPT.TRAP 0x1 ;  /* 0x000000040000795c */ /* 0x004fea0000300000 */
.L_x_54:
[----:B------:R-:W-:Y:S02]  /*23d0*/  IMAD.U32 R5, RZ, RZ, UR17 ;  /* 0x00000011ff057e24 */ /* 0x000fe4000f8e00ff */
[----:B-1----:R-:W-:Y:S02]  /*23e0*/  HFMA2 R0, -RZ, RZ, 0, 2.384185791015625e-06 ;  /* 0x00000028ff007431 */ /* 0x002fe400000001ff */
[----:B------:R-:W-:Y:S01]  /*23f0*/  IMAD.MOV.U32 R3, RZ, RZ, 0x20 ;  /* 0x00000020ff037424 */ /* 0x000fe200078e00ff */
[----:B------:R-:W-:Y:S02]  /*2400*/  MOV R2, 0x100 ;  /* 0x0000010000027802 */ /* 0x000fe40000000f00 */
[----:B------:R-:W-:-:S04]  /*2410*/  SHF.L.U32 R5, R5, 0x1f, RZ ;  /* 0x0000001f05057819 */ /* 0x000fc800000006ff */
[----:B------:R-:W1:Y:S02]  /*2420*/  SYNCS.PHASECHK.TRANS64.TRYWAIT P0, [UR12+0xb058], R5 ;  /* 0x00b05805ff0075a7 */ /* 0x000e64000800110c */
[----:B-1----:R-:W-:Y:S05]  /*2430*/  @!P0 BRA `(.L_x_55) ;  /* 0x0000011400ec8947 */ /* 0x002fea0003800000 */
.L_x_393:
[----:B------:R-:W-:Y:S01]  /*2440*/  R2UR UR8, R0 ;  /* 0x00000000000872ca */ /* 0x000fe200000e0000 */
[----:B------:R-:W-:Y:S01]  /*2450*/  IMAD.MOV.U32 R0, RZ, RZ, 0x38 ;  /* 0x00000038ff007424 */ /* 0x000fe200078e00ff */
[----:B------:R-:W-:Y:S01]  /*2460*/  R2UR UR10, R3 ;  /* 0x00000000030a72ca */ /* 0x000fe200000e0000 */
[----:B-1----:R-:W-:Y:S01]  /*2470*/  IMAD.MOV.U32 R4, RZ, RZ, 0x100 ;  /* 0x00000100ff047424 */ /* 0x002fe200078e00ff */
[----:B------:R-:W-:Y:S01]  /*2480*/  R2UR UR11, R2 ;  /* 0x00000000020b72ca */ /* 0x000fe200000e0000 */
[----:B------:R-:W-:Y:S01]  /*2490*/  IMAD.MOV.U32 R3, RZ, RZ, 0x30 ;  /* 0x00000030ff037424 */ /* 0x000fe200078e00ff */
[----:B------:R-:W-:Y:S01]  /*24a0*/  R2UR UR4, R0 ;  /* 0x00000000000472ca */ /* 0x000fe200000e0000 */
[----:B------:R-:W-:Y:S01]  /*24b0*/  IMAD.MOV.U32 R2, RZ, RZ, 0x100 ;  /* 0x00000100ff027424 */ /* 0x000fe200078e00ff */
[----:B------:R-:W-:Y:S01]  /*24c0*/  R2UR UR9, R4 ;  /* 0x00000000040972ca */ /* 0x000fe200000e0000 */
[----:B------:R-:W-:Y:S01]  /*24d0*/  IMAD.MOV.U32 R0, RZ, RZ, 0x100 ;  /* 0x00000100ff007424 */ /* 0x000fe200078e00ff */
[----:B------:R-:W-:Y:S01]  /*24e0*/  ULEA UR42, UR18, UR25, 0x8 ;  /* 0x00000019122a7291 */ /* 0x000fe2000f8e40ff */
[----:B------:R-:W-:Y:S01]  /*24f0*/  R2UR UR6, R3 ;  /* 0x00000000030672ca */ /* 0x000fe200000e0000 */
[----:B------:R-:W-:Y:S01]  /*2500*/  UMOV UR32, 0x0 ;  /* 0x0000000000207882 */ /* 0x000fe20000000000 */
[----:B------:R-:W-:Y:S01]  /*2510*/  R2UR UR7, R2 ;  /* 0x00000000020772ca */ /* 0x000fe200000e0000 */
[----:B------:R-:W-:Y:S01]  /*2520*/  UIADD3 UR40, UPT, UPT, UR42, 0x40, URZ ;  /* 0x000000402a287890 */ /* 0x000fe2000fffe0ff */
[----:B--2---:R-:W-:Y:S01]  /*2530*/  R2UR UR5, R0 ;  /* 0x00000000000572ca */ /* 0x004fe200000e0000 */
[----:B------:R-:W-:-:S02]  /*2540*/  UIADD3 UR38, UPT, UPT, UR42, 0x80, URZ ;  /* 0x000000802a267890 */ /* 0x000fc4000fffe0ff */
        /* <DEDUP_REMOVED lines=8> */
[----:B------:R-:W-:Y:S01]  /*25d0*/  UMOV UR39, 0x80004020 ;  /* 0x8000402000277882 */ /* 0x000fe20000000000 */
[----:B------:R1:W-:Y:S01]  /*25e0*/  UTCHMMA tmem[UR10], gdesc[UR42], tmem[UR11], tmem[UR32], idesc[UR33], !UPT ;  /* 0x00ff202a0a0079ea */ /* 0x0003e2000f80000b */
[----:B------:R-:W-:Y:S01]  /*25f0*/  UMOV UR26, 0x0 ;  /* 0x00000000001a7882 */ /* 0x000fe20000000000 */
[----:B------:R-:W-:Y:S01]  /*2600*/  UMOV UR27, 0x8090010 ;  /* 0x08090010001b7882 */ /* 0x000fe20000000000 */
[----:B------:R-:W-:Y:S01]  /*2610*/  UMOV UR35, 0x80004020 ;  /* 0x8000402000237882 */ /* 0x000fe20000000000 */
[----:B------:R1:W-:Y:S01]  /*2620*/  UTCHMMA tmem[UR8], gdesc[UR40], tmem[UR9], tmem[UR30], idesc[UR31], UPT ;  /* 0x00ff1e28080079ea */ /* 0x0003e2000b800009 */
[----:B------:R1:W-:Y:S01]  /*2630*/  UTCHMMA tmem[UR6], gdesc[UR38], tmem[UR7], tmem[UR28], idesc[UR29], UPT ;  /* 0x00ff1c26060079ea */ /* 0x0003e2000b800007 */
[----:B------:R1:W-:Y:S01]  /*2640*/  UTCHMMA tmem[UR4], gdesc[UR34], tmem[UR5], tmem[UR26], idesc[UR27], UPT ;  /* 0x00ff1a22040079ea */ /* 0x0003e2000b800005 */
[----:B------:R-:W-:Y:S05]  /*2650*/  BRA.U UP5, `(.L_x_56) ;  /* 0x0000000105047547 */ /* 0x000fea000b800000 */
[----:B-1----:R-:W-:Y:S05]  /*2660*/  BPT.TRAP 0x1 ;  /* 0x000000040000795c */ /* 0x002fea0000300000 */
.L_x_56:
[----:B-1----:R-:W-:Y:S02]  /*2670*/  UIADD3 UR6, UPT, UPT, UR12, 0xb090, URZ ;  /* 0x0000b0900c067890 */ /* 0x002fe4000fffe0ff */
[----:B------:R-:W-:Y:S02]  /*2680*/  UISETP.GE.AND UP0, UPT, UR19, 0x2, UPT ;  /* 0x000000021300788c */ /* 0x000fe4000bf06270 */
[----:B------:R-:W-:Y:S01]  /*2690*/  ULOP3.LUT UR4, UR22, 0x1, URZ, 0x3c, !UPT ;  /* 0x0000000116047892 */ /* 0x000fe2000f8e3cff */
[----:B------:R-:W-:Y:S01]  /*26a0*/  UMOV UR5, URZ ;  /* 0x000000ff00057c82 */ /* 0x000fe20008000000 */
[----:B------:R-:W-:-:S03]  /*26b0*/  UMOV UR16, UR18 ;  /* 0x0000001200107c82 */ /* 0x000fc60008000000 */
[----:B------:R1:W-:Y:S02]  /*26c0*/  UTCBAR [UR6], URZ ;  /* 0x000000ff060073e9 */ /* 0x0003e400080000ff */
[----:B------:R-:W-:Y:S05]  /*26d0*/  BRA.U !UP0, `(.L_x_57) ;  /* 0x0000000d08387547 */ /* 0x000fea000b800000 */
[----:B------:R-:W-:Y:S01]  /*26e0*/  UMOV UR5, URZ ;  /* 0x000000ff00057c82 */ /* 0x000fe20008000000 */
[----:B------:R-:W-:Y:S01]  /*26f0*/  UMOV UR16, UR18 ;  /* 0x0000001200107c82 */ /* 0x000fe20008000000 */
[----:B------:R-:W-:Y:S01]  /*2700*/  UMOV UR30, UR18 ;  /* 0x00000012001e7c82 */ /* 0x000fe20008000000 */
.L_x_76:
[----:B-12---:R-:W-:Y:S01]  /*2710*/  UMOV UR6, UR19 ;  /* 0x0000001300067c82 */ /* 0x006fe20008000000 */
[----:B------:R-:W-:Y:S02]  /*2720*/  UIADD3 UR19, UPT, UPT, UR19, -0x1, URZ ;  /* 0xffffffff13137890 */ /* 0x000fe4000fffe0ff */
[----:B------:R-:W-:Y:S01]  /*2730*/  UISETP.GT.U32.AND UP2, UPT, UR6, 0x2, UPT ;  /* 0x000000020600788c */ /* 0x000fe2000bf44070 */
[----:B------:R-:W-:Y:S01]  /*2740*/  UMOV UR21, UR17 ;  /* 0x0000001100157c82 */ /* 0x000fe20008000000 */
[----:B------:R-:W-:Y:S01]  /*2750*/  UMOV UR22, UR4 ;  /* 0x0000000400167c82 */ /* 0x000fe20008000000 */
[----:B------:R-:W-:Y:S08]  /*2760*/  BRA.U !UP1, `(.L_x_58) ;  /* 0x0000000109047547 */ /* 0x000ff0000b800000 */
[----:B------:R-:W-:Y:S05]  /*2770*/  BPT.TRAP 0x1 ;  /* 0x000000040000795c */ /* 0x000fea0000300000 */
.L_x_58:
[----:B------:R-:W1:Y:S01]  /*2780*/  S2UR UR12, SR_CgaCtaId ;  /* 0x00000000000c79c3 */ /* 0x000e620000008800 */
[----:B------:R-:W-:Y:S01]  /*2790*/  UMOV UR4, 0x400 ;  /* 0x0000040000047882 */ /* 0x000fe20000000000 */
[----:B------:R-:W-:Y:S02]  /*27a0*/  IMAD.U32 R0, RZ, RZ, UR20 ;  /* 0x00000014ff007e24 */ /* 0x000fe4000f8e00ff */
[----:B------:R-:W-:Y:S03]  /*27b0*/  HFMA2 R2, -RZ, RZ, 0, 0 ;  /* 0x00000000ff027431 */ /* 0x000fe600000001ff */
[----:B------:R-:W-:Y:S01]  /*27c0*/  SHF.L.U32 R4, R0, 0x1f, RZ ;  /* 0x0000001f00047819 */ /* 0x000fe200000006ff */
[----:B------:R-:W-:Y:S01]  /*27d0*/  IMAD.MOV.U32 R0, RZ, RZ, RZ ;  /* 0x000000ffff007224 */ /* 0x000fe200078e00ff */
[----:B-1----:R-:W-:Y:S04]  /*27e0*/  ULEA UR12, UR12, UR4, 0x18 ;  /* 0x000000040c0c7291 */ /* 0x002fe8000f8ec0ff */
[----:B------:R-:W-:Y:S09]  /*27f0*/  ULEA UR4, UR24, UR12, 0x3 ;  /* 0x0000000c18047291 */ /* 0x000ff2000f8e18ff */
[----:B------:R-:W1:Y:S02]  /*2800*/  SYNCS.PHASECHK.TRANS64.TRYWAIT P0, [UR4+0xb020], R4 ;  /* 0x00b02004ff0075a7 */ /* 0x000e640008001104 */
[----:B-1----:R-:W-:Y:S05]  /*2810*/  @!P0 BRA `(.L_x_59) ;  /* 0x00000114000c8947 */ /* 0x002fea0003800000 */
.L_x_395:
[----:B------:R-:W-:Y:S01]  /*2820*/  ULEA UR28, UR24, UR15, 0x8 ;  /* 0x0000000f181c7291 */ /* 0x000fe2000f8e40ff */
[----:B------:R-:W-:Y:S01]  /*2830*/  R2UR UR6, R2 ;  /* 0x00000000020672ca */ /* 0x000fe200000e0000 */
[----:B------:R-:W-:Y:S01]  /*2840*/  UIADD3 UR10, UPT, UPT, UR44, 0x2, URZ ;  /* 0x000000022c0a7890 */ /* 0x000fe2000fffe0ff */
[----:B------:R-:W-:Y:S01]  /*2850*/  R2UR UR4, R0 ;  /* 0x00000000000472ca */ /* 0x000fe200000e0000 */
[----:B------:R-:W-:Y:S02]  /*2860*/  UIADD3 UR26, UPT, UPT, UR28, 0x2, URZ ;  /* 0x000000021c1a7890 */ /* 0x000fe4000fffe0ff */
[----:B------:R-:W-:Y:S02]  /*2870*/  UISETP.NE.AND UP4, UPT, UR14, URZ, UPT ;  /* 0x000000ff0e00728c */ /* 0x000fe4000bf85270 */
[----:B------:R-:W-:Y:S01]  /*2880*/  UIADD3 UR18, UPT, UPT, UR24, 0x1, URZ ;  /* 0x0000000118127890 */ /* 0x000fe2000fffe0ff */
[----:B------:R-:W-:Y:S01]  /*2890*/  UMOV UR32, 0x0 ;  /* 0x0000000000207882 */ /* 0x000fe20000000000 */
[----:B------:R-:W-:Y:S02]  /*28a0*/  UMOV UR33, 0x8100010 ;  /* 0x0810001000217882 */ /* 0x000fe40000000000 */
[----:B------:R-:W-:Y:S01]  /*28b0*/  UISETP.NE.AND UP0, UPT, UR18, 0x3, UPT ;  /* 0x000000031200788c */ /* 0x000fe2000bf05270 */
[----:B------:R-:W-:Y:S01]  /*28c0*/  UMOV UR29, 0x80004020 ;  /* 0x80004020001d7882 */ /* 0x000fe20000000000 */
[----:B------:R-:W-:Y:S02]  /*28d0*/  UMOV UR8, 0x0 ;  /* 0x0000000000087882 */ /* 0x000fe40000000000 */
[----:B------:R-:W-:Y:S01]  /*28e0*/  USEL UR7, URZ, 0x1, UP0 ;  /* 0x00000001ff077887 */ /* 0x000fe20008000000 */
[----:B------:R2:W-:Y:S01]  /*28f0*/  UTCHMMA gdesc[UR44], gdesc[UR28], tmem[UR6], tmem[UR32], idesc[UR33], !UPT ;  /* 0x00ff201c2c0075ea */ /* 0x0005e2000f800006 */
[----:B------:R-:W-:Y:S02]  /*2900*/  USEL UR18, UR18, URZ, UP0 ;  /* 0x000000ff12127287 */ /* 0x000fe40008000000 */
[----:B------:R-:W-:Y:S01]  /*2910*/  ULOP3.LUT UR20, UR20, UR7, URZ, 0x3c, !UPT ;  /* 0x0000000714147292 */ /* 0x000fe2000f8e3cff */
[----:B------:R-:W-:Y:S01]  /*2920*/  UMOV UR9, 0x8100010 ;  /* 0x0810001000097882 */ /* 0x000fe20000000000 */
[----:B------:R-:W-:Y:S01]  /*2930*/  UMOV UR11, 0x80004020 ;  /* 0x80004020000b7882 */ /* 0x000fe20000000000 */
[----:B------:R-:W-:Y:S02]  /*2940*/  UMOV UR27, 0x80004020 ;  /* 0x80004020001b7882 */ /* 0x000fe40000000000 */
[----:B------:R2:W-:Y:S01]  /*2950*/  UTCHMMA gdesc[UR10], gdesc[UR26], tmem[UR4], tmem[UR8], idesc[UR9], UPT ;  /* 0x00ff081a0a0075ea */ /* 0x0005e2000b800004 */
[----:B------:R-:W-:Y:S06]  /*2960*/  BRA.U UP4, `(.L_x_60) ;  /* 0x0000000104047547 */ /* 0x000fec000b800000 */
[----:B--2---:R-:W-:Y:S05]  /*2970*/  BPT.TRAP 0x1 ;  /* 0x000000040000795c */ /* 0x004fea0000300000 */
.L_x_60:
[----:B--2---:R-:W-:Y:S09]  /*2980*/  UIADD3 UR4, UPT, UPT, UR12, 0xb050, URZ ;  /* 0x0000b0500c047890 */ /* 0x004ff2000fffe0ff */
[----:B------:R2:W-:Y:S01]  /*2990*/  UTCBAR [UR4], URZ ;  /* 0x000000ff040073e9 */ /* 0x0005e200080000ff */
[----:B------:R-:W-:Y:S05]  /*29a0*/  BRA.U UP5, `(.L_x_61) ;  /* 0x0000000105047547 */ /* 0x000fea000b800000 */
[----:B--2---:R-:W-:Y:S05]  /*29b0*/  BPT.TRAP 0x1 ;  /* 0x000000040000795c */ /* 0x004fea0000300000 */
.L_x_61:
[----:B------:R-:W-:Y:S01]  /*29c0*/  MOV R0, UR23 ;  /* 0x0000001700007c02 */ /* 0x000fe20008000f00 */
[----:B------:R-:W-:Y:S03]  /*29d0*/  UISETP.NE.AND UP3, UPT, UR13, URZ, UPT ;  /* 0x000000ff0d00728c */ /* 0x000fe6000bf65270 */
[----:B-1----:R-:W-:Y:S04]  /*29e0*/  SHF.L.U32 R3, R0, 0x1f, RZ ;  /* 0x0000001f00037819 */ /* 0x002fe800000006ff */
[----:B------:R-:W1:Y:S02]  /*29f0*/  SYNCS.PHASECHK.TRANS64.TRYWAIT P0, [UR12+0xb0a8], R3 ;  /* 0x00b0a803ff0075a7 */ /* 0x000e64000800110c */
[----:B-1----:R-:W-:Y:S05]  /*2a00*/  @!P0 BRA `(.L_x_62) ;  /* 0x0000011000a88947 */ /* 0x002fea0003800000 */
.L_x_397:
[----:B------:R-:W-:Y:S05]  /*2a10*/  BRA.U UP3, `(.L_x_63) ;  /* 0x0000000103047547 */ /* 0x000fea000b800000 */
[----:B--2---:R-:W-:Y:S05]  /*2a20*/  BPT.TRAP 0x1 ;  /* 0x000000040000795c */ /* 0x004fea0000300000 */
.L_x_63:
[----:B-1----:R-:W-:Y:S01]  /*2a30*/  IMAD.U32 R0, RZ, RZ, UR22 ;  /* 0x00000016ff007e24 */ /* 0x002fe2000f8e00ff */
[----:B------:R-:W-:Y:S01]  /*2a40*/  MOV R2, 0x180 ;  /* 0x0000018000027802 */ /* 0x000fe20000000f00 */
[----:B------:R-:W-:Y:S03]  /*2a50*/  IMAD.MOV.U32 R3, RZ, RZ, 0xa0 ;  /* 0x000000a0ff037424 */ /* 0x000fe600078e00ff */
[----:B------:R-:W-:Y:S01]  /*2a60*/  SHF.L.U32 R5, R0, 0x1f, RZ ;  /* 0x0000001f00057819 */ /* 0x000fe200000006ff */
[----:B------:R-:W-:Y:S03]  /*2a70*/  HFMA2 R0, -RZ, RZ, 0, 1.0013580322265625e-05 ;  /* 0x000000a8ff007431 */ /* 0x000fe600000001ff */
[----:B------:R-:W1:Y:S02]  /*2a80*/  SYNCS.PHASECHK.TRANS64.TRYWAIT P0, [UR12+0xb068], R5 ;  /* 0x00b06805ff0075a7 */ /* 0x000e64000800110c */
[----:B-1----:R-:W-:Y:S05]  /*2a90*/  @!P0 BRA `(.L_x_64) ;  /* 0x00000110009c8947 */ /* 0x002fea0003800000 */
.L_x_399:
[----:B------:R-:W-:Y:S01]  /*2aa0*/  ULEA UR48, UR30, UR25, 0x8 ;  /* 0x000000191e307291 */ /* 0x000fe2000f8e40ff */
[----:B------:R-:W-:Y:S01]  /*2ab0*/  R2UR UR8, R0 ;  /* 0x00000000000872ca */ /* 0x000fe200000e0000 */
[----:B------:R-:W-:Y:S01]  /*2ac0*/  UISETP.NE.U32.AND UP0, UPT, UR5, URZ, UPT ;  /* 0x000000ff0500728c */ /* 0x000fe2000bf05070 */
[----:B------:R-:W-:Y:S01]  /*2ad0*/  IMAD.MOV.U32 R0, RZ, RZ, 0xb8 ;  /* 0x000000b8ff007424 */ /* 0x000fe200078e00ff */
[----:B------:R-:W-:Y:S01]  /*2ae0*/  UIADD3 UR46, UPT, UPT, UR48, 0x40, URZ ;  /* 0x00000040302e7890 */ /* 0x000fe2000fffe0ff */
[----:B------:R-:W-:Y:S01]  /*2af0*/  R2UR UR10, R3 ;  /* 0x00000000030a72ca */ /* 0x000fe200000e0000 */
[----:B------:R-:W-:Y:S01]  /*2b00*/  UIADD3 UR42, UPT, UPT, UR48, 0x80, URZ ;  /* 0x00000080302a7890 */ /* 0x000fe2000fffe0ff */
[----:B------:R-:W-:Y:S01]  /*2b10*/  R2UR UR11, R2 ;  /* 0x00000000020b72ca */ /* 0x000fe200000e0000 */
[----:B------:R-:W-:Y:S01]  /*2b20*/  UIADD3 UR40, UPT, UPT, UR48, 0xc0, URZ ;  /* 0x000000c030287890 */ /* 0x000fe2000fffe0ff */
[----:B-1----:R-:W-:Y:S01]  /*2b30*/  IMAD.MOV.U32 R4, RZ, RZ, 0x180 ;  /* 0x00000180ff047424 */ /* 0x002fe200078e00ff */
[----:B--2---:R-:W-:Y:S01]  /*2b40*/  R2UR UR4, R0 ;  /* 0x00000000000472ca */ /* 0x004fe200000e0000 */
[----:B------:R-:W-:Y:S01]  /*2b50*/  IMAD.MOV.U32 R3, RZ, RZ, 0xb0 ;  /* 0x000000b0ff037424 */ /* 0x000fe200078e00ff */
[----:B------:R-:W-:Y:S01]  /*2b60*/  UMOV UR38, 0x0 ;  /* 0x0000000000267882 */ /* 0x000fe20000000000 */
[----:B------:R-:W-:Y:S01]  /*2b70*/  IMAD.MOV.U32 R2, RZ, RZ, 0x180 ;  /* 0x00000180ff027424 */ /* 0x000fe200078e00ff */
[----:B------:R-:W-:Y:S01]  /*2b80*/  R2UR UR9, R4 ;  /* 0x00000000040972ca */ /* 0x000fe200000e0000 */
[----:B------:R-:W-:Y:S01]  /*2b90*/  IMAD.MOV.U32 R0, RZ, RZ, 0x180 ;  /* 0x00000180ff007424 */ /* 0x000fe200078e00ff */
[----:B------:R-:W-:Y:S01]  /*2ba0*/  R2UR UR6, R3 ;  /* 0x00000000030672ca */ /* 0x000fe200000e0000 */
[----:B------:R-:W-:Y:S01]  /*2bb0*/  UMOV UR39, 0x8090010 ;  /* 0x0809001000277882 */ /* 0x000fe20000000000 */
[----:B------:R-:W-:Y:S01]  /*2bc0*/  R2UR UR7, R2 ;  /* 0x00000000020772ca */ /* 0x000fe200000e0000 */
[----:B------:R-:W-:Y:S01]  /*2bd0*/  UMOV UR49, 0x80004020 ;  /* 0x8000402000317882 */ /* 0x000fe20000000000 */
[----:B------:R-:W-:Y:S01]  /*2be0*/  R2UR UR5, R0 ;  /* 0x00000000000572ca */ /* 0x000fe200000e0000 */
[----:B------:R1:W-:Y:S01]  /*2bf0*/  UTCHMMA tmem[UR10], gdesc[UR48], tmem[UR11], tmem[UR38], idesc[UR39], UP0 ;  /* 0x00ff26300a0079ea */ /* 0x0003e2000800000b */
[----:B------:R-:W-:Y:S01]  /*2c00*/  UMOV UR34, 0x0 ;  /* 0x0000000000227882 */ /* 0x000fe20000000000 */
[----:B------:R-:W-:Y:S01]  /*2c10*/  UMOV UR35, 0x8090010 ;  /* 0x0809001000237882 */ /* 0x000fe20000000000 */
[----:B------:R-:W-:Y:S01]  /*2c20*/  UMOV UR47, 0x80004020 ;  /* 0x80004020002f7882 */ /* 0x000fe20000000000 */
[----:B------:R-:W-:Y:S01]  /*2c30*/  UMOV UR32, 0x0 ;  /* 0x0000000000207882 */ /* 0x000fe20000000000 */
[----:B------:R-:W-:Y:S01]  /*2c40*/  UMOV UR33, 0x8090010 ;  /* 0x0809001000217882 */ /* 0x000fe20000000000 */
[----:B------:R1:W-:Y:S01]  /*2c50*/  UTCHMMA tmem[UR8], gdesc[UR46], tmem[UR9], tmem[UR34], idesc[UR35], UPT ;  /* 0x00ff222e080079ea */ /* 0x0003e2000b800009 */
[----:B------:R-:W-:Y:S01]  /*2c60*/  UMOV UR43, 0x80004020 ;  /* 0x80004020002b7882 */ /* 0x000fe20000000000 */
[----:B------:R-:W-:Y:S01]  /*2c70*/  UMOV UR30, 0x0 ;  /* 0x00000000001e7882 */ /* 0x000fe20000000000 */
[----:B------:R-:W-:Y:S01]  /*2c80*/  UMOV UR31, 0x8090010 ;  /* 0x08090010001f7882 */ /* 0x000fe20000000000 */
[----:B------:R-:W-:Y:S01]  /*2c90*/  UMOV UR41, 0x80004020 ;  /* 0x8000402000297882 */ /* 0x000fe20000000000 */
[----:B------:R1:W-:Y:S01]  /*2ca0*/  UTCHMMA tmem[UR6], gdesc[UR42], tmem[UR7], tmem[UR32], idesc[UR33], UPT ;  /* 0x00ff202a060079ea */ /* 0x0003e2000b800007 */
[----:B------:R1:W-:Y:S01]  /*2cb0*/  UTCHMMA tmem[UR4], gdesc[UR40], tmem[UR5], tmem[UR30], idesc[UR31], UPT ;  /* 0x00ff1e28040079ea */ /* 0x0003e2000b800005 */
[----:B------:R-:W-:Y:S05]  /*2cc0*/  BRA.U UP5, `(.L_x_65) ;  /* 0x0000000105047547 */ /* 0x000fea000b800000 */
[----:B-1----:R-:W-:Y:S05]  /*2cd0*/  BPT.TRAP 0x1 ;  /* 0x000000040000795c */ /* 0x002fea0000300000 */
.L_x_65:
[----:B-1----:R-:W-:Y:S02]  /*2ce0*/  UIADD3 UR4, UPT, UPT, UR12, 0xb098, URZ ;  /* 0x0000b0980c047890 */ /* 0x002fe4000fffe0ff */
[----:B------:R-:W-:Y:S07]  /*2cf0*/  ULOP3.LUT UR23, UR23, 0x1, URZ, 0x3c, !UPT ;  /* 0x0000000117177892 */ /* 0x000fee000f8e3cff */
[----:B------:R1:W-:Y:S01]  /*2d00*/  UTCBAR [UR4], URZ ;  /* 0x000000ff040073e9 */ /* 0x0003e200080000ff */
[----:B------:R-:W-:Y:S05]  /*2d10*/  BRA.U !UP1, `(.L_x_66) ;  /* 0x0000000109047547 */ /* 0x000fea000b800000 */
[----:B-1----:R-:W-:Y:S05]  /*2d20*/  BPT.TRAP 0x1 ;  /* 0x000000040000795c */ /* 0x002fea0000300000 */
.L_x_66:
[----:B------:R-:W-:Y:S01]  /*2d30*/  ULEA UR6, UR16, UR12, 0x3 ;  /* 0x0000000c10067291 */ /* 0x000fe2000f8e18ff */
[----:B------:R-:W-:Y:S01]  /*2d40*/  IMAD.MOV.U32 R2, RZ, RZ, 0x80 ;  /* 0x00000080ff027424 */ /* 0x000fe200078e00ff */
[----:B------:R-:W-:Y:S01]  /*2d50*/  UIADD3 UR8, UPT, UPT, UR44, 0x200, URZ ;  /* 0x000002002c087890 */ /* 0x000fe2000fffe0ff */
[----:B------:R-:W-:Y:S01]  /*2d60*/  IMAD.MOV.U32 R0, RZ, RZ, 0x80 ;  /* 0x00000080ff007424 */ /* 0x000fe200078e00ff */
[----:B------:R-:W-:Y:S02]  /*2d70*/  UIADD3 UR6, UPT, UPT, UR6, 0xb038, URZ ;  /* 0x0000b03806067890 */ /* 0x000fe4000fffe0ff */
[----:B------:R-:W-:Y:S01]  /*2d80*/  UIADD3 UR10, UPT, UPT, UR44, 0x202, URZ ;  /* 0x000002022c0a7890 */ /* 0x000fe2000fffe0ff */
[----:B------:R-:W-:Y:S01]  /*2d90*/  R2UR UR5, R2 ;  /* 0x00000000020572ca */ /* 0x000fe200000e0000 */
[----:B------:R-:W-:Y:S01]  /*2da0*/  UIADD3 UR7, UPT, UPT, UR16, 0x1, URZ ;  /* 0x0000000110077890 */ /* 0x000fe2000fffe0ff */
[----:B-1----:R-:W-:Y:S01]  /*2db0*/  R2UR UR4, R0 ;  /* 0x00000000000472ca */ /* 0x002fe200000e0000 */
[----:B------:R-:W-:Y:S01]  /*2dc0*/  UMOV UR30, UR28 ;  /* 0x0000001c001e7c82 */ /* 0x000fe20008000000 */
[----:B------:R-:W-:Y:S01]  /*2dd0*/  UMOV UR31, 0x80004020 ;  /* 0x80004020001f7882 */ /* 0x000fe20000000000 */
[----:B------:R-:W-:Y:S01]  /*2de0*/  UISETP.NE.AND UP0, UPT, UR7, 0x3, UPT ;  /* 0x000000030700788c */ /* 0x000fe2000bf05270 */
[----:B------:R1:W-:Y:S01]  /*2df0*/  UTCBAR [UR6], URZ ;  /* 0x000000ff060073e9 */ /* 0x0003e200080000ff */
[----:B------:R-:W-:Y:S01]  /*2e00*/  UMOV UR28, 0x0 ;  /* 0x00000000001c7882 */ /* 0x000fe20000000000 */
[----:B------:R-:W-:Y:S01]  /*2e10*/  UMOV UR29, 0x8100010 ;  /* 0x08100010001d7882 */ /* 0x000fe20000000000 */
[----:B------:R-:W-:Y:S01]  /*2e20*/  USEL UR7, UR7, URZ, UP0 ;  /* 0x000000ff07077287 */ /* 0x000fe20008000000 */
[----:B------:R-:W-:Y:S01]  /*2e30*/  UMOV UR32, UR26 ;  /* 0x0000001a00207c82 */ /* 0x000fe20008000000 */
[----:B------:R-:W-:Y:S01]  /*2e40*/  UMOV UR9, 0x80004020 ;  /* 0x8000402000097882 */ /* 0x000fe20000000000 */
[----:B------:R-:W-:Y:S01]  /*2e50*/  UMOV UR33, 0x80004020 ;  /* 0x8000402000217882 */ /* 0x000fe20000000000 */
[----:B------:R1:W-:Y:S01]  /*2e60*/  UTCHMMA gdesc[UR8], gdesc[UR30], tmem[UR5], tmem[UR28], idesc[UR29], !UPT ;  /* 0x00ff1c1e080075ea */ /* 0x0003e2000f800005 */
[----:B------:R-:W-:Y:S01]  /*2e70*/  UMOV UR26, 0x0 ;  /* 0x00000000001a7882 */ /* 0x000fe20000000000 */
[----:B------:R-:W-:Y:S01]  /*2e80*/  UMOV UR27, 0x8100010 ;  /* 0x08100010001b7882 */ /* 0x000fe20000000000 */
[----:B------:R-:W-:Y:S02]  /*2e90*/  UMOV UR11, 0x80004020 ;  /* 0x80004020000b7882 */ /* 0x000fe40000000000 */
[----:B------:R1:W-:Y:S01]  /*2ea0*/  UTCHMMA gdesc[UR10], gdesc[UR32], tmem[UR4], tmem[UR26], idesc[UR27], UPT ;  /* 0x00ff1a200a0075ea */ /* 0x0003e2000b800004 */
[----:B------:R-:W-:Y:S05]  /*2eb0*/  BRA.U UP3, `(.L_x_67) ;  /* 0x0000000103047547 */ /* 0x000fea000b800000 */
[----:B-1----:R-:W-:Y:S05]  /*2ec0*/  BPT.TRAP 0x1 ;  /* 0x000000040000795c */ /* 0x002fea0000300000 */
.L_x_67:
[----:B-1----:R-:W-:Y:S09]  /*2ed0*/  UIADD3 UR4, UPT, UPT, UR12, 0xb060, URZ ;  /* 0x0000b0600c047890 */ /* 0x002ff2000fffe0ff */
[----:B------:R1:W-:Y:S01]  /*2ee0*/  UTCBAR [UR4], URZ ;  /* 0x000000ff040073e9 */ /* 0x0003e200080000ff */
[----:B------:R-:W-:Y:S05]  /*2ef0*/  BRA.U !UP1, `(.L_x_68) ;  /* 0x0000000109047547 */ /* 0x000fea000b800000 */
[----:B-1----:R-:W-:Y:S05]  /*2f00*/  BPT.TRAP 0x1 ;  /* 0x000000040000795c */ /* 0x002fea0000300000 */
.L_x_68:
[----:B------:R-:W-:Y:S02]  /*2f10*/  ULEA UR5, UR7, UR12, 0x3 ;  /* 0x0000000c07057291 */ /* 0x000fe4000f8e18ff */
[----:B------:R-:W-:Y:S02]  /*2f20*/  UIADD3 UR7, UPT, UPT, UR7, 0x1, URZ ;  /* 0x0000000107077890 */ /* 0x000fe4000fffe0ff */
[----:B-1----:R-:W-:Y:S02]  /*2f30*/  UIADD3 UR4, UPT, UPT, UR5, 0xb038, URZ ;  /* 0x0000b03805047890 */ /* 0x002fe4000fffe0ff */
[----:B------:R-:W-:Y:S04]  /*2f40*/  UISETP.NE.AND UP0, UPT, UR7, 0x3, UPT ;  /* 0x000000030700788c */ /* 0x000fe8000bf05270 */
[----:B------:R-:W-:Y:S03]  /*2f50*/  USEL UR16, UR7, URZ, UP0 ;  /* 0x000000ff07107287 */ /* 0x000fe60008000000 */
[----:B------:R1:W-:Y:S01]  /*2f60*/  UTCBAR [UR4], URZ ;  /* 0x000000ff040073e9 */ /* 0x0003e200080000ff */
[----:B------:R-:W-:Y:S08]  /*2f70*/  BRA.U !UP1, `(.L_x_69) ;  /* 0x0000000109047547 */ /* 0x000ff0000b800000 */
[----:B-1----:R-:W-:Y:S05]  /*2f80*/  BPT.TRAP 0x1 ;  /* 0x000000040000795c */ /* 0x002fea0000300000 */
.L_x_69:
[----:B-1----:R-:W-:Y:S01]  /*2f90*/  ULEA UR4, UR18, UR12, 0x3 ;  /* 0x0000000c12047291 */ /* 0x002fe2000f8e18ff */
[----:B------:R-:W-:Y:S04]  /*2fa0*/  MOV R0, UR20 ;  /* 0x0000001400007c02 */ /* 0x000fe80008000f00 */
[----:B------:R-:W-:Y:S04]  /*2fb0*/  SHF.L.U32 R3, R0, 0x1f, RZ ;  /* 0x0000001f00037819 */ /* 0x000fe800000006ff */
[----:B------:R-:W1:Y:S02]  /*2fc0*/  SYNCS.PHASECHK.TRANS64.TRYWAIT P0, [UR4+0xb020], R3 ;  /* 0x00b02003ff0075a7 */ /* 0x000e640008001104 */
[----:B-1----:R-:W-:Y:S05]  /*2fd0*/  @!P0 BRA `(.L_x_70) ;  /* 0x0000010c00648947 */ /* 0x002fea0003800000 */
.L_x_401:
[----:B------:R-:W-:Y:S04]  /*2fe0*/  UIADD3 UR24, UPT, UPT, UR18, 0x1, URZ ;  /* 0x0000000112187890 */ /* 0x000fe8000fffe0ff */
[----:B------:R-:W-:Y:S04]  /*2ff0*/  UISETP.NE.AND UP0, UPT, UR24, 0x3, UPT ;  /* 0x000000031800788c */ /* 0x000fe8000bf05270 */
[----:B------:R-:W-:Y:S02]  /*3000*/  USEL UR4, URZ, 0x1, UP0 ;  /* 0x00000001ff047887 */ /* 0x000fe40008000000 */
[----:B------:R-:W-:Y:S02]  /*3010*/  USEL UR24, UR24, URZ, UP0 ;  /* 0x000000ff18187287 */ /* 0x000fe40008000000 */
[----:B------:R-:W-:Y:S01]  /*3020*/  ULOP3.LUT UR20, UR20, UR4, URZ, 0x3c, !UPT ;  /* 0x0000000414147292 */ /* 0x000fe2000f8e3cff */
[----:B------:R-:W-:Y:S11]  /*3030*/  BRA.U UP5, `(.L_x_71) ;  /* 0x0000000105047547 */ /* 0x000ff6000b800000 */
[----:B------:R-:W-:Y:S05]  /*3040*/  BPT.TRAP 0x1 ;  /* 0x000000040000795c */ /* 0x000fea0000300000 */
.L_x_71:
[----:B-1----:R-:W-:Y:S04]  /*3050*/  MOV R0, UR23 ;  /* 0x0000001700007c02 */ /* 0x002fe80008000f00 */
[----:B------:R-:W-:Y:S04]  /*3060*/  SHF.L.U32 R3, R0, 0x1f, RZ ;  /* 0x0000001f00037819 */ /* 0x000fe800000006ff */
[----:B------:R-:W1:Y:S02]  /*3070*/  SYNCS.PHASECHK.TRANS64.TRYWAIT P0, [UR12+0xb0a0], R3 ;  /* 0x00b0a003ff0075a7 */ /* 0x000e64000800110c */
[----:B-1----:R-:W-:Y:S05]  /*3080*/  @!P0 BRA `(.L_x_72) ;  /* 0x0000010c00508947 */ /* 0x002fea0003800000 */
.L_x_403:
[----:B------:R-:W-:Y:S05]  /*3090*/  BRA.U UP4, `(.L_x_73) ;  /* 0x0000000104047547 */ /* 0x000fea000b800000 */
[----:B------:R-:W-:Y:S05]  /*30a0*/  BPT.TRAP 0x1 ;  /* 0x000000040000795c */ /* 0x000fea0000300000 */
.L_x_73:
[----:B------:R-:W-:Y:S01]  /*30b0*/  ULOP3.LUT UR17, UR21, 0x1, URZ, 0x3c, !UPT ;  /* 0x0000000115117892 */ /* 0x000fe2000f8e3cff */
[----:B------:R-:W-:Y:S02]  /*30c0*/  HFMA2 R2, -RZ, RZ, 0, 1.52587890625e-05 ;  /* 0x00000100ff027431 */ /* 0x000fe400000001ff */
[----:B-1----:R-:W-:Y:S03]  /*30d0*/  IMAD.MOV.U32 R3, RZ, RZ, 0x20 ;  /* 0x00000020ff037424 */ /* 0x002fe600078e00ff */
[----:B------:R-:W-:Y:S05]  /*30e0*/  IMAD.U32 R0, RZ, RZ, UR17 ;  /* 0x00000011ff007e24 */ /* 0x000fea000f8e00ff */
[----:B------:R-:W-:Y:S02]  /*30f0*/  SHF.L.U32 R4, R0, 0x1f, RZ ;  /* 0x0000001f00047819 */ /* 0x000fe400000006ff */
[----:B------:R-:W-:Y:S02]  /*3100*/  MOV R0, 0x28 ;  /* 0x0000002800007802 */ /* 0x000fe40000000f00 */
[----:B------:R-:W1:Y:S02]  /*3110*/  SYNCS.PHASECHK.TRANS64.TRYWAIT P0, [UR12+0xb058], R4 ;  /* 0x00b05804ff0075a7 */ /* 0x000e64000800110c */
[----:B-1----:R-:W-:Y:S05]  /*3120*/  @!P0 BRA `(.L_x_74) ;  /* 0x0000010c00408947 */ /* 0x002fea0003800000 */
.L_x_405:
[----:B------:R-:W-:Y:S01]  /*3130*/  ULEA UR42, UR18, UR25, 0x8 ;  /* 0x00000019122a7291 */ /* 0x000fe2000f8e40ff */
[----:B------:R-:W-:Y:S01]  /*3140*/  R2UR UR8, R0 ;  /* 0x00000000000872ca */ /* 0x000fe200000e0000 */
[----:B------:R-:W-:Y:S01]  /*3150*/  IMAD.MOV.U32 R0, RZ, RZ, 0x38 ;  /* 0x00000038ff007424 */ /* 0x000fe200078e00ff */
[----:B------:R-:W-:Y:S01]  /*3160*/  R2UR UR10, R3 ;  /* 0x00000000030a72ca */ /* 0x000fe200000e0000 */
[----:B------:R-:W-:Y:S01]  /*3170*/  UIADD3 UR40, UPT, UPT, UR42, 0x40, URZ ;  /* 0x000000402a287890 */ /* 0x000fe2000fffe0ff */
[----:B------:R-:W-:Y:S01]  /*3180*/  R2UR UR11, R2 ;  /* 0x00000000020b72ca */ /* 0x000fe200000e0000 */
[----:B------:R-:W-:Y:S01]  /*3190*/  UIADD3 UR38, UPT, UPT, UR42, 0x80, URZ ;  /* 0x000000802a267890 */ /* 0x000fe2000fffe0ff */
[----:B-1----:R-:W-:Y:S01]  /*31a0*/  IMAD.MOV.U32 R4, RZ, RZ, 0x100 ;  /* 0x00000100ff047424 */ /* 0x002fe200078e00ff */
[----:B------:R-:W-:Y:S01]  /*31b0*/  UIADD3 UR34, UPT, UPT, UR42, 0xc0, URZ ;  /* 0x000000c02a227890 */ /* 0x000fe2000fffe0ff */
[----:B------:R-:W-:Y:S01]  /*31c0*/  R2UR UR4, R0 ;  /* 0x00000000000472ca */ /* 0x000fe200000e0000 */
        /* <DEDUP_REMOVED lines=10> */
[----:B------:R1:W-:Y:S01]  /*3270*/  UTCHMMA tmem[UR10], gdesc[UR42], tmem[UR11], tmem[UR32], idesc[UR33], UPT ;  /* 0x00ff202a0a0079ea */ /* 0x0003e2000b80000b */
        /* <DEDUP_REMOVED lines=14> */
.L_x_75:
[----:B-1----:R-:W-:Y:S02]  /*3360*/  UIADD3 UR6, UPT, UPT, UR12, 0xb090, URZ ;  /* 0x0000b0900c067890 */ /* 0x002fe4000fffe0ff */
[----:B------:R-:W-:Y:S01]  /*3370*/  ULOP3.LUT UR4, UR22, 0x1, URZ, 0x3c, !UPT ;  /* 0x0000000116047892 */ /* 0x000fe2000f8e3cff */
[----:B------:R-:W-:Y:S01]  /*3380*/  UMOV UR5, 0x1 ;  /* 0x0000000100057882 */ /* 0x000fe20000000000 */
[----:B------:R-:W-:Y:S05]  /*3390*/  UMOV UR30, UR18 ;  /* 0x00000012001e7c82 */ /* 0x000fea0008000000 */
[----:B------:R2:W-:Y:S01]  /*33a0*/  UTCBAR [UR6], URZ ;  /* 0x000000ff060073e9 */ /* 0x0005e200080000ff */
[----:B------:R-:W-:Y:S05]  /*33b0*/  BRA.U UP2, `(.L_x_76) ;  /* 0xfffffff102d47547 */ /* 0x000fea000b83ffff */
.L_x_57:
[----:B------:R-:W-:Y:S04]  /*33c0*/  BSSY.RECONVERGENT B0, `(.L_x_77) ;  /* 0x0000003000007945 */ /* 0x000fe80003800200 */
[----:B------:R-:W-:Y:S05]  /*33d0*/  @!P4 BRA `(.L_x_78) ;  /* 0x000000000004c947 */ /* 0x000fea0003800000 */
[----:B-12---:R-:W-:Y:S05]  /*33e0*/  BPT.TRAP 0x1 ;  /* 0x000000040000795c */ /* 0x006fea0000300000 */
.L_x_78:
[----:B-12---:R-:W-:Y:S05]  /*33f0*/  BSYNC.RECONVERGENT B0 ;  /* 0x0000000000007941 */ /* 0x006fea0003800200 */
.L_x_77:
[----:B------:R-:W-:Y:S01]  /*3400*/  UIADD3 UR6, UPT, UPT, UR12, 0xb010, URZ ;  /* 0x0000b0100c067890 */ /* 0x000fe2000fffe0ff */
[----:B------:R-:W-:Y:S08]  /*3410*/  BSSY.RECONVERGENT B0, `(.L_x_79) ;  /* 0x0000004000007945 */ /* 0x000ff00003800200 */
[----:B------:R1:W-:Y:S01]  /*3420*/  UTCBAR [UR6], URZ ;  /* 0x000000ff060073e9 */ /* 0x0003e200080000ff */
[----:B------:R-:W-:Y:S05]  /*3430*/  @!P4 BRA `(.L_x_80) ;  /* 0x000000000004c947 */ /* 0x000fea0003800000 */
[----:B-1----:R-:W-:Y:S05]  /*3440*/  BPT.TRAP 0x1 ;  /* 0x000000040000795c */ /* 0x002fea0000300000 */
.L_x_80:
[----:B-1----:R-:W-:Y:S05]  /*3450*/  BSYNC.RECONVERGENT B0 ;  /* 0x0000000000007941 */ /* 0x002fea0003800200 */
.L_x_79:
[----:B------:R-:W-:-:S09]  /*3460*/  UIADD3 UR6, UPT, UPT, UR12, 0xb018, URZ ;  /* 0x0000b0180c067890 */ /* 0x000fd2000fffe0ff */
[----:B------:R1:W-:Y:S01]  /*3470*/  UTCBAR [UR6], URZ ;  /* 0x000000ff060073e9 */ /* 0x0003e200080000ff */
[----:B------:R-:W-:Y:S05]  /*3480*/  BRA.U UP5, `(.L_x_81) ;  /* 0x0000000105047547 */ /* 0x000fea000b800000 */
[----:B-1----:R-:W-:Y:S05]  /*3490*/  BPT.TRAP 0x1 ;  /* 0x000000040000795c */ /* 0x002fea0000300000 */
.L_x_81:
[----:B------:R-:W-:-:S04]  /*34a0*/  MOV R3, UR23 ;  /* 0x0000001700037c02 */ /* 0x000fc80008000f00 */
[----:B------:R-:W-:-:S04]  /*34b0*/  SHF.L.U32 R3, R3, 0x1f, RZ ;  /* 0x0000001f03037819 */ /* 0x000fc800000006ff */
[----:B------:R-:W2:Y:S02]  /*34c0*/  SYNCS.PHASECHK.TRANS64.TRYWAIT P0, [UR12+0xb0a8], R3 ;  /* 0x00b0a803ff0075a7 */ /* 0x000ea4000800110c */
[----:B--2---:R-:W-:Y:S05]  /*34d0*/  @!P0 BRA `(.L_x_82) ;  /* 0x0000010800748947 */ /* 0x004fea0003800000 */
.L_x_407:
[----:B------:R-:W-:Y:S05]  /*34e0*/  BRA.U UP3, `(.L_x_83) ;  /* 0x0000000103047547 */ /* 0x000fea000b800000 */
[----:B-1----:R-:W-:Y:S05]  /*34f0*/  BPT.TRAP 0x1 ;  /* 0x000000040000795c */ /* 0x002fea0000300000 */
.L_x_83:
[----:B------:R-:W-:Y:S02]  /*3500*/  IMAD.U32 R5, RZ, RZ, UR4 ;  /* 0x00000004ff057e24 */ /* 0x000fe4000f8e00ff */
[----:B------:R-:W-:Y:S02]  /*3510*/  HFMA2 R2, -RZ, RZ, 0, 2.288818359375e-05 ;  /* 0x00000180ff027431 */ /* 0x000fe400000001ff */
[----:B--2---:R-:W-:Y:S01]  /*3520*/  IMAD.MOV.U32 R3, RZ, RZ, 0xa0 ;  /* 0x000000a0ff037424 */ /* 0x004fe200078e00ff */
[----:B------:R-:W-:Y:S02]  /*3530*/  MOV R0, 0xa8 ;  /* 0x000000a800007802 */ /* 0x000fe40000000f00 */
[----:B------:R-:W-:-:S04]  /*3540*/  SHF.L.U32 R5, R5, 0x1f, RZ ;  /* 0x0000001f05057819 */ /* 0x000fc800000006ff */
[----:B------:R-:W2:Y:S02]  /*3550*/  SYNCS.PHASECHK.TRANS64.TRYWAIT P0, [UR12+0xb068], R5 ;  /* 0x00b06805ff0075a7 */ /* 0x000ea4000800110c */
[----:B--2---:R-:W-:Y:S05]  /*3560*/  @!P0 BRA `(.L_x_84) ;  /* 0x0000010800688947 */ /* 0x004fea0003800000 */
.L_x_409:
[----:B------:R-:W-:Y:S01]  /*3570*/  R2UR UR8, R0 ;  /* 0x00000000000872ca */ /* 0x000fe200000e0000 */
[----:B------:R-:W-:Y:S01]  /*3580*/  IMAD.MOV.U32 R0, RZ, RZ, 0xb8 ;  /* 0x000000b8ff007424 */ /* 0x000fe200078e00ff */
[----:B------:R-:W-:Y:S01]  /*3590*/  R2UR UR10, R3 ;  /* 0x00000000030a72ca */ /* 0x000fe200000e0000 */
[----:B--2---:R-:W-:Y:S01]  /*35a0*/  IMAD.MOV.U32 R4, RZ, RZ, 0x180 ;  /* 0x00000180ff047424 */ /* 0x004fe200078e00ff */
[----:B------:R-:W-:Y:S01]  /*35b0*/  R2UR UR11, R2 ;  /* 0x00000000020b72ca */ /* 0x000fe200000e0000 */
[----:B------:R-:W-:Y:S01]  /*35c0*/  IMAD.MOV.U32 R3, RZ, RZ, 0xb0 ;  /* 0x000000b0ff037424 */ /* 0x000fe200078e00ff */
[----:B------:R-:W-:Y:S01]  /*35d0*/  R2UR UR4, R0 ;  /* 0x00000000000472ca */ /* 0x000fe200000e0000 */
[----:B------:R-:W-:Y:S01]  /*35e0*/  IMAD.MOV.U32 R2, RZ, RZ, 0x180 ;  /* 0x00000180ff027424 */ /* 0x000fe200078e00ff */
[----:B------:R-:W-:Y:S01]  /*35f0*/  R2UR UR9, R4 ;  /* 0x00000000040972ca */ /* 0x000fe200000e0000 */
[----:B------:R-:W-:Y:S01]  /*3600*/  IMAD.MOV.U32 R0, RZ, RZ, 0x180 ;  /* 0x00000180ff007424 */ /* 0x000fe200078e00ff */
[----:B------:R-:W-:Y:S01]  /*3610*/  ULEA UR18, UR18, UR25, 0x8 ;  /* 0x0000001912127291 */ /* 0x000fe2000f8e40ff */
[----:B-1----:R-:W-:Y:S01]  /*3620*/  R2UR UR6, R3 ;  /* 0x00000000030672ca */ /* 0x002fe200000e0000 */
[----:B------:R-:W-:Y:S01]  /*3630*/  UISETP.NE.U32.AND UP0, UPT, UR5, URZ, UPT ;  /* 0x000000ff0500728c */ /* 0x000fe2000bf05070 */
[----:B------:R-:W-:Y:S01]  /*3640*/  R2UR UR7, R2 ;  /* 0x00000000020772ca */ /* 0x000fe200000e0000 */
[----:B------:R-:W-:Y:S01]  /*3650*/  UIADD3 UR40, UPT, UPT, UR18, 0x40, URZ ;  /* 0x0000004012287890 */ /* 0x000fe2000fffe0ff */
[----:B------:R-:W-:Y:S01]  /*3660*/  R2UR UR5, R0 ;  /* 0x00000000000572ca */ /* 0x000fe200000e0000 */
        /* <DEDUP_REMOVED lines=11> */
[----:B------:R1:W-:Y:S01]  /*3720*/  UTCHMMA tmem[UR10], gdesc[UR18], tmem[UR11], tmem[UR32], idesc[UR33], UP0 ;  /* 0x00ff20120a0079ea */ /* 0x0003e2000800000b */
        /* <DEDUP_REMOVED lines=8> */
.L_x_85:
[----:B-1----:R-:W-:-:S09]  /*37b0*/  UIADD3 UR4, UPT, UPT, UR12, 0xb098, URZ ;  /* 0x0000b0980c047890 */ /* 0x002fd2000fffe0ff */
[----:B------:R1:W-:Y:S01]  /*37c0*/  UTCBAR [UR4], URZ ;  /* 0x000000ff040073e9 */ /* 0x0003e200080000ff */
[----:B------:R-:W-:Y:S05]  /*37d0*/  BRA.U !UP1, `(.L_x_86) ;  /* 0x0000000109047547 */ /* 0x000fea000b800000 */
[----:B-1----:R-:W-:Y:S05]  /*37e0*/  BPT.TRAP 0x1 ;  /* 0x000000040000795c */ /* 0x002fea0000300000 */
.L_x_86:
[----:B-1----:R-:W-:-:S04]  /*37f0*/  ULEA UR4, UR16, UR12, 0x3 ;  /* 0x0000000c10047291 */ /* 0x002fc8000f8e18ff */
[----:B------:R-:W-:-:S09]  /*3800*/  UIADD3 UR4, UPT, UPT, UR4, 0xb038, URZ ;  /* 0x0000b03804047890 */ /* 0x000fd2000fffe0ff */
[----:B------:R1:W-:Y:S01]  /*3810*/  UTCBAR [UR4], URZ ;  /* 0x000000ff040073e9 */ /* 0x0003e200080000ff */
[----:B------:R-:W-:Y:S05]  /*3820*/  BRA.U UP4, `(.L_x_87) ;  /* 0x0000000104047547 */ /* 0x000fea000b800000 */
[----:B-1----:R-:W-:Y:S05]  /*3830*/  BPT.TRAP 0x1 ;  /* 0x000000040000795c */ /* 0x002fea0000300000 */
.L_x_87:
[----:B-1----:R-:W-:-:S09]  /*3840*/  UIADD3 UR4, UPT, UPT, UR12, 0xb050, URZ ;  /* 0x0000b0500c047890 */ /* 0x002fd2000fffe0ff */
[----:B------:R1:W-:Y:S01]  /*3850*/  UTCBAR [UR4], URZ ;  /* 0x000000ff040073e9 */ /* 0x0003e200080000ff */
[----:B------:R-:W-:Y:S05]  /*3860*/  BRA.U UP3, `(.L_x_88) ;  /* 0x0000000103047547 */ /* 0x000fea000b800000 */
[----:B-1----:R-:W-:Y:S05]  /*3870*/  BPT.TRAP 0x1 ;  /* 0x000000040000795c */ /* 0x002fea0000300000 */
.L_x_88:
[----:B------:R-:W-:Y:S01]  /*3880*/  UIADD3 UR12, UPT, UPT, UR12, 0xb060, URZ ;  /* 0x0000b0600c0c7890 */ /* 0x000fe2000fffe0ff */
[----:B------:R-:W-:Y:S01]  /*3890*/  LOP3.LUT R6, R6, 0x1, RZ, 0x3c, !PT ;  /* 0x0000000106067812 */ /* 0x000fe200078e3cff */
[----:B------:R-:W-:-:S07]  /*38a0*/  ULOP3.LUT UR23, UR23, 0x1, URZ, 0x3c, !UPT ;  /* 0x0000000117177892 */ /* 0x000fce000f8e3cff */
[----:B------:R2:W-:Y:S01]  /*38b0*/  UTCBAR [UR12], URZ ;  /* 0x000000ff0c0073e9 */ /* 0x0005e200080000ff */
[----:B------:R-:W-:Y:S02]  /*38c0*/  NOP ;  /* 0x0000000000007918 */ /* 0x000fe40000000000 */
.L_x_29:
[----:B------:R-:W3:Y:S01]  /*38d0*/  LDCU UR5, c[0x0][0x370] ;  /* 0x00006e00ff0577ac */ /* 0x000ee20008000800 */
[----:B-1----:R-:W1:Y:S01]  /*38e0*/  LDCU UR4, c[0x0][0x900] ;  /* 0x00012000ff0477ac */ /* 0x002e620008000800 */
[----:B---3--:R-:W-:-:S04]  /*38f0*/  UIADD3 UR36, UPT, UPT, UR5, UR36, URZ ;  /* 0x0000002405247290 */ /* 0x008fc8000fffe0ff */
[----:B-1----:R-:W-:-:S09]  /*3900*/  UISETP.GE.AND UP0, UPT, UR36, UR4, UPT ;  /* 0x000000042400728c */ /* 0x002fd2000bf06270 */
[----:B------:R-:W-:Y:S05]  /*3910*/  BRA.U !UP0, `(.L_x_89) ;  /* 0xffffffdd08f47547 */ /* 0x000fea000b83ffff */
[----:B--2---:R-:W-:Y:S05]  /*3920*/  EXIT ;  /* 0x000000000000794d */ /* 0x004fea0003800000 */
.L_x_28:
[----:B------:R-:W-:-:S08]  /*3930*/  NOP ;  /* 0x0000000000007918 */ /* 0x000fd00000000000 */
[----:B------:R-:W1:-:S00]  /*3940*/  USETMAXREG.DEALLOC.CTAPOOL 0x60 ;  /* 0x00000060000079c8 */ /* 0x000e4000080e0500 */
[----:B-1----:R-:W1:Y:S01]  /*3950*/  LDC R0, c[0x0][0x900] ;  /* 0x00024000ff007b82 */ /* 0x002e620000000800 */
[----:B------:R-:W-:Y:S02]  /*3960*/  MOV R45, UR36 ;  /* 0x00000024002d7c02 */ /* 0x000fe40008000f00 */
[----:B-1----:R-:W-:-:S13]  /*3970*/  ISETP.LE.AND P0, PT, R0, UR36, PT ;  /* 0x0000002400007c0c */ /* 0x002fda000bf03270 */
[----:B------:R-:W-:Y:S05]  /*3980*/  @P0 EXIT ;  /* 0x000000000000094d */ /* 0x000fea0003800000 */
[----:B------:R-:W1:Y:S01]  /*3990*/  S2UR UR4, SR_CTAID.Z ;  /* 0x00000000000479c3 */ /* 0x000e620000002700 */
[----:B------:R-:W2:Y:S01]  /*39a0*/  S2R R0, SR_CTAID.Y ;  /* 0x0000000000007919 */ /* 0x000ea20000002600 */
[----:B------:R-:W1:Y:S01]  /*39b0*/  LDCU UR36, c[0x0][0x370] ;  /* 0x00006e00ff2477ac */ /* 0x000e620008000800 */
[----:B------:R-:W-:Y:S01]  /*39c0*/  LOP3.LUT P0, R44, R41, 0x7f, RZ, 0xc0, !PT ;  /* 0x0000007f292c7812 */ /* 0x000fe2000780c0ff */
[----:B------:R-:W-:Y:S01]  /*39d0*/  BSSY B8, `(.L_x_90) ;  /* 0x0000667000087945 */ /* 0x000fe20003800000 */
[----:B------:R-:W-:Y:S01]  /*39e0*/  IMAD.MOV.U32 R43, RZ, RZ, 0x1 ;  /* 0x00000001ff2b7424 */ /* 0x000fe200078e00ff */
[----:B------:R-:W3:Y:S01]  /*39f0*/  LDCU UR5, c[0x0][0x374] ;  /* 0x00006e80ff0577ac */ /* 0x000ee20008000800 */
[----:B------:R-:W-:Y:S01]  /*3a00*/  IMAD.MOV.U32 R42, RZ, RZ, RZ ;  /* 0x000000ffff2a7224 */ /* 0x000fe200078e00ff */
[----:B------:R-:W4:Y:S01]  /*3a10*/  LDCU.64 UR44, c[0x0][0x358] ;  /* 0x00006b00ff2c77ac */ /* 0x000f220008000a00 */
[----:B------:R-:W-:Y:S01]  /*3a20*/  UMOV UR43, URZ ;  /* 0x000000ff002b7c82 */ /* 0x000fe20008000000 */
[----:B------:R-:W-:Y:S01]  /*3a30*/  UMOV UR42, URZ ;  /* 0x000000ff002a7c82 */ /* 0x000fe20008000000 */
[----:B-1----:R-:W-:-:S04]  /*3a40*/  UIMAD UR4, UR36, UR4, URZ ;  /* 0x00000004240472a4 */ /* 0x002fc8000f8e02ff */
[----:B------:R-:W-:-:S04]  /*3a50*/  UIADD3 UR4, UPT, UPT, URZ, -UR4, URZ ;  /* 0x80000004ff047290 */ /* 0x000fc8000fffe0ff */
[----:B---3--:R-:W-:Y:S01]  /*3a60*/  UIMAD UR4, UR4, UR5, URZ ;  /* 0x00000005040472a4 */ /* 0x008fe2000f8e02ff */
[----:B--2---:R-:W-:-:S05]  /*3a70*/  IMAD R0, R0, UR36, R45 ;  /* 0x0000002400007c24 */ /* 0x004fca000f8e022d */
[----:B------:R-:W-:-:S04]  /*3a80*/  ISETP.NE.OR P0, PT, R0, UR4, P0 ;  /* 0x0000000400007c0c */ /* 0x000fc80008705670 */
[----:B----4-:R-:W-:-:S09]  /*3a90*/  P2R R46, PR, RZ, 0x1 ;  /* 0x00000001ff2e7803 */ /* 0x010fd20000000000 */
.L_x_222:
[----:B------:R-:W-:Y:S05]  /*3aa0*/  YIELD ;  /* 0x0000000000007946 */ /* 0x000fea0003800000 */
[----:B------:R-:W1:Y:S01]  /*3ab0*/  LDC R6, c[0x0][0x904] ;  /* 0x00024100ff067b82 */ /* 0x000e620000000800 */
[----:B--2---:R-:W2:Y:S01]  /*3ac0*/  LDCU.64 UR4, c[0x0][0x908] ;  /* 0x00012100ff0477ac */ /* 0x004ea20008000a00 */
[----:B------:R-:W-:Y:S01]  /*3ad0*/  BSSY B7, `(.L_x_91) ;  /* 0x0000652000077945 */ /* 0x000fe20003800000 */
[----:B---3--:R-:W3:Y:S05]  /*3ae0*/  LDCU.64 UR6, c[0x0][0x920] ;  /* 0x00012400ff0677ac */ /* 0x008eea0008000a00 */
[----:B----4-:R-:W4:Y:S08]  /*3af0*/  LDC.64 R4, c[0x0][0x918] ;  /* 0x00024600ff047b82 */ /* 0x010f300000000a00 */
[----:B-----5:R-:W5:Y:S01]  /*3b00*/  LDC.64 R2, c[0x0][0x910] ;  /* 0x00024400ff027b82 */ /* 0x020f620000000a00 */
[----:B--2---:R-:W-:Y:S01]  /*3b10*/  IMAD.HI.U32 R40, R45, UR4, RZ ;  /* 0x000000042d287c27 */ /* 0x004fe2000f8e00ff */
[----:B------:R-:W2:Y:S04]  /*3b20*/  LDCU UR4, c[0x0][0x380] ;  /* 0x00007000ff0477ac */ /* 0x000ea80008000800 */
[----:B------:R-:W-:-:S02]  /*3b30*/  SHF.R.U32.HI R40, RZ, UR5, R40 ;  /* 0x00000005ff287c19 */ /* 0x000fc40008011628 */
[----:B-1----:R-:W-:-:S04]  /*3b40*/  ISETP.NE.AND P0, PT, R6, 0x1, PT ;  /* 0x000000010600780c */ /* 0x002fc80003f05270 */
[----:B------:R-:W-:Y:S02]  /*3b50*/  SEL R40, R45, R40, !P0 ;  /* 0x000000282d287207 */ /* 0x000fe40004000000 */
[----:B----4-:R-:W-:-:S03]  /*3b60*/  ISETP.NE.AND P0, PT, R5, 0x1, PT ;  /* 0x000000010500780c */ /* 0x010fc60003f05270 */
[----:B---3--:R-:W-:-:S05]  /*3b70*/  IMAD.HI.U32 R7, R40, UR6, RZ ;  /* 0x0000000628077c27 */ /* 0x008fca000f8e00ff */
[----:B------:R-:W-:-:S04]  /*3b80*/  SHF.R.U32.HI R7, RZ, UR7, R7 ;  /* 0x00000007ff077c19 */ /* 0x000fc80008011607 */
[----:B------:R-:W-:Y:S01]  /*3b90*/  SEL R0, R40, R7, !P0 ;  /* 0x0000000728007207 */ /* 0x000fe20004000000 */
[----:B------:R-:W-:Y:S01]  /*3ba0*/  IMAD.MOV R7, RZ, RZ, -R40 ;  /* 0x000000ffff077224 */ /* 0x000fe200078e0a28 */
[----:B-----5:R-:W-:-:S03]  /*3bb0*/  ISETP.NE.AND P0, PT, R2, 0x1, PT ;  /* 0x000000010200780c */ /* 0x020fc60003f05270 */
[----:B------:R-:W-:-:S04]  /*3bc0*/  IMAD.HI.U32 R3, R0, R3, RZ ;  /* 0x0000000300037227 */ /* 0x000fc800078e00ff */
[----:B------:R-:W-:Y:S01]  /*3bd0*/  IMAD R7, R6, R7, R45 ;  /* 0x0000000706077224 */ /* 0x000fe200078e022d */
[----:B------:R-:W-:-:S03]  /*3be0*/  SHF.R.U32.HI R3, RZ, R4, R3 ;  /* 0x00000004ff037219 */ /* 0x000fc60000011603 */
[----:B------:R-:W-:Y:S01]  /*3bf0*/  IMAD.SHL.U32 R4, R7, 0x100, RZ ;  /* 0x0000010007047824 */ /* 0x000fe200078e00ff */
[----:B------:R-:W-:-:S04]  /*3c00*/  SEL R3, R0, R3, !P0 ;  /* 0x0000000300037207 */ /* 0x000fc80004000000 */
[----:B--2---:R-:W-:Y:S01]  /*3c10*/  ISETP.GE.AND P0, PT, R4, UR4, PT ;  /* 0x0000000404007c0c */ /* 0x004fe2000bf06270 */
[----:B------:R-:W-:Y:S02]  /*3c20*/  IMAD.MOV R4, RZ, RZ, -R0 ;  /* 0x000000ffff047224 */ /* 0x000fe400078e0a00 */
[----:B------:R-:W-:Y:S02]  /*3c30*/  IMAD.MOV R3, RZ, RZ, -R3 ;  /* 0x000000ffff037224 */ /* 0x000fe400078e0a03 */
[----:B------:R-:W-:Y:S02]  /*3c40*/  IMAD R40, R5, R4, R40 ;  /* 0x0000000405287224 */ /* 0x000fe400078e0228 */
[----:B------:R-:W-:-:S06]  /*3c50*/  IMAD R2, R2, R3, R0 ;  /* 0x0000000302027224 */ /* 0x000fcc00078e0200 */
[----:B------:R-:W-:Y:S05]  /*3c60*/  @P0 BRA `(.L_x_92) ;  /* 0x0000006000e00947 */ /* 0x000fea0003800000 */
[----:B------:R-:W1:Y:S02]  /*3c70*/  LDCU UR5, c[0x0][0x384] ;  /* 0x00007080ff0577ac */ /* 0x000e640008000800 */
[----:B-1----:R-:W-:-:S09]  /*3c80*/  UISETP.NE.AND UP0, UPT, UR5, URZ, UPT ;  /* 0x000000ff0500728c */ /* 0x002fd2000bf05270 */
[----:B------:R-:W-:Y:S05]  /*3c90*/  BRA.U UP0, `(.L_x_93) ;  /* 0x0000003500b47547 */ /* 0x000fea000b800000 */
[----:B------:R-:W-:-:S09]  /*3ca0*/  UISETP.NE.AND UP0, UPT, UR41, URZ, UPT ;  /* 0x000000ff2900728c */ /* 0x000fd2000bf05270 */
[----:B------:R-:W-:Y:S05]  /*3cb0*/  BRA.U UP0, `(.L_x_94) ;  /* 0x0000000100047547 */ /* 0x000fea000b800000 */
[----:B------:R-:W-:Y:S05]  /*3cc0*/  BPT.TRAP 0x1 ;  /* 0x000000040000795c */ /* 0x000fea0000300000 */
.L_x_94:
[----:B------:R-:W1:Y:S01]  /*3cd0*/  S2R R16, SR_CgaCtaId ;  /* 0x0000000000107919 */ /* 0x000e620000008800 */
[----:B------:R-:W-:Y:S01]  /*3ce0*/  MOV R5, 0x400 ;  /* 0x0000040000057802 */ /* 0x000fe20000000f00 */
[----:B------:R-:W-:Y:S01]  /*3cf0*/  BSSY B0, `(.L_x_95) ;  /* 0x0000005000007945 */ /* 0x000fe20003800000 */
[----:B------:R-:W-:Y:S02]  /*3d00*/  SHF.L.U32 R3, R43, 0x1f, RZ ;  /* 0x0000001f2b037819 */ /* 0x000fe400000006ff */
[----:B-1----:R-:W-:-:S04]  /*3d10*/  LEA R16, R16, R5, 0x18 ;  /* 0x0000000510107211 */ /* 0x002fc800078ec0ff */
[----:B------:R-:W1:Y:S02]  /*3d20*/  SYNCS.PHASECHK.TRANS64.TRYWAIT P0, [R16+URZ+0xb0c0], R3 ;  /* 0x00b0c003100075a7 */ /* 0x000e6400080011ff */
[----:B-1----:R-:W-:Y:S05]  /*3d30*/  @!P0 BRA `(.L_x_96) ;  /* 0x00000100008c8947 */ /* 0x002fea0003800000 */
.L_x_410:
[----:B------:R-:W-:Y:S05]  /*3d40*/  BSYNC B0 ;  /* 0x0000000000007941 */ /* 0x000fea0003800000 */
.L_x_95:
[----:B------:R-:W-:Y:S01]  /*3d50*/  ISETP.NE.AND P0, PT, R46, RZ, PT ;  /* 0x000000ff2e00720c */ /* 0x000fe20003f05270 */
[----:B------:R-:W-:-:S12]  /*3d60*/  BSSY.RECONVERGENT B6, `(.L_x_97) ;  /* 0x0000233000067945 */ /* 0x000fd80003800200 */
[----:B------:R-:W-:Y:S05]  /*3d70*/  @P0 BRA `(.L_x_98) ;  /* 0x0000002000c40947 */ /* 0x000fea0003800000 */
[----:B------:R-:W2:Y:S01]  /*3d80*/  LDC.64 R10, c[0x4][0xa0] ;  /* 0x01002800ff0a7b82 */ /* 0x000ea20000000a00 */
[----:B------:R-:W-:Y:S01]  /*3d90*/  MOV R17, 0x0 ;  /* 0x0000000000117802 */ /* 0x000fe20000000f00 */
[----:B------:R-:W3:Y:S01]  /*3da0*/  LDCU.64 UR4, c[0x4][0xd0] ;  /* 0x01001a00ff0477ac */ /* 0x000ee20008000a00 */
[----:B------:R-:W-:Y:S02]  /*3db0*/  MOV R6, UR38 ;  /* 0x0000002600067c02 */ /* 0x000fe40008000f00 */
[----:B------:R-:W-:-:S03]  /*3dc0*/  MOV R7, UR37 ;  /* 0x0000002500077c02 */ /* 0x000fc60008000f00 */
[----:B------:R4:W5:Y:S01]  /*3dd0*/  LDC.64 R8, c[0x4][R17] ;  /* 0x0100000011087b82 */ /* 0x0009620000000a00 */
[----:B---3--:R-:W-:Y:S02]  /*3de0*/  IMAD.U32 R4, RZ, RZ, UR4 ;  /* 0x00000004ff047e24 */ /* 0x008fe4000f8e00ff */
[----:B------:R-:W-:Y:S01]  /*3df0*/  IMAD.U32 R5, RZ, RZ, UR5 ;  /* 0x00000005ff057e24 */ /* 0x000fe2000f8e00ff */
[----:B--2---:R4:W-:Y:S04]  /*3e00*/  STL.64 [R1], R10 ;  /* 0x0000000a01007387 */ /* 0x0049e80000100a00 */
[----:B------:R-:W-:-:S07]  /*3e10*/  LEPC R20, `(.L_x_99) ;  /* 0x000000001014794e */ /* 0x000fce0000000000 */
[----:B-1--45:R-:W-:Y:S05]  /*3e20*/  CALL.ABS.NOINC R8 ;  /* 0x0000000008007343 */ /* 0x032fea0003c00000 */
.L_x_99:
[----:B------:R-:W-:Y:S01]  /*3e30*/  HFMA2 R8, -RZ, RZ, 0, 1.1920928955078125e-07 ;  /* 0x00000002ff087431 */ /* 0x000fe200000001ff */
[----:B------:R-:W-:Y:S01]  /*3e40*/  MOV R9, 0x4 ;  /* 0x0000000400097802 */ /* 0x000fe20000000f00 */
[----:B------:R-:W-:Y:S01]  /*3e50*/  IMAD.MOV.U32 R0, RZ, RZ, 0x3 ;  /* 0x00000003ff007424 */ /* 0x000fe200078e00ff */
[----:B------:R1:W2:Y:S01]  /*3e60*/  LDC.64 R10, c[0x4][R17] ;  /* 0x01000000110a7b82 */ /* 0x0002a20000000a00 */
[----:B------:R-:W3:Y:S01]  /*3e70*/  LDCU.64 UR4, c[0x4][0xe8] ;  /* 0x01001d00ff0477ac */ /* 0x000ee20008000a00 */
[----:B------:R-:W-:Y:S01]  /*3e80*/  MOV R6, UR38 ;  /* 0x0000002600067c02 */ /* 0x000fe20008000f00 */
[----:B------:R-:W-:Y:S01]  /*3e90*/  IMAD.U32 R7, RZ, RZ, UR37 ;  /* 0x00000025ff077e24 */ /* 0x000fe2000f8e00ff */
[----:B------:R1:W-:Y:S04]  /*3ea0*/  STL.64 [R1], R8 ;  /* 0x0000000801007387 */ /* 0x0003e80000100a00 */
[----:B------:R1:W-:Y:S01]  /*3eb0*/  STL [R1+0x8], R0 ;  /* 0x0000080001007387 */ /* 0x0003e20000100800 */
[----:B---3--:R-:W-:Y:S01]  /*3ec0*/  MOV R4, UR4 ;  /* 0x0000000400047c02 */ /* 0x008fe20008000f00 */
[----:B------:R-:W-:-:S02]  /*3ed0*/  IMAD.U32 R5, RZ, RZ, UR5 ;  /* 0x00000005ff057e24 */ /* 0x000fc4000f8e00ff */
[----:B------:R-:W-:-:S07]  /*3ee0*/  LEPC R20, `(.L_x_100) ;  /* 0x000000001014794e */ /* 0x000fce0000000000 */
[----:B-12---:R-:W-:Y:S05]  /*3ef0*/  CALL.ABS.NOINC R10 ;  /* 0x000000000a007343 */ /* 0x006fea0003c00000 */
.L_x_100:
[----:B------:R1:W2:Y:S01]  /*3f00*/  LDC.64 R8, c[0x4][R17] ;  /* 0x0100000011087b82 */ /* 0x0002a20000000a00 */
[----:B------:R-:W3:Y:S01]  /*3f10*/  LDCU.64 UR4, c[0x4][0xe0] ;  /* 0x01001c00ff0477ac */ /* 0x000ee20008000a00 */
[----:B------:R-:W-:Y:S01]  /*3f20*/  CS2R R6, SRZ ;  /* 0x0000000000067805 */ /* 0x000fe2000001ff00 */
[----:B---3--:R-:W-:Y:S01]  /*3f30*/  IMAD.U32 R4, RZ, RZ, UR4 ;  /* 0x00000004ff047e24 */ /* 0x008fe2000f8e00ff */
[----:B------:R-:W-:-:S04]  /*3f40*/  MOV R5, UR5 ;  /* 0x0000000500057c02 */ /* 0x000fc80008000f00 */
[----:B------:R-:W-:-:S07]  /*3f50*/  LEPC R20, `(.L_x_101) ;  /* 0x000000001014794e */ /* 0x000fce0000000000 */
[----:B-12---:R-:W-:Y:S05]  /*3f60*/  CALL.ABS.NOINC R8 ;  /* 0x0000000008007343 */ /* 0x006fea0003c00000 */
.L_x_101:
[----:B------:R1:W2:Y:S01]  /*3f70*/  LDC.64 R8, c[0x4][R17] ;  /* 0x0100000011087b82 */ /* 0x0002a20000000a00 */
[----:B------:R-:W3:Y:S01]  /*3f80*/  LDCU.64 UR4, c[0x4][0xf0] ;  /* 0x01001e00ff0477ac */ /* 0x000ee20008000a00 */
[----:B------:R-:W-:Y:S01]  /*3f90*/  CS2R R6, SRZ ;  /* 0x0000000000067805 */ /* 0x000fe2000001ff00 */
[----:B---3--:R-:W-:Y:S01]  /*3fa0*/  IMAD.U32 R4, RZ, RZ, UR4 ;  /* 0x00000004ff047e24 */ /* 0x008fe2000f8e00ff */
[----:B------:R-:W-:-:S04]  /*3fb0*/  MOV R5, UR5 ;  /* 0x0000000500057c02 */ /* 0x000fc80008000f00 */
[----:B------:R-:W-:-:S07]  /*3fc0*/  LEPC R20, `(.L_x_102) ;  /* 0x000000001014794e */ /* 0x000fce0000000000 */
[----:B-12---:R-:W-:Y:S05]  /*3fd0*/  CALL.ABS.NOINC R8 ;  /* 0x0000000008007343 */ /* 0x006fea0003c00000 */
.L_x_102:
[----:B------:R1:W2:Y:S01]  /*3fe0*/  LDC.64 R8, c[0x4][R17] ;  /* 0x0100000011087b82 */ /* 0x0002a20000000a00 */
[----:B------:R-:W3:Y:S01]  /*3ff0*/  LDCU.64 UR4, c[0x4][0xf8] ;  /* 0x01001f00ff0477ac */ /* 0x000ee20008000a00 */
[----:B------:R-:W-:Y:S01]  /*4000*/  CS2R R6, SRZ ;  /* 0x0000000000067805 */ /* 0x000fe2000001ff00 */
[----:B---3--:R-:W-:Y:S01]  /*4010*/  IMAD.U32 R4, RZ, RZ, UR4 ;  /* 0x00000004ff047e24 */ /* 0x008fe2000f8e00ff */
[----:B------:R-:W-:-:S04]  /*4020*/  MOV R5, UR5 ;  /* 0x0000000500057c02 */ /* 0x000fc80008000f00 */
[----:B------:R-:W-:-:S07]  /*4030*/  LEPC R20, `(.L_x_103) ;  /* 0x000000001014794e */ /* 0x000fce0000000000 */
[----:B-12---:R-:W-:Y:S05]  /*4040*/  CALL.ABS.NOINC R8 ;  /* 0x0000000008007343 */ /* 0x006fea0003c00000 */
.L_x_103:
[----:B------:R-:W-:Y:S01]  /*4050*/  HFMA2 R0, -RZ, RZ, 0, 9.5367431640625e-07 ;  /* 0x00000010ff007431 */ /* 0x000fe200000001ff */
[----:B------:R1:W2:Y:S01]  /*4060*/  LDC.64 R8, c[0x4][R17] ;  /* 0x0100000011087b82 */ /* 0x0002a20000000a00 */
[----:B------:R-:W3:Y:S01]  /*4070*/  LDCU.64 UR4, c[0x4][0xc8] ;  /* 0x01001900ff0477ac */ /* 0x000ee20008000a00 */
[----:B------:R-:W-:Y:S01]  /*4080*/  MOV R6, UR38 ;  /* 0x0000002600067c02 */ /* 0x000fe20008000f00 */
[----:B------:R-:W-:Y:S01]  /*4090*/  IMAD.U32 R7, RZ, RZ, UR37 ;  /* 0x00000025ff077e24 */ /* 0x000fe2000f8e00ff */
[----:B------:R1:W-:Y:S01]  /*40a0*/  STL [R1], R0 ;  /* 0x0000000001007387 */ /* 0x0003e20000100800 */
[----:B---3--:R-:W-:Y:S01]  /*40b0*/  MOV R4, UR4 ;  /* 0x0000000400047c02 */ /* 0x008fe20008000f00 */
[----:B------:R-:W-:-:S04]  /*40c0*/  IMAD.U32 R5, RZ, RZ, UR5 ;  /* 0x00000005ff057e24 */ /* 0x000fc8000f8e00ff */
[----:B------:R-:W-:-:S07]  /*40d0*/  LEPC R20, `(.L_x_104) ;  /* 0x000000001014794e */ /* 0x000fce0000000000 */
[----:B-12---:R-:W-:Y:S05]  /*40e0*/  CALL.ABS.NOINC R8 ;  /* 0x0000000008007343 */ /* 0x006fea0003c00000 */
.L_x_104:
[----:B------:R-:W1:Y:S01]  /*40f0*/  S2R R3, SR_SWINHI ;  /* 0x0000000000037919 */ /* 0x000e620000002f00 */
[----:B------:R2:W3:Y:S01]  /*4100*/  LDC.64 R8, c[0x4][R17] ;  /* 0x0100000011087b82 */ /* 0x0004e20000000a00 */
[----:B------:R-:W4:Y:S01]  /*4110*/  LDCU.64 UR4, c[0x4][0x100] ;  /* 0x01002000ff0477ac */ /* 0x000f220008000a00 */
[----:B------:R-:W-:Y:S01]  /*4120*/  MOV R6, UR38 ;  /* 0x0000002600067c02 */ /* 0x000fe20008000f00 */
[----:B------:R-:W-:Y:S01]  /*4130*/  IMAD.U32 R7, RZ, RZ, UR37 ;  /* 0x00000025ff077e24 */ /* 0x000fe2000f8e00ff */
[----:B------:R-:W-:Y:S02]  /*4140*/  MOV R4, R16 ;  /* 0x0000001000047202 */ /* 0x000fe40000000f00 */
[----:B-1----:R-:W-:Y:S02]  /*4150*/  MOV R5, R3 ;  /* 0x0000000300057202 */ /* 0x002fe40000000f00 */
[----:B------:R-:W-:Y:S02]  /*4160*/  IADD3 R10, P0, PT, R4, 0x7000, RZ ;  /* 0x00007000040a7810 */ /* 0x000fe40007f1e0ff */
[----:B----4-:R-:W-:-:S03]  /*4170*/  MOV R4, UR4 ;  /* 0x0000000400047c02 */ /* 0x010fc60008000f00 */
[----:B------:R-:W-:Y:S02]  /*4180*/  IMAD.X R11, RZ, RZ, R5, P0 ;  /* 0x000000ffff0b7224 */ /* 0x000fe400000e0605 */
[----:B------:R-:W-:-:S03]  /*4190*/  IMAD.U32 R5, RZ, RZ, UR5 ;  /* 0x00000005ff057e24 */ /* 0x000fc6000f8e00ff */
[----:B------:R2:W-:Y:S04]  /*41a0*/  STL.64 [R1], R10 ;  /* 0x0000000a01007387 */ /* 0x0005e80000100a00 */
[----:B------:R-:W-:-:S07]  /*41b0*/  LEPC R20, `(.L_x_105) ;  /* 0x000000001014794e */ /* 0x000fce0000000000 */
[----:B--23--:R-:W-:Y:S05]  /*41c0*/  CALL.ABS.NOINC R8 ;  /* 0x0000000008007343 */ /* 0x00cfea0003c00000 */
.L_x_105:
[----:B------:R-:W1:Y:S01]  /*41d0*/  LDC.64 R10, c[0x4][0xd8] ;  /* 0x01003600ff0a7b82 */ /* 0x000e620000000a00 */
[----:B------:R-:W2:Y:S01]  /*41e0*/  LDCU.64 UR4, c[0x4][0xd0] ;  /* 0x01001a00ff0477ac */ /* 0x000ea20008000a00 */
[----:B------:R-:W-:Y:S02]  /*41f0*/  MOV R6, UR38 ;  /* 0x0000002600067c02 */ /* 0x000fe40008000f00 */
[----:B------:R-:W-:-:S04]  /*4200*/  MOV R7, UR37 ;  /* 0x0000002500077c02 */ /* 0x000fc80008000f00 */
[----:B------:R3:W4:Y:S01]  /*4210*/  LDC.64 R8, c[0x4][R17] ;  /* 0x0100000011087b82 */ /* 0x0007220000000a00 */
[----:B--2---:R-:W-:Y:S02]  /*4220*/  IMAD.U32 R4, RZ, RZ, UR4 ;  /* 0x00000004ff047e24 */ /* 0x004fe4000f8e00ff */
[----:B------:R-:W-:Y:S01]  /*4230*/  IMAD.U32 R5, RZ, RZ, UR5 ;  /* 0x00000005ff057e24 */ /* 0x000fe2000f8e00ff */
[----:B-1----:R3:W-:Y:S04]  /*4240*/  STL.64 [R1], R10 ;  /* 0x0000000a01007387 */ /* 0x0027e80000100a00 */
[----:B------:R-:W-:-:S07]  /*4250*/  LEPC R20, `(.L_x_106) ;  /* 0x000000001014794e */ /* 0x000fce0000000000 */
[----:B---34-:R-:W-:Y:S05]  /*4260*/  CALL.ABS.NOINC R8 ;  /* 0x0000000008007343 */ /* 0x018fea0003c00000 */
.L_x_106:
[----:B------:R-:W-:Y:S01]  /*4270*/  HFMA2 R0, -RZ, RZ, 0, 2.384185791015625e-06 ;  /* 0x00000028ff007431 */ /* 0x000fe200000001ff */
        /* <DEDUP_REMOVED lines=9> */
.L_x_107:
        /* <DEDUP_REMOVED lines=10> */
.L_x_108:
[----:B------:R1:W2:Y:S01]  /*43b0*/  LDC.64 R8, c[0x4][R17] ;  /* 0x0100000011087b82 */ /* 0x0002a20000000a00 */
[----:B------:R-:W3:Y:S01]  /*43c0*/  LDCU.64 UR4, c[0x4][0xe0] ;  /* 0x01001c00ff0477ac */ /* 0x000ee20008000a00 */
[----:B------:R-:W-:Y:S01]  /*43d0*/  CS2R R6, SRZ ;  /* 0x0000000000067805 */ /* 0x000fe2000001ff00 */
[----:B---3--:R-:W-:Y:S01]  /*43e0*/  IMAD.U32 R4, RZ, RZ, UR4 ;  /* 0x00000004ff047e24 */ /* 0x008fe2000f8e00ff */
[----:B------:R-:W-:-:S04]  /*43f0*/  MOV R5, UR5 ;  /* 0x0000000500057c02 */ /* 0x000fc80008000f00 */
[----:B------:R-:W-:-:S07]  /*4400*/  LEPC R20, `(.L_x_109) ;  /* 0x000000001014794e */ /* 0x000fce0000000000 */
[----:B-12---:R-:W-:Y:S05]  /*4410*/  CALL.ABS.NOINC R8 ;  /* 0x0000000008007343 */ /* 0x006fea0003c00000 */
.L_x_109:
[----:B------:R-:W-:Y:S01]  /*4420*/  HFMA2 R0, -RZ, RZ, 0, 4.76837158203125e-07 ;  /* 0x00000008ff007431 */ /* 0x000fe200000001ff */
        /* <DEDUP_REMOVED lines=9> */
.L_x_110:
[----:B------:R-:W-:Y:S01]  /*44c0*/  HFMA2 R0, -RZ, RZ, 0, 2.6226043701171875e-06 ;  /* 0x0000002cff007431 */ /* 0x000fe200000001ff */
        /* <DEDUP_REMOVED lines=9> */
.L_x_111:
[----:B------:R1:W2:Y:S01]  /*4560*/  LDC.64 R8, c[0x4][R17] ;  /* 0x0100000011087b82 */ /* 0x0002a20000000a00 */
[----:B------:R-:W3:Y:S01]  /*4570*/  LDCU.64 UR4, c[0x4][0xe0] ;  /* 0x01001c00ff0477ac */ /* 0x000ee20008000a00 */
[----:B------:R-:W-:Y:S01]  /*4580*/  CS2R R6, SRZ ;  /* 0x0000000000067805 */ /* 0x000fe2000001ff00 */
[----:B---3--:R-:W-:Y:S01]  /*4590*/  IMAD.U32 R4, RZ, RZ, UR4 ;  /* 0x00000004ff047e24 */ /* 0x008fe2000f8e00ff */
[----:B------:R-:W-:-:S04]  /*45a0*/  MOV R5, UR5 ;  /* 0x0000000500057c02 */ /* 0x000fc80008000f00 */
[----:B------:R-:W-:-:S07]  /*45b0*/  LEPC R20, `(.L_x_112) ;  /* 0x000000001014794e */ /* 0x000fce0000000000 */
[----:B-12---:R-:W-:Y:S05]  /*45c0*/  CALL.ABS.NOINC R8 ;  /* 0x0000000008007343 */ /* 0x006fea0003c00000 */
.L_x_112:
        /* <DEDUP_REMOVED lines=10> */
.L_x_113:
[----:B------:R-:W-:Y:S01]  /*4670*/  HFMA2 R0, -RZ, RZ, 0, 2.443790435791015625e-06 ;  /* 0x00000029ff007431 */ /* 0x000fe200000001ff */
        /* <DEDUP_REMOVED lines=9> */
.L_x_114:
        /* <DEDUP_REMOVED lines=10> */
.L_x_115:
        /* <DEDUP_REMOVED lines=10> */
.L_x_116:
[----:B------:R1:W2:Y:S01]  /*4850*/  LDC.64 R8, c[0x4][R17] ;  /* 0x0100000011087b82 */ /* 0x0002a20000000a00 */
[----:B------:R-:W3:Y:S01]  /*4860*/  LDCU.64 UR4, c[0x4][0xe0] ;  /* 0x01001c00ff0477ac */ /* 0x000ee20008000a00 */
[----:B------:R-:W-:Y:S01]  /*4870*/  CS2R R6, SRZ ;  /* 0x0000000000067805 */ /* 0x000fe2000001ff00 */
[----:B---3--:R-:W-:Y:S01]  /*4880*/  IMAD.U32 R4, RZ, RZ, UR4 ;  /* 0x00000004ff047e24 */ /* 0x008fe2000f8e00ff */
[----:B------:R-:W-:-:S04]  /*4890*/  MOV R5, UR5 ;  /* 0x0000000500057c02 */ /* 0x000fc80008000f00 */
[----:B------:R-:W-:-:S07]  /*48a0*/  LEPC R20, `(.L_x_117) ;  /* 0x000000001014794e */ /* 0x000fce0000000000 */
[----:B-12---:R-:W-:Y:S05]  /*48b0*/  CALL.ABS.NOINC R8 ;  /* 0x0000000008007343 */ /* 0x006fea0003c00000 */
.L_x_117:
[----:B------:R-:W-:Y:S01]  /*48c0*/  HFMA2 R0, -RZ, RZ, 0, 1.9073486328125e-06 ;  /* 0x00000020ff007431 */ /* 0x000fe200000001ff */
        /* <DEDUP_REMOVED lines=9> */
.L_x_118:
        /* <DEDUP_REMOVED lines=10> */
.L_x_119:
[----:B------:R1:W2:Y:S01]  /*4a00*/  LDC.64 R8, c[0x4][R17] ;  /* 0x0100000011087b82 */ /* 0x0002a20000000a00 */
[----:B------:R-:W3:Y:S01]  /*4a10*/  LDCU.64 UR4, c[0x4][0xe0] ;  /* 0x01001c00ff0477ac */ /* 0x000ee20008000a00 */
[----:B------:R-:W-:Y:S01]  /*4a20*/  CS2R R6, SRZ ;  /* 0x0000000000067805 */ /* 0x000fe2000001ff00 */
[----:B---3--:R-:W-:Y:S01]  /*4a30*/  IMAD.U32 R4, RZ, RZ, UR4 ;  /* 0x00000004ff047e24 */ /* 0x008fe2000f8e00ff */
[----:B------:R-:W-:-:S04]  /*4a40*/  MOV R5, UR5 ;  /* 0x0000000500057c02 */ /* 0x000fc80008000f00 */
[----:B------:R-:W-:-:S07]  /*4a50*/  LEPC R20, `(.L_x_120) ;  /* 0x000000001014794e */ /* 0x000fce0000000000 */
[----:B-12---:R-:W-:Y:S05]  /*4a60*/  CALL.ABS.NOINC R8 ;  /* 0x0000000008007343 */ /* 0x006fea0003c00000 */
.L_x_120:
[----:B------:R-:W-:Y:S01]  /*4a70*/  HFMA2 R0, -RZ, RZ, 0, 5.9604644775390625e-08 ;  /* 0x00000001ff007431 */ /* 0x000fe200000001ff */
        /* <DEDUP_REMOVED lines=9> */
.L_x_121:
        /* <DEDUP_REMOVED lines=10> */
.L_x_122:
        /* <DEDUP_REMOVED lines=10> */
.L_x_123:
        /* <DEDUP_REMOVED lines=10> */
.L_x_124:
[----:B------:R1:W2:Y:S01]  /*4cf0*/  LDC.64 R8, c[0x4][R17] ;  /* 0x0100000011087b82 */ /* 0x0002a20000000a00 */
[----:B------:R-:W3:Y:S01]  /*4d00*/  LDCU.64 UR4, c[0x4][0xe0] ;  /* 0x01001c00ff0477ac */ /* 0x000ee20008000a00 */
[----:B------:R-:W-:Y:S01]  /*4d10*/  CS2R R6, SRZ ;  /* 0x0000000000067805 */ /* 0x000fe2000001ff00 */
[----:B---3--:R-:W-:Y:S01]  /*4d20*/  IMAD.U32 R4, RZ, RZ, UR4 ;  /* 0x00000004ff047e24 */ /* 0x008fe2000f8e00ff */
[----:B------:R-:W-:-:S04]  /*4d30*/  MOV R5, UR5 ;  /* 0x0000000500057c02 */ /* 0x000fc80008000f00 */
[----:B------:R-:W-:-:S07]  /*4d40*/  LEPC R20, `(.L_x_125) ;  /* 0x000000001014794e */ /* 0x000fce0000000000 */
[----:B-12---:R-:W-:Y:S05]  /*4d50*/  CALL.ABS.NOINC R8 ;  /* 0x0000000008007343 */ /* 0x006fea0003c00000 */
.L_x_125:
        /* <DEDUP_REMOVED lines=10> */
.L_x_126:
        /* <DEDUP_REMOVED lines=10> */
.L_x_127:
[----:B------:R1:W2:Y:S01]  /*4ea0*/  LDC.64 R8, c[0x4][R17] ;  /* 0x0100000011087b82 */ /* 0x0002a20000000a00 */
[----:B------:R-:W3:Y:S01]  /*4eb0*/  LDCU.64 UR4, c[0x4][0xe0] ;  /* 0x01001c00ff0477ac */ /* 0x000ee20008000a00 */
[----:B------:R-:W-:Y:S01]  /*4ec0*/  CS2R R6, SRZ ;  /* 0x0000000000067805 */ /* 0x000fe2000001ff00 */
[----:B---3--:R-:W-:Y:S01]  /*4ed0*/  IMAD.U32 R4, RZ, RZ, UR4 ;  /* 0x00000004ff047e24 */ /* 0x008fe2000f8e00ff */
[----:B------:R-:W-:-:S04]  /*4ee0*/  MOV R5, UR5 ;  /* 0x0000000500057c02 */ /* 0x000fc80008000f00 */
[----:B------:R-:W-:-:S07]  /*4ef0*/  LEPC R20, `(.L_x_128) ;  /* 0x000000001014794e */ /* 0x000fce0000000000 */
[----:B-12---:R-:W-:Y:S05]  /*4f00*/  CALL.ABS.NOINC R8 ;  /* 0x0000000008007343 */ /* 0x006fea0003c00000 */
.L_x_128:
[----:B------:R-:W-:Y:S01]  /*4f10*/  HFMA2 R0, -RZ, RZ, 0, 1.1920928955078125e-07 ;  /* 0x00000002ff007431 */ /* 0x000fe200000001ff */
        /* <DEDUP_REMOVED lines=9> */
.L_x_129:
        /* <DEDUP_REMOVED lines=10> */
.L_x_130:
        /* <DEDUP_REMOVED lines=10> */
.L_x_131:
        /* <DEDUP_REMOVED lines=10> */
.L_x_132:
        /* <DEDUP_REMOVED lines=10> */
.L_x_133:
        /* <DEDUP_REMOVED lines=10> */
.L_x_134:
[----:B------:R1:W2:Y:S01]  /*52d0*/  LDC.64 R8, c[0x4][R17] ;  /* 0x0100000011087b82 */ /* 0x0002a20000000a00 */
[----:B------:R-:W3:Y:S01]  /*52e0*/  LDCU.64 UR4, c[0x4][0xe0] ;  /* 0x01001c00ff0477ac */ /* 0x000ee20008000a00 */
[----:B------:R-:W-:Y:S01]  /*52f0*/  CS2R R6, SRZ ;  /* 0x0000000000067805 */ /* 0x000fe2000001ff00 */
[----:B---3--:R-:W-:Y:S01]  /*5300*/  IMAD.U32 R4, RZ, RZ, UR4 ;  /* 0x00000004ff047e24 */ /* 0x008fe2000f8e00ff */
[----:B------:R-:W-:-:S04]  /*5310*/  MOV R5, UR5 ;  /* 0x0000000500057c02 */ /* 0x000fc80008000f00 */
[----:B------:R-:W-:-:S07]  /*5320*/  LEPC R20, `(.L_x_135) ;  /* 0x000000001014794e */ /* 0x000fce0000000000 */
[----:B-12---:R-:W-:Y:S05]  /*5330*/  CALL.ABS.NOINC R8 ;  /* 0x0000000008007343 */ /* 0x006fea0003c00000 */
.L_x_135:
        /* <DEDUP_REMOVED lines=10> */
.L_x_136:
        /* <DEDUP_REMOVED lines=10> */
.L_x_137:
[----:B------:R1:W2:Y:S01]  /*5480*/  LDC.64 R8, c[0x4][R17] ;  /* 0x0100000011087b82 */ /* 0x0002a20000000a00 */
[----:B------:R-:W3:Y:S01]  /*5490*/  LDCU.64 UR4, c[0x4][0xe0] ;  /* 0x01001c00ff0477ac */ /* 0x000ee20008000a00 */
[----:B------:R-:W-:Y:S01]  /*54a0*/  CS2R R6, SRZ ;  /* 0x0000000000067805 */ /* 0x000fe2000001ff00 */
[----:B---3--:R-:W-:Y:S01]  /*54b0*/  IMAD.U32 R4, RZ, RZ, UR4 ;  /* 0x00000004ff047e24 */ /* 0x008fe2000f8e00ff */
[----:B------:R-:W-:-:S04]  /*54c0*/  MOV R5, UR5 ;  /* 0x0000000500057c02 */ /* 0x000fc80008000f00 */
[----:B------:R-:W-:-:S07]  /*54d0*/  LEPC R20, `(.L_x_138) ;  /* 0x000000001014794e */ /* 0x000fce0000000000 */
[----:B-12---:R-:W-:Y:S05]  /*54e0*/  CALL.ABS.NOINC R8 ;  /* 0x0000000008007343 */ /* 0x006fea0003c00000 */
.L_x_138:
[----:B------:R-:W-:Y:S01]  /*54f0*/  HFMA2 R0, -RZ, RZ, 0, 1.52587890625e-05 ;  /* 0x00000100ff007431 */ /* 0x000fe200000001ff */
        /* <DEDUP_REMOVED lines=9> */
.L_x_139:
        /* <DEDUP_REMOVED lines=10> */
.L_x_140:
        /* <DEDUP_REMOVED lines=10> */
.L_x_141:
        /* <DEDUP_REMOVED lines=10> */
.L_x_142:
[----:B------:R1:W2:Y:S01]  /*5770*/  LDC.64 R8, c[0x4][R17] ;  /* 0x0100000011087b82 */ /* 0x0002a20000000a00 */
[----:B------:R-:W3:Y:S01]  /*5780*/  LDCU.64 UR4, c[0x4][0xe0] ;  /* 0x01001c00ff0477ac */ /* 0x000ee20008000a00 */
[----:B------:R-:W-:Y:S01]  /*5790*/  CS2R R6, SRZ ;  /* 0x0000000000067805 */ /* 0x000fe2000001ff00 */
[----:B---3--:R-:W-:Y:S01]  /*57a0*/  IMAD.U32 R4, RZ, RZ, UR4 ;  /* 0x00000004ff047e24 */ /* 0x008fe2000f8e00ff */
[----:B------:R-:W-:-:S04]  /*57b0*/  MOV R5, UR5 ;  /* 0x0000000500057c02 */ /* 0x000fc80008000f00 */
[----:B------:R-:W-:-:S07]  /*57c0*/  LEPC R20, `(.L_x_143) ;  /* 0x000000001014794e */ /* 0x000fce0000000000 */
[----:B-12---:R-:W-:Y:S05]  /*57d0*/  CALL.ABS.NOINC R8 ;  /* 0x0000000008007343 */ /* 0x006fea0003c00000 */
.L_x_143:
        /* <DEDUP_REMOVED lines=10> */
.L_x_144:
        /* <DEDUP_REMOVED lines=10> */
.L_x_145:
[----:B------:R1:W2:Y:S01]  /*5920*/  LDC.64 R8, c[0x4][R17] ;  /* 0x0100000011087b82 */ /* 0x0002a20000000a00 */
[----:B------:R-:W3:Y:S01]  /*5930*/  LDCU.64 UR4, c[0x4][0xe0] ;  /* 0x01001c00ff0477ac */ /* 0x000ee20008000a00 */
[----:B------:R-:W-:Y:S01]  /*5940*/  CS2R R6, SRZ ;  /* 0x0000000000067805 */ /* 0x000fe2000001ff00 */
[----:B---3--:R-:W-:Y:S01]  /*5950*/  IMAD.U32 R4, RZ, RZ, UR4 ;  /* 0x00000004ff047e24 */ /* 0x008fe2000f8e00ff */
[----:B------:R-:W-:-:S04]  /*5960*/  MOV R5, UR5 ;  /* 0x0000000500057c02 */ /* 0x000fc80008000f00 */
[----:B------:R-:W-:-:S07]  /*5970*/  LEPC R20, `(.L_x_146) ;  /* 0x000000001014794e */ /* 0x000fce0000000000 */
[----:B-12---:R-:W-:Y:S05]  /*5980*/  CALL.ABS.NOINC R8 ;  /* 0x0000000008007343 */ /* 0x006fea0003c00000 */
.L_x_146:
[----:B------:R1:W-:Y:S01]  /*5990*/  STL [R1], RZ ;  /* 0x000000ff01007387 */ /* 0x0003e20000100800 */
[----:B------:R1:W2:Y:S01]  /*59a0*/  LDC.64 R8, c[0x4][R17] ;  /* 0x0100000011087b82 */ /* 0x0002a20000000a00 */
[----:B------:R-:W3:Y:S01]  /*59b0*/  LDCU.64 UR4, c[0x4][0xc8] ;  /* 0x01001900ff0477ac */ /* 0x000ee20008000a00 */
[----:B------:R-:W-:Y:S02]  /*59c0*/  MOV R6, UR38 ;  /* 0x0000002600067c02 */ /* 0x000fe40008000f00 */
[----:B------:R-:W-:Y:S01]  /*59d0*/  MOV R7, UR37 ;  /* 0x0000002500077c02 */ /* 0x000fe20008000f00 */
[----:B---3--:R-:W-:Y:S02]  /*59e0*/  IMAD.U32 R4, RZ, RZ, UR4 ;  /* 0x00000004ff047e24 */ /* 0x008fe4000f8e00ff */
[----:B------:R-:W-:Y:S02]  /*59f0*/  IMAD.U32 R5, RZ, RZ, UR5 ;  /* 0x00000005ff057e24 */ /* 0x000fe4000f8e00ff */
[----:B------:R-:W-:-:S07]  /*5a00*/  LEPC R20, `(.L_x_147) ;  /* 0x000000001014794e */ /* 0x000fce0000000000 */
[----:B-12---:R-:W-:Y:S05]  /*5a10*/  CALL.ABS.NOINC R8 ;  /* 0x0000000008007343 */ /* 0x006fea0003c00000 */
.L_x_147:
        /* <DEDUP_REMOVED lines=10> */
.L_x_148:
        /* <DEDUP_REMOVED lines=10> */
.L_x_149:
        /* <DEDUP_REMOVED lines=10> */
.L_x_150:
[----:B------:R1:W2:Y:S01]  /*5c00*/  LDC.64 R8, c[0x4][R17] ;  /* 0x0100000011087b82 */ /* 0x0002a20000000a00 */
[----:B------:R-:W3:Y:S01]  /*5c10*/  LDCU.64 UR4, c[0x4][0xe0] ;  /* 0x01001c00ff0477ac */ /* 0x000ee20008000a00 */
[----:B------:R-:W-:Y:S01]  /*5c20*/  CS2R R6, SRZ ;  /* 0x0000000000067805 */ /* 0x000fe2000001ff00 */
[----:B---3--:R-:W-:Y:S01]  /*5c30*/  IMAD.U32 R4, RZ, RZ, UR4 ;  /* 0x00000004ff047e24 */ /* 0x008fe2000f8e00ff */
[----:B------:R-:W-:-:S04]  /*5c40*/  MOV R5, UR5 ;  /* 0x0000000500057c02 */ /* 0x000fc80008000f00 */
[----:B------:R-:W-:-:S07]  /*5c50*/  LEPC R20, `(.L_x_151) ;  /* 0x000000001014794e */ /* 0x000fce0000000000 */
[----:B-12---:R-:W-:Y:S05]  /*5c60*/  CALL.ABS.NOINC R8 ;  /* 0x0000000008007343 */ /* 0x006fea0003c00000 */
.L_x_151:
        /* <DEDUP_REMOVED lines=9> */
.L_x_152:
        /* <DEDUP_REMOVED lines=10> */
.L_x_153:
[----:B------:R1:W2:Y:S01]  /*5da0*/  LDC.64 R8, c[0x4][R17] ;  /* 0x0100000011087b82 */ /* 0x0002a20000000a00 */
[----:B------:R-:W3:Y:S01]  /*5db0*/  LDCU.64 UR4, c[0x4][0xe0] ;  /* 0x01001c00ff0477ac */ /* 0x000ee20008000a00 */
[----:B------:R-:W-:Y:S01]  /*5dc0*/  CS2R R6, SRZ ;  /* 0x0000000000067805 */ /* 0x000fe2000001ff00 */
[----:B---3--:R-:W-:Y:S01]  /*5dd0*/  IMAD.U32 R4, RZ, RZ, UR4 ;  /* 0x00000004ff047e24 */ /* 0x008fe2000f8e00ff */
[----:B------:R-:W-:-:S04]  /*5de0*/  MOV R5, UR5 ;  /* 0x0000000500057c02 */ /* 0x000fc80008000f00 */
[----:B------:R-:W-:-:S07]  /*5df0*/  LEPC R20, `(.L_x_154) ;  /* 0x000000001014794e */ /* 0x000fce0000000000 */
[----:B-12---:R-:W-:Y:S05]  /*5e00*/  CALL.ABS.NOINC R8 ;  /* 0x0000000008007343 */ /* 0x006fea0003c00000 */
.L_x_154:
[----:B------:R-:W-:Y:S01]  /*5e10*/  HFMA2 R0, -RZ, RZ, 0, 0.00048828125 ;  /* 0x00001000ff007431 */ /* 0x000fe200000001ff */
        /* <DEDUP_REMOVED lines=9> */
.L_x_155:
        /* <DEDUP_REMOVED lines=10> */
.L_x_156:
        /* <DEDUP_REMOVED lines=10> */
.L_x_157:
        /* <DEDUP_REMOVED lines=10> */
.L_x_98:
[----:B------:R-:W-:Y:S05]  /*6090*/  BSYNC.RECONVERGENT B6 ;  /* 0x0000000000067941 */ /* 0x000fea0003800200 */
.L_x_97:
[----:B-1----:R-:W1:Y:S01]  /*60a0*/  S2R R3, SR_SWINHI ;  /* 0x0000000000037919 */ /* 0x002e620000002f00 */
[----:B------:R-:W-:Y:S01]  /*60b0*/  IMAD.SHL.U32 R24, R41, 0x2, RZ ;  /* 0x0000000229187824 */ /* 0x000fe200078e00ff */
[----:B------:R-:W2:Y:S04]  /*60c0*/  LDCU.64 UR4, c[0x0][0x880] ;  /* 0x00011000ff0477ac */ /* 0x000ea80008000a00 */
[----:B------:R-:W-:Y:S02]  /*60d0*/  LOP3.LUT R24, R24, 0xfe, RZ, 0xc0, !PT ;  /* 0x000000fe18187812 */ /* 0x000fe400078ec0ff */
[----:B--2---:R-:W-:-:S04]  /*60e0*/  ISETP.NE.U32.AND P5, PT, RZ, UR4, PT ;  /* 0x00000004ff007c0c */ /* 0x004fc8000bfa5070 */
[----:B------:R-:W-:Y:S02]  /*60f0*/  ISETP.NE.AND.EX P5, PT, RZ, UR5, PT, P5 ;  /* 0x00000005ff007c0c */ /* 0x000fe4000bfa5350 */
[----:B------:R-:W-:Y:S02]  /*6100*/  MOV R4, R16 ;  /* 0x0000001000047202 */ /* 0x000fe40000000f00 */
[----:B-1----:R-:W-:-:S03]  /*6110*/  MOV R5, R3 ;  /* 0x0000000300057202 */ /* 0x002fc60000000f00 */
[----:B------:R-:W-:-:S03]  /*6120*/  IMAD.WIDE.U32 R24, R24, 0x2, R4 ;  /* 0x0000000218187825 */ /* 0x000fc600078e0004 */
[C---:B------:R-:W-:Y:S02]  /*6130*/  IADD3 R9, P0, PT, R24.reuse, 0x7200, RZ ;  /* 0x0000720018097810 */ /* 0x040fe40007f1e0ff */
[C---:B------:R-:W-:Y:S02]  /*6140*/  IADD3 R7, P1, PT, R24.reuse, 0x7400, RZ ;  /* 0x0000740018077810 */ /* 0x040fe40007f3e0ff */
[C---:B------:R-:W-:Y:S01]  /*6150*/  IADD3 R5, P2, PT, R24.reuse, 0x7600, RZ ;  /* 0x0000760018057810 */ /* 0x040fe20007f5e0ff */
[--C-:B------:R-:W-:Y:S01]  /*6160*/  IMAD.X R35, RZ, RZ, R25.reuse, P0 ;  /* 0x000000ffff237224 */ /* 0x100fe200000e0619 */
[----:B------:R-:W-:Y:S01]  /*6170*/  IADD3 R3, P3, PT, R24, 0x7000, RZ ;  /* 0x0000700018037810 */ /* 0x000fe20007f7e0ff */
[--C-:B------:R-:W-:Y:S02]  /*6180*/  IMAD.X R33, RZ, RZ, R25.reuse, P1 ;  /* 0x000000ffff217224 */ /* 0x100fe400008e0619 */
[----:B------:R-:W-:Y:S01]  /*6190*/  IMAD.X R31, RZ, RZ, R25, P2 ;  /* 0x000000ffff1f7224 */ /* 0x000fe200010e0619 */
[----:B------:R-:W-:Y:S01]  /*61a0*/  SHF.R.U64 R6, R9, 0x3, R35 ;  /* 0x0000000309067819 */ /* 0x000fe20000001223 */
[----:B------:R-:W-:Y:S01]  /*61b0*/  IMAD.X R37, RZ, RZ, R25, P3 ;  /* 0x000000ffff257224 */ /* 0x000fe200018e0619 */
[----:B------:R-:W-:-:S02]  /*61c0*/  SHF.R.U64 R4, R7, 0x3, R33 ;  /* 0x0000000307047819 */ /* 0x000fc40000001221 */
[----:B------:R-:W-:Y:S02]  /*61d0*/  SHF.R.U64 R0, R5, 0x3, R31 ;  /* 0x0000000305007819 */ /* 0x000fe4000000121f */
[----:B------:R-:W-:Y:S02]  /*61e0*/  SHF.R.U64 R8, R3, 0x3, R37 ;  /* 0x0000000303087819 */ /* 0x000fe40000001225 */
[----:B------:R-:W-:Y:S02]  /*61f0*/  LOP3.LUT R34, R9, 0x30, R6, 0x78, !PT ;  /* 0x0000003009227812 */ /* 0x000fe400078e7806 */
[----:B------:R-:W-:Y:S02]  /*6200*/  LOP3.LUT R32, R7, 0x30, R4, 0x78, !PT ;  /* 0x0000003007207812 */ /* 0x000fe400078e7804 */
[----:B------:R-:W-:Y:S02]  /*6210*/  IADD3 R9, P0, PT, R24, 0x7800, RZ ;  /* 0x0000780018097810 */ /* 0x000fe40007f1e0ff */
[----:B------:R-:W-:-:S02]  /*6220*/  LOP3.LUT R30, R5, 0x30, R0, 0x78, !PT ;  /* 0x00000030051e7812 */ /* 0x000fc400078e7800 */
[C---:B------:R-:W-:Y:S01]  /*6230*/  IADD3 R7, P1, PT, R24.reuse, 0x7a00, RZ ;  /* 0x00007a0018077810 */ /* 0x040fe20007f3e0ff */
[--C-:B------:R-:W-:Y:S01]  /*6240*/  IMAD.X R29, RZ, RZ, R25.reuse, P0 ;  /* 0x000000ffff1d7224 */ /* 0x100fe200000e0619 */
[----:B------:R-:W-:Y:S02]  /*6250*/  LOP3.LUT R36, R3, 0x30, R8, 0x78, !PT ;  /* 0x0000003003247812 */ /* 0x000fe400078e7808 */
[C---:B------:R-:W-:Y:S01]  /*6260*/  IADD3 R5, P2, PT, R24.reuse, 0x7c00, RZ ;  /* 0x00007c0018057810 */ /* 0x040fe20007f5e0ff */
[----:B------:R-:W-:Y:S01]  /*6270*/  IMAD.X R27, RZ, RZ, R25, P1 ;  /* 0x000000ffff1b7224 */ /* 0x000fe200008e0619 */
[----:B------:R-:W-:Y:S01]  /*6280*/  IADD3 R3, P3, PT, R24, 0x7e00, RZ ;  /* 0x00007e0018037810 */ /* 0x000fe20007f7e0ff */
[----:B------:R1:W-:Y:S01]  /*6290*/  ST.E desc[UR44][R36.64], RZ ;  /* 0x000000ff24007985 */ /* 0x0003e2000c10192c */
[----:B------:R-:W-:Y:S01]  /*62a0*/  SHF.R.U64 R8, R9, 0x3, R29 ;  /* 0x0000000309087819 */ /* 0x000fe2000000121d */
[----:B------:R-:W-:Y:S01]  /*62b0*/  IMAD.X R23, RZ, RZ, R25, P2 ;  /* 0x000000ffff177224 */ /* 0x000fe200010e0619 */
[----:B------:R-:W-:Y:S01]  /*62c0*/  SHF.R.U64 R6, R7, 0x3, R27 ;  /* 0x0000000307067819 */ /* 0x000fe2000000121b */
[----:B------:R-:W-:Y:S01]  /*62d0*/  IMAD.X R21, RZ, RZ, R25, P3 ;  /* 0x000000ffff157224 */ /* 0x000fe200018e0619 */
[----:B------:R-:W-:Y:S01]  /*62e0*/  LOP3.LUT R28, R9, 0x30, R8, 0x78, !PT ;  /* 0x00000030091c7812 */ /* 0x000fe200078e7808 */
[----:B------:R1:W-:Y:S01]  /*62f0*/  ST.E desc[UR44][R34.64], RZ ;  /* 0x000000ff22007985 */ /* 0x0003e2000c10192c */
[----:B------:R-:W-:-:S02]  /*6300*/  SHF.R.U64 R4, R5, 0x3, R23 ;  /* 0x0000000305047819 */ /* 0x000fc40000001217 */
[----:B------:R-:W-:Y:S01]  /*6310*/  SHF.R.U64 R0, R3, 0x3, R21 ;  /* 0x0000000303007819 */ /* 0x000fe20000001215 */
[----:B------:R1:W-:Y:S01]  /*6320*/  ST.E desc[UR44][R32.64], RZ ;  /* 0x000000ff20007985 */ /* 0x0003e2000c10192c */
[----:B------:R-:W-:Y:S02]  /*6330*/  LOP3.LUT R26, R7, 0x30, R6, 0x78, !PT ;  /* 0x00000030071a7812 */ /* 0x000fe400078e7806 */
[C---:B------:R-:W-:Y:S01]  /*6340*/  IADD3 R9, P0, PT, R24.reuse, 0x8000, RZ ;  /* 0x0000800018097810 */ /* 0x040fe20007f1e0ff */
[----:B------:R1:W-:Y:S01]  /*6350*/  ST.E desc[UR44][R30.64], RZ ;  /* 0x000000ff1e007985 */ /* 0x0003e2000c10192c */
[----:B------:R-:W-:Y:S02]  /*6360*/  LOP3.LUT R22, R5, 0x30, R4, 0x78, !PT ;  /* 0x0000003005167812 */ /* 0x000fe400078e7804 */
[C---:B------:R-:W-:Y:S01]  /*6370*/  IADD3 R7, P1, PT, R24.reuse, 0x8200, RZ ;  /* 0x0000820018077810 */ /* 0x040fe20007f3e0ff */
[--C-:B------:R-:W-:Y:S01]  /*6380*/  IMAD.X R19, RZ, RZ, R25.reuse, P0 ;  /* 0x000000ffff137224 */ /* 0x100fe200000e0619 */
[----:B------:R-:W-:Y:S01]  /*6390*/  LOP3.LUT R20, R3, 0x30, R0, 0x78, !PT ;  /* 0x0000003003147812 */ /* 0x000fe200078e7800 */
[----:B------:R1:W-:Y:S01]  /*63a0*/  ST.E desc[UR44][R28.64], RZ ;  /* 0x000000ff1c007985 */ /* 0x0003e2000c10192c */
        /* <DEDUP_REMOVED lines=35> */
[----:B------:R-:W-:Y:S02]  /*65e0*/  LOP3.LUT R48, R4, 0x30, R5, 0x78, !PT ;  /* 0x0000003004307812 */ /* 0x000fe400078e7805 */
[----:B------:R-:W-:Y:S01]  /*65f0*/  LOP3.LUT R38, R0, 0x30, R3, 0x78, !PT ;  /* 0x0000003000267812 */ /* 0x000fe200078e7803 */
[----:B------:R1:W-:Y:S04]  /*6600*/  ST.E desc[UR44][R50.64], RZ ;  /* 0x000000ff32007985 */ /* 0x0003e8000c10192c */
[----:B------:R1:W-:Y:S04]  /*6610*/  ST.E desc[UR44][R48.64], RZ ;  /* 0x000000ff30007985 */ /* 0x0003e8000c10192c */
[----:B------:R1:W-:Y:S01]  /*6620*/  ST.E desc[UR44][R38.64], RZ ;  /* 0x000000ff26007985 */ /* 0x0003e2000c10192c */
[----:B------:R-:W-:Y:S05]  /*6630*/  @!P5 BRA `(.L_x_158) ;  /* 0x0000000000c4d947 */ /* 0x000fea0003800000 */
[----:B------:R-:W2:Y:S01]  /*6640*/  LDC R3, c[0x0][0x904] ;  /* 0x00024100ff037b82 */ /* 0x000ea20000000800 */
[----:B------:R-:W3:Y:S01]  /*6650*/  LDCU.64 UR4, c[0x0][0x908] ;  /* 0x00012100ff0477ac */ /* 0x000ee20008000a00 */
[----:B------:R-:W-:Y:S01]  /*6660*/  BSSY.RECONVERGENT B0, `(.L_x_158) ;  /* 0x000002e000007945 */ /* 0x000fe20003800200 */
[----:B---3--:R-:W-:Y:S01]  /*6670*/  IMAD.HI.U32 R0, R45, UR4, RZ ;  /* 0x000000042d007c27 */ /* 0x008fe2000f8e00ff */
[----:B------:R-:W3:Y:S01]  /*6680*/  LDCU UR4, c[0x0][0x380] ;  /* 0x00007000ff0477ac */ /* 0x000ee20008000800 */
[----:B--2---:R-:W-:-:S03]  /*6690*/  ISETP.NE.AND P0, PT, R3, 0x1, PT ;  /* 0x000000010300780c */ /* 0x004fc60003f05270 */
[----:B------:R-:W-:-:S04]  /*66a0*/  SHF.R.U32.HI R0, RZ, UR5, R0 ;  /* 0x00000005ff007c19 */ /* 0x000fc80008011600 */
[----:B------:R-:W-:-:S05]  /*66b0*/  SEL R0, R45, R0, !P0 ;  /* 0x000000002d007207 */ /* 0x000fca0004000000 */
[----:B------:R-:W-:-:S04]  /*66c0*/  IMAD.MOV R0, RZ, RZ, -R0 ;  /* 0x000000ffff007224 */ /* 0x000fc800078e0a00 */
[----:B------:R-:W-:-:S04]  /*66d0*/  IMAD R3, R3, R0, R45 ;  /* 0x0000000003037224 */ /* 0x000fc800078e022d */
[----:B------:R-:W-:-:S05]  /*66e0*/  IMAD R3, R3, 0x100, R44 ;  /* 0x0000010003037824 */ /* 0x000fca00078e022c */
[----:B---3--:R-:W-:-:S13]  /*66f0*/  ISETP.GE.AND P0, PT, R3, UR4, PT ;  /* 0x0000000403007c0c */ /* 0x008fda000bf06270 */
[----:B------:R-:W-:Y:S05]  /*6700*/  @P0 BRA `(.L_x_159) ;  /* 0x00000000008c0947 */ /* 0x000fea0003800000 */
[----:B------:R-:W2:Y:S01]  /*6710*/  LDC R5, c[0x0][0x38c] ;  /* 0x0000e300ff057b82 */ /* 0x000ea20000000800 */
[----:B------:R-:W3:Y:S01]  /*6720*/  LDCU UR6, c[0x0][0x890] ;  /* 0x00011200ff0677ac */ /* 0x000ee20008000800 */
[----:B------:R-:W4:Y:S01]  /*6730*/  LDCU.64 UR4, c[0x0][0x888] ;  /* 0x00011100ff0477ac */ /* 0x000f220008000a00 */
[----:B---3--:R-:W-:Y:S01]  /*6740*/  IMAD R3, R40, UR6, R3 ;  /* 0x0000000628037c24 */ /* 0x008fe2000f8e0203 */
[----:B--2---:R-:W-:-:S04]  /*6750*/  IABS R6, R5 ;  /* 0x0000000500067213 */ /* 0x004fc80000000000 */
[----:B------:R-:W2:Y:S08]  /*6760*/  I2F.RP R7, R6 ;  /* 0x0000000600077306 */ /* 0x000eb00000209400 */
[----:B--2---:R-:W2:Y:S02]  /*6770*/  MUFU.RCP R8, R7 ;  /* 0x0000000700087308 */ /* 0x004ea40000001000 */
[----:B--2---:R-:W-:-:S06]  /*6780*/  IADD3 R8, PT, PT, R8, 0xffffffe, RZ ;  /* 0x0ffffffe08087810 */ /* 0x004fcc0007ffe0ff */
[----:B------:R2:W3:Y:S02]  /*6790*/  F2I.FTZ.U32.TRUNC.NTZ R9, R8 ;  /* 0x0000000800097305 */ /* 0x0004e4000021f000 */
[----:B--2---:R-:W-:Y:S02]  /*67a0*/  HFMA2 R8, -RZ, RZ, 0, 0 ;  /* 0x00000000ff087431 */ /* 0x004fe400000001ff */
[----:B---3--:R-:W-:-:S04]  /*67b0*/  IMAD.MOV R0, RZ, RZ, -R9 ;  /* 0x000000ffff007224 */ /* 0x008fc800078e0a09 */
[----:B------:R-:W-:Y:S01]  /*67c0*/  IMAD R4, R0, R6, RZ ;  /* 0x0000000600047224 */ /* 0x000fe200078e02ff */
[----:B------:R-:W-:-:S03]  /*67d0*/  IABS R0, R2 ;  /* 0x0000000200007213 */ /* 0x000fc60000000000 */
[----:B------:R-:W-:-:S06]  /*67e0*/  IMAD.HI.U32 R9, R9, R4, R8 ;  /* 0x0000000409097227 */ /* 0x000fcc00078e0008 */
[----:B------:R-:W-:-:S04]  /*67f0*/  IMAD.HI.U32 R4, R9, R0, RZ ;  /* 0x0000000009047227 */ /* 0x000fc800078e00ff */
[----:B------:R-:W-:-:S04]  /*6800*/  IMAD.MOV R7, RZ, RZ, -R4 ;  /* 0x000000ffff077224 */ /* 0x000fc800078e0a04 */
[----:B------:R-:W-:Y:S01]  /*6810*/  IMAD R7, R6, R7, R0 ;  /* 0x0000000706077224 */ /* 0x000fe200078e0200 */
[----:B------:R-:W-:-:S04]  /*6820*/  LOP3.LUT R0, R2, R5, RZ, 0x3c, !PT ;  /* 0x0000000502007212 */ /* 0x000fc800078e3cff */
[----:B------:R-:W-:Y:S02]  /*6830*/  ISETP.GT.U32.AND P1, PT, R6, R7, PT ;  /* 0x000000070600720c */ /* 0x000fe40003f24070 */
[----:B------:R-:W-:-:S11]  /*6840*/  ISETP.GE.AND P0, PT, R0, RZ, PT ;  /* 0x000000ff0000720c */ /* 0x000fd60003f06270 */
[-C--:B------:R-:W-:Y:S01]  /*6850*/  @!P1 IADD3 R7, PT, PT, R7, -R6.reuse, RZ ;  /* 0x8000000607079210 */ /* 0x080fe20007ffe0ff */
[----:B------:R-:W-:Y:S01]  /*6860*/  @!P1 VIADD R4, R4, 0x1 ;  /* 0x0000000104049836 */ /* 0x000fe20000000000 */
[----:B------:R-:W-:Y:S02]  /*6870*/  ISETP.NE.AND P1, PT, R5, RZ, PT ;  /* 0x000000ff0500720c */ /* 0x000fe40003f25270 */
[----:B------:R-:W-:Y:S02]  /*6880*/  ISETP.GE.U32.AND P2, PT, R7, R6, PT ;  /* 0x000000060700720c */ /* 0x000fe40003f46070 */
[----:B------:R-:W2:Y:S11]  /*6890*/  LDC.64 R6, c[0x0][0x880] ;  /* 0x00022000ff067b82 */ /* 0x000eb60000000a00 */
[----:B------:R-:W-:-:S05]  /*68a0*/  @P2 IADD3 R4, PT, PT, R4, 0x1, RZ ;  /* 0x0000000104042810 */ /* 0x000fca0007ffe0ff */
[----:B------:R-:W-:Y:S01]  /*68b0*/  @!P0 IMAD.MOV R4, RZ, RZ, -R4 ;  /* 0x000000ffff048224 */ /* 0x000fe200078e0a04 */
[----:B------:R-:W-:-:S04]  /*68c0*/  @!P1 LOP3.LUT R4, RZ, R5, RZ, 0x33, !PT ;  /* 0x00000005ff049212 */ /* 0x000fc800078e33ff */
[C---:B------:R-:W-:Y:S01]  /*68d0*/  IADD3 R0, PT, PT, -R4.reuse, RZ, RZ ;  /* 0x000000ff04007210 */ /* 0x040fe20007ffe1ff */
[----:B----4-:R-:W-:-:S04]  /*68e0*/  IMAD R3, R4, UR5, R3 ;  /* 0x0000000504037c24 */ /* 0x010fc8000f8e0203 */
[----:B------:R-:W-:-:S04]  /*68f0*/  IMAD R0, R5, R0, R2 ;  /* 0x0000000005007224 */ /* 0x000fc800078e0202 */
[----:B------:R-:W-:Y:S01]  /*6900*/  IMAD R3, R0, UR4, R3 ;  /* 0x0000000400037c24 */ /* 0x000fe2000f8e0203 */
[----:B------:R-:W-:-:S03]  /*6910*/  MOV R0, 0xff800000 ;  /* 0xff80000000007802 */ /* 0x000fc60000000f00 */
[----:B--2---:R-:W-:-:S05]  /*6920*/  IMAD.WIDE R6, R3, 0x4, R6 ;  /* 0x0000000403067825 */ /* 0x004fca00078e0206 */
[----:B------:R2:W-:Y:S02]  /*6930*/  STG.E desc[UR44][R6.64], R0 ;  /* 0x0000000006007986 */ /* 0x0005e4000c10192c */
.L_x_159:
[----:B------:R-:W-:Y:S05]  /*6940*/  BSYNC.RECONVERGENT B0 ;  /* 0x0000000000007941 */ /* 0x000fea0003800200 */
.L_x_158:
[----:B------:R-:W-:-:S09]  /*6950*/  UISETP.NE.AND UP0, UPT, UR41, URZ, UPT ;  /* 0x000000ff2900728c */ /* 0x000fd2000bf05270 */
[----:B------:R-:W-:Y:S05]  /*6960*/  BRA.U UP0, `(.L_x_160) ;  /* 0x0000000100047547 */ /* 0x000fea000b800000 */
[----:B------:R-:W-:Y:S05]  /*6970*/  BPT.TRAP 0x1 ;  /* 0x000000040000795c */ /* 0x000fea0000300000 */
.L_x_160:
[C---:B------:R-:W-:Y:S01]  /*6980*/  IADD3 R17, P2, PT, R24.reuse, 0x9400, RZ ;  /* 0x0000940018117810 */ /* 0x040fe20007f5e0ff */
[----:B------:R3:W-:Y:S01]  /*6990*/  SYNCS.ARRIVE.TRANS64.A1T0 RZ, [R16+URZ+0xb0b0], RZ ;  /* 0x00b0b0ff10ff79a7 */ /* 0x0007e200081000ff */
[C---:B-1----:R-:W-:Y:S01]  /*69a0*/  IADD3 R19, P1, PT, R24.reuse, 0x9200, RZ ;  /* 0x0000920018137810 */ /* 0x042fe20007f3e0ff */
[----:B------:R-:W-:Y:S01]  /*69b0*/  UISETP.NE.AND UP0, UPT, UR41, URZ, UPT ;  /* 0x000000ff2900728c */ /* 0x000fe2000bf05270 */
[C---:B------:R-:W-:Y:S01]  /*69c0*/  IADD3 R21, P0, PT, R24.reuse, 0x9000, RZ ;  /* 0x0000900018157810 */ /* 0x040fe20007f1e0ff */
[--C-:B------:R-:W-:Y:S01]  /*69d0*/  IMAD.X R57, RZ, RZ, R25.reuse, P2 ;  /* 0x000000ffff397224 */ /* 0x100fe200010e0619 */
        /* <DEDUP_REMOVED lines=13> */
[----:B------:R-:W-:Y:S01]  /*6ab0*/  IMAD.X R39, RZ, RZ, R25, P0 ;  /* 0x000000ffff277224 */ /* 0x000fe200000e0619 */
[----:B------:R-:W-:Y:S01]  /*6ac0*/  SHF.R.U64 R18, R17, 0x3, R57 ;  /* 0x0000000311127819 */ /* 0x000fe20000001239 */
[--C-:B------:R-:W-:Y:S01]  /*6ad0*/  IMAD.X R37, RZ, RZ, R25.reuse, P3 ;  /* 0x000000ffff257224 */ /* 0x100fe200018e0619 */
[C---:B--2---:R-:W-:Y:S01]  /*6ae0*/  IADD3 R7, P2, PT, R24.reuse, 0xa400, RZ ;  /* 0x0000a40018077810 */ /* 0x044fe20007f5e0ff */
[----:B------:R-:W-:Y:S01]  /*6af0*/  IMAD.X R35, RZ, RZ, R25, P4 ;  /* 0x000000ffff237224 */ /* 0x000fe200020e0619 */
[----:B------:R-:W-:-:S02]  /*6b00*/  IADD3 R6, P1, PT, R24, 0xa600, RZ ;  /* 0x0000a60018067810 */ /* 0x000fc40007f3e0ff */
[----:B------:R-:W-:Y:S01]  /*6b10*/  SHF.R.U64 R15, R14, 0x3, R55 ;  /* 0x000000030e0f7819 */ /* 0x000fe20000001237 */
[----:B------:R-:W-:Y:S01]  /*6b20*/  IMAD.X R33, RZ, RZ, R25, P2 ;  /* 0x000000ffff217224 */ /* 0x000fe200010e0619 */
[----:B------:R-:W-:Y:S01]  /*6b30*/  SHF.R.U64 R22, R21, 0x3, R61 ;  /* 0x0000000315167819 */ /* 0x000fe2000000123d */
[----:B------:R-:W-:Y:S01]  /*6b40*/  IMAD.X R31, RZ, RZ, R25, P1 ;  /* 0x000000ffff1f7224 */ /* 0x000fe200008e0619 */
[----:B------:R-:W-:Y:S02]  /*6b50*/  SHF.R.U64 R20, R19, 0x3, R59 ;  /* 0x0000000313147819 */ /* 0x000fe4000000123b */
[----:B------:R-:W-:Y:S02]  /*6b60*/  LOP3.LUT R56, R17, 0x30, R18, 0x78, !PT ;  /* 0x0000003011387812 */ /* 0x000fe400078e7812 */
[----:B------:R-:W-:Y:S02]  /*6b70*/  IADD3 R5, P0, PT, R24, 0xa800, RZ ;  /* 0x0000a80018057810 */ /* 0x000fe40007f1e0ff */
[----:B------:R-:W-:-:S02]  /*6b80*/  SHF.R.U64 R18, R13, 0x3, R53 ;  /* 0x000000030d127819 */ /* 0x000fc40000001235 */
[C---:B------:R-:W-:Y:S01]  /*6b90*/  IADD3 R4, P3, PT, R24.reuse, 0xaa00, RZ ;  /* 0x0000aa0018047810 */ /* 0x040fe20007f7e0ff */
[----:B------:R-:W-:Y:S01]  /*6ba0*/  IMAD.X R29, RZ, RZ, R25, P0 ;  /* 0x000000ffff1d7224 */ /* 0x000fe200000e0619 */
[----:B------:R-:W-:Y:S02]  /*6bb0*/  IADD3 R0, P4, PT, R24, 0xae00, RZ ;  /* 0x0000ae0018007810 */ /* 0x000fe40007f9e0ff */
[----:B------:R-:W-:Y:S01]  /*6bc0*/  LOP3.LUT R54, R14, 0x30, R15, 0x78, !PT ;  /* 0x000000300e367812 */ /* 0x000fe200078e780f */
[----:B------:R-:W-:Y:S01]  /*6bd0*/  IMAD.X R27, RZ, RZ, R25, P3 ;  /* 0x000000ffff1b7224 */ /* 0x000fe200018e0619 */
[----:B------:R-:W-:Y:S01]  /*6be0*/  SHF.R.U64 R17, R12, 0x3, R51 ;  /* 0x000000030c117819 */ /* 0x000fe20000001233 */
[----:B------:R-:W-:Y:S01]  /*6bf0*/  IMAD.X R23, RZ, RZ, R25, P4 ;  /* 0x000000ffff177224 */ /* 0x000fe200020e0619 */
[----:B------:R-:W-:Y:S02]  /*6c00*/  IADD3 R3, P2, PT, R24, 0xac00, RZ ;  /* 0x0000ac0018037810 */ /* 0x000fe40007f5e0ff */
[----:B------:R-:W-:-:S02]  /*6c10*/  LOP3.LUT R60, R21, 0x30, R22, 0x78, !PT ;  /* 0x00000030153c7812 */ /* 0x000fc400078e7816 */
[----:B------:R-:W-:Y:S01]  /*6c20*/  SHF.R.U64 R14, R11, 0x3, R49 ;  /* 0x000000030b0e7819 */ /* 0x000fe20000001231 */
[----:B------:R-:W-:Y:S01]  /*6c30*/  IMAD.X R25, RZ, RZ, R25, P2 ;  /* 0x000000ffff197224 */ /* 0x000fe200010e0619 */
[----:B------:R-:W-:Y:S01]  /*6c40*/  LOP3.LUT R58, R19, 0x30, R20, 0x78, !PT ;  /* 0x00000030133a7812 */ /* 0x000fe200078e7814 */
[----:B------:R3:W-:Y:S01]  /*6c50*/  ST.E desc[UR44][R60.64], RZ ;  /* 0x000000ff3c007985 */ /* 0x0007e2000c10192c */
[----:B------:R-:W-:Y:S02]  /*6c60*/  SHF.R.U64 R15, R10, 0x3, R39 ;  /* 0x000000030a0f7819 */ /* 0x000fe40000001227 */
[----:B------:R-:W-:Y:S01]  /*6c70*/  LOP3.LUT R52, R13, 0x30, R18, 0x78, !PT ;  /* 0x000000300d347812 */ /* 0x000fe200078e7812 */
[----:B------:R3:W-:Y:S01]  /*6c80*/  ST.E desc[UR44][R58.64], RZ ;  /* 0x000000ff3a007985 */ /* 0x0007e2000c10192c */
[----:B------:R-:W-:Y:S02]  /*6c90*/  LOP3.LUT R50, R12, 0x30, R17, 0x78, !PT ;  /* 0x000000300c327812 */ /* 0x000fe400078e7811 */
[----:B------:R-:W-:Y:S01]  /*6ca0*/  SHF.R.U64 R13, R8, 0x3, R35 ;  /* 0x00000003080d7819 */ /* 0x000fe20000001223 */
[----:B------:R3:W-:Y:S01]  /*6cb0*/  ST.E desc[UR44][R56.64], RZ ;  /* 0x000000ff38007985 */ /* 0x0007e2000c10192c */
[----:B------:R-:W-:-:S02]  /*6cc0*/  LOP3.LUT R48, R11, 0x30, R14, 0x78, !PT ;  /* 0x000000300b307812 */ /* 0x000fc400078e780e */
[----:B------:R-:W-:Y:S01]  /*6cd0*/  SHF.R.U64 R12, R9, 0x3, R37 ;  /* 0x00000003090c7819 */ /* 0x000fe20000001225 */
[----:B------:R3:W-:Y:S01]  /*6ce0*/  ST.E desc[UR44][R54.64], RZ ;  /* 0x000000ff36007985 */ /* 0x0007e2000c10192c */
[----:B------:R-:W-:Y:S02]  /*6cf0*/  LOP3.LUT R38, R10, 0x30, R15, 0x78, !PT ;  /* 0x000000300a267812 */ /* 0x000fe400078e780f */
[----:B------:R-:W-:Y:S01]  /*6d00*/  SHF.R.U64 R11, R6, 0x3, R31 ;  /* 0x00000003060b7819 */ /* 0x000fe2000000121f */
[----:B------:R3:W-:Y:S01]  /*6d10*/  ST.E desc[UR44][R52.64], RZ ;  /* 0x000000ff34007985 */ /* 0x0007e2000c10192c */
[----:B------:R-:W-:Y:S02]  /*6d20*/  SHF.R.U64 R10, R7, 0x3, R33 ;  /* 0x00000003070a7819 */ /* 0x000fe40000001221 */
[----:B------:R-:W-:Y:S01]  /*6d30*/  LOP3.LUT R34, R8, 0x30, R13, 0x78, !PT ;  /* 0x0000003008227812 */ /* 0x000fe200078e780d */
[----:B------:R3:W-:Y:S01]  /*6d40*/  ST.E desc[UR44][R50.64], RZ ;  /* 0x000000ff32007985 */ /* 0x0007e2000c10192c */
[----:B------:R-:W-:-:S02]  /*6d50*/  LOP3.LUT R36, R9, 0x30, R12, 0x78, !PT ;  /* 0x0000003009247812 */ /* 0x000fc400078e780c */
[----:B------:R-:W-:Y:S01]  /*6d60*/  SHF.R.U64 R8, R5, 0x3, R29 ;  /* 0x0000000305087819 */ /* 0x000fe2000000121d */
[----:B------:R3:W-:Y:S01]  /*6d70*/  ST.E desc[UR44][R48.64], RZ ;  /* 0x000000ff30007985 */ /* 0x0007e2000c10192c */
[----:B------:R-:W-:Y:S02]  /*6d80*/  LOP3.LUT R30, R6, 0x30, R11, 0x78, !PT ;  /* 0x00000030061e7812 */ /* 0x000fe400078e780b */
[----:B------:R-:W-:Y:S01]  /*6d90*/  SHF.R.U64 R9, R4, 0x3, R27 ;  /* 0x0000000304097819 */ /* 0x000fe2000000121b */
[----:B------:R3:W-:Y:S01]  /*6da0*/  ST.E desc[UR44][R38.64], RZ ;  /* 0x000000ff26007985 */ /* 0x0007e2000c10192c */
[----:B------:R-:W-:Y:S02]  /*6db0*/  LOP3.LUT R32, R7, 0x30, R10, 0x78, !PT ;  /* 0x0000003007207812 */ /* 0x000fe400078e780a */
[----:B------:R-:W-:Y:S01]  /*6dc0*/  SHF.R.U64 R6, R3, 0x3, R25 ;  /* 0x0000000303067819 */ /* 0x000fe20000001219 */
[----:B------:R3:W-:Y:S01]  /*6dd0*/  ST.E desc[UR44][R36.64], RZ ;  /* 0x000000ff24007985 */ /* 0x0007e2000c10192c */
[----:B------:R-:W-:-:S02]  /*6de0*/  SHF.R.U64 R7, R0, 0x3, R23 ;  /* 0x0000000300077819 */ /* 0x000fc40000001217 */
[----:B------:R-:W-:Y:S01]  /*6df0*/  LOP3.LUT R28, R5, 0x30, R8, 0x78, !PT ;  /* 0x00000030051c7812 */ /* 0x000fe200078e7808 */
[----:B------:R3:W-:Y:S01]  /*6e00*/  ST.E desc[UR44][R34.64], RZ ;  /* 0x000000ff22007985 */ /* 0x0007e2000c10192c */
[----:B------:R-:W-:Y:S02]  /*6e10*/  LOP3.LUT R26, R4, 0x30, R9, 0x78, !PT ;  /* 0x00000030041a7812 */ /* 0x000fe400078e7809 */
[----:B------:R-:W-:Y:S01]  /*6e20*/  LOP3.LUT R24, R3, 0x30, R6, 0x78, !PT ;  /* 0x0000003003187812 */ /* 0x000fe200078e7806 */
[----:B------:R3:W-:Y:S01]  /*6e30*/  ST.E desc[UR44][R32.64], RZ ;  /* 0x000000ff20007985 */ /* 0x0007e2000c10192c */
[----:B------:R-:W-:-:S03]  /*6e40*/  LOP3.LUT R22, R0, 0x30, R7, 0x78, !PT ;  /* 0x0000003000167812 */ /* 0x000fc600078e7807 */
[----:B------:R3:W-:Y:S04]  /*6e50*/  ST.E desc[UR44][R30.64], RZ ;  /* 0x000000ff1e007985 */ /* 0x0007e8000c10192c */
[----:B------:R3:W-:Y:S04]  /*6e60*/  ST.E desc[UR44][R28.64], RZ ;  /* 0x000000ff1c007985 */ /* 0x0007e8000c10192c */
[----:B------:R3:W-:Y:S04]  /*6e70*/  ST.E desc[UR44][R26.64], RZ ;  /* 0x000000ff1a007985 */ /* 0x0007e8000c10192c */
[----:B------:R3:W-:Y:S04]  /*6e80*/  ST.E desc[UR44][R24.64], RZ ;  /* 0x000000ff18007985 */ /* 0x0007e8000c10192c */
[----:B------:R3:W-:Y:S01]  /*6e90*/  ST.E desc[UR44][R22.64], RZ ;  /* 0x000000ff16007985 */ /* 0x0007e2000c10192c */
[----:B------:R-:W-:Y:S01]  /*6ea0*/  @!PT LDS RZ, [RZ] ;  /* 0x00000000fffff984 */ /* 0x000fe20000000800 */
[----:B------:R-:W-:Y:S01]  /*6eb0*/  @!PT LDS RZ, [RZ] ;  /* 0x00000000fffff984 */ /* 0x000fe20000000800 */
[----:B------:R-:W-:Y:S01]  /*6ec0*/  @!PT LDS RZ, [RZ] ;  /* 0x00000000fffff984 */ /* 0x000fe20000000800 */
[----:B------:R-:W-:Y:S01]  /*6ed0*/  @!PT LDS RZ, [RZ] ;  /* 0x00000000fffff984 */ /* 0x000fe20000000800 */
[----:B------:R1:W-:Y:S06]  /*6ee0*/  MEMBAR.ALL.CTA ;  /* 0x0000000000007992 */ /* 0x0003ec0000008000 */
[----:B-1----:R-:W1:Y:S01]  /*6ef0*/  FENCE.VIEW.ASYNC.S ;  /* 0x00000000000073c6 */ /* 0x002e620000000000 */
[----:B------:R-:W-:Y:S05]  /*6f00*/  BRA.U UP0, `(.L_x_161) ;  /* 0x0000000100047547 */ /* 0x000fea000b800000 */
[----:B------:R-:W-:Y:S05]  /*6f10*/  BPT.TRAP 0x1 ;  /* 0x000000040000795c */ /* 0x000fea0000300000 */
.L_x_161:
[----:B------:R-:W-:Y:S01]  /*6f20*/  SHF.L.U32 R3, R43, 0x1f, RZ ;  /* 0x0000001f2b037819 */ /* 0x000fe200000006ff */
[----:B------:R-:W-:Y:S03]  /*6f30*/  BSSY B0, `(.L_x_162) ;  /* 0x0000003000007945 */ /* 0x000fe60003800000 */
[----:B-1----:R-:W1:Y:S02]  /*6f40*/  SYNCS.PHASECHK.TRANS64.TRYWAIT P0, [R16+URZ+0xb0c8], R3 ;  /* 0x00b0c803100075a7 */ /* 0x002e6400080011ff */
[----:B-1----:R-:W-:Y:S05]  /*6f50*/  @!P0 BRA `(.L_x_163) ;  /* 0x000000d000188947 */ /* 0x002fea0003800000 */
.L_x_411:
[----:B------:R-:W-:Y:S05]  /*6f60*/  BSYNC B0 ;  /* 0x0000000000007941 */ /* 0x000fea0003800000 */
.L_x_162:
[----:B------:R-:W-:Y:S05]  /*6f70*/  @!P5 BRA `(.L_x_164) ;  /* 0x0000000000ccd947 */ /* 0x000fea0003800000 */
[----:B-1----:R-:W1:Y:S01]  /*6f80*/  LDC R3, c[0x0][0x904] ;  /* 0x00024100ff037b82 */ /* 0x002e620000000800 */
[----:B------:R-:W2:Y:S01]  /*6f90*/  LDCU.64 UR4, c[0x0][0x908] ;  /* 0x00012100ff0477ac */ /* 0x000ea20008000a00 */
[----:B------:R-:W-:Y:S01]  /*6fa0*/  BSSY.RECONVERGENT B0, `(.L_x_164) ;  /* 0x0000030000007945 */ /* 0x000fe20003800200 */
[----:B--2---:R-:W-:Y:S01]  /*6fb0*/  IMAD.HI.U32 R0, R45, UR4, RZ ;  /* 0x000000042d007c27 */ /* 0x004fe2000f8e00ff */
[----:B------:R-:W2:Y:S01]  /*6fc0*/  LDCU UR4, c[0x0][0x380] ;  /* 0x00007000ff0477ac */ /* 0x000ea20008000800 */
[----:B-1----:R-:W-:-:S03]  /*6fd0*/  ISETP.NE.AND P0, PT, R3, 0x1, PT ;  /* 0x000000010300780c */ /* 0x002fc60003f05270 */
[----:B------:R-:W-:-:S04]  /*6fe0*/  SHF.R.U32.HI R0, RZ, UR5, R0 ;  /* 0x00000005ff007c19 */ /* 0x000fc80008011600 */
[----:B------:R-:W-:-:S05]  /*6ff0*/  SEL R0, R45, R0, !P0 ;  /* 0x000000002d007207 */ /* 0x000fca0004000000 */
[----:B------:R-:W-:-:S04]  /*7000*/  IMAD.MOV R0, RZ, RZ, -R0 ;  /* 0x000000ffff007224 */ /* 0x000fc800078e0a00 */
[----:B------:R-:W-:-:S05]  /*7010*/  IMAD R7, R3, R0, R45 ;  /* 0x0000000003077224 */ /* 0x000fca00078e022d */
[----:B------:R-:W-:-:S05]  /*7020*/  LEA R7, R7, R44, 0x8 ;  /* 0x0000002c07077211 */ /* 0x000fca00078e40ff */
[----:B------:R-:W-:-:S05]  /*7030*/  VIADD R7, R7, 0x80 ;  /* 0x0000008007077836 */ /* 0x000fca0000000000 */
[----:B--2---:R-:W-:-:S13]  /*7040*/  ISETP.GE.AND P0, PT, R7, UR4, PT ;  /* 0x0000000407007c0c */ /* 0x004fda000bf06270 */
[----:B------:R-:W-:Y:S05]  /*7050*/  @P0 BRA `(.L_x_165) ;  /* 0x0000000000900947 */ /* 0x000fea0003800000 */
[----:B------:R-:W1:Y:S01]  /*7060*/  LDC R5, c[0x0][0x38c] ;  /* 0x0000e300ff057b82 */ /* 0x000e620000000800 */
[----:B------:R-:W2:Y:S01]  /*7070*/  LDCU UR6, c[0x0][0x890] ;  /* 0x00011200ff0677ac */ /* 0x000ea20008000800 */
[----:B------:R-:W4:Y:S01]  /*7080*/  LDCU.64 UR4, c[0x0][0x888] ;  /* 0x00011100ff0477ac */ /* 0x000f220008000a00 */
[----:B--2---:R-:W-:Y:S01]  /*7090*/  IMAD R7, R40, UR6, R7 ;  /* 0x0000000628077c24 */ /* 0x004fe2000f8e0207 */
[----:B-1----:R-:W-:-:S04]  /*70a0*/  IABS R4, R5 ;  /* 0x0000000500047213 */ /* 0x002fc80000000000 */
[----:B------:R-:W1:Y:S08]  /*70b0*/  I2F.RP R10, R4 ;  /* 0x00000004000a7306 */ /* 0x000e700000209400 */
[----:B-1----:R-:W1:Y:S02]  /*70c0*/  MUFU.RCP R8, R10 ;  /* 0x0000000a00087308 */ /* 0x002e640000001000 */
[----:B-1----:R-:W-:-:S06]  /*70d0*/  IADD3 R8, PT, PT, R8, 0xffffffe, RZ ;  /* 0x0ffffffe08087810 */ /* 0x002fcc0007ffe0ff */
[----:B------:R-:W1:Y:S02]  /*70e0*/  F2I.FTZ.U32.TRUNC.NTZ R9, R8 ;  /* 0x0000000800097305 */ /* 0x000e64000021f000 */
[----:B-1----:R-:W-:Y:S01]  /*70f0*/  IADD3 R0, PT, PT, RZ, -R9, RZ ;  /* 0x80000009ff007210 */ /* 0x002fe20007ffe0ff */
[----:B------:R-:W-:-:S04]  /*7100*/  IMAD.MOV.U32 R8, RZ, RZ, RZ ;  /* 0x000000ffff087224 */ /* 0x000fc800078e00ff */
[----:B------:R-:W-:Y:S01]  /*7110*/  IMAD R3, R0, R4, RZ ;  /* 0x0000000400037224 */ /* 0x000fe200078e02ff */
[----:B------:R-:W-:-:S03]  /*7120*/  IABS R0, R2 ;  /* 0x0000000200007213 */ /* 0x000fc60000000000 */
[----:B------:R-:W-:Y:S01]  /*7130*/  IMAD.HI.U32 R3, R9, R3, R8 ;  /* 0x0000000309037227 */ /* 0x000fe200078e0008 */
[----:B------:R-:W-:Y:S01]  /*7140*/  MOV R6, R0 ;  /* 0x0000000000067202 */ /* 0x000fe20000000f00 */
[----:B------:R-:W1:Y:S04]  /*7150*/  LDC.64 R8, c[0x0][0x880] ;  /* 0x00022000ff087b82 */ /* 0x000e680000000a00 */
[----:B------:R-:W-:-:S04]  /*7160*/  IMAD.HI.U32 R0, R3, R6, RZ ;  /* 0x0000000603007227 */ /* 0x000fc800078e00ff */
[----:B------:R-:W-:-:S04]  /*7170*/  IMAD.MOV R3, RZ, RZ, -R0 ;  /* 0x000000ffff037224 */ /* 0x000fc800078e0a00 */
[----:B------:R-:W-:-:S05]  /*7180*/  IMAD R3, R4, R3, R6 ;  /* 0x0000000304037224 */ /* 0x000fca00078e0206 */
[----:B------:R-:W-:-:S13]  /*7190*/  ISETP.GT.U32.AND P0, PT, R4, R3, PT ;  /* 0x000000030400720c */ /* 0x000fda0003f04070 */
[-C--:B------:R-:W-:Y:S01]  /*71a0*/  @!P0 IADD3 R3, PT, PT, R3, -R4.reuse, RZ ;  /* 0x8000000403038210 */ /* 0x080fe20007ffe0ff */
[----:B------:R-:W-:Y:S01]  /*71b0*/  @!P0 VIADD R0, R0, 0x1 ;  /* 0x0000000100008836 */ /* 0x000fe20000000000 */
[----:B------:R-:W-:Y:S02]  /*71c0*/  ISETP.NE.AND P0, PT, R5, RZ, PT ;  /* 0x000000ff0500720c */ /* 0x000fe40003f05270 */
[----:B------:R-:W-:Y:S02]  /*71d0*/  ISETP.GE.U32.AND P2, PT, R3, R4, PT ;  /* 0x000000040300720c */ /* 0x000fe40003f46070 */
[----:B------:R-:W-:-:S04]  /*71e0*/  LOP3.LUT R3, R2, R5, RZ, 0x3c, !PT ;  /* 0x0000000502037212 */ /* 0x000fc800078e3cff */
[----:B------:R-:W-:-:S07]  /*71f0*/  ISETP.GE.AND P1, PT, R3, RZ, PT ;  /* 0x000000ff0300720c */ /* 0x000fce0003f26270 */
[----:B------:R-:W-:-:S06]  /*7200*/  @P2 IADD3 R0, PT, PT, R0, 0x1, RZ ;  /* 0x0000000100002810 */ /* 0x000fcc0007ffe0ff */
[----:B------:R-:W-:Y:S01]  /*7210*/  @!P1 IMAD.MOV R0, RZ, RZ, -R0 ;  /* 0x000000ffff009224 */ /* 0x000fe200078e0a00 */
[----:B------:R-:W-:-:S04]  /*7220*/  @!P0 LOP3.LUT R0, RZ, R5, RZ, 0x33, !PT ;  /* 0x00000005ff008212 */ /* 0x000fc800078e33ff */
[C---:B------:R-:W-:Y:S01]  /*7230*/  IADD3 R3, PT, PT, -R0.reuse, RZ, RZ ;  /* 0x000000ff00037210 */ /* 0x040fe20007ffe1ff */
[----:B----4-:R-:W-:Y:S02]  /*7240*/  IMAD R7, R0, UR5, R7 ;  /* 0x0000000500077c24 */ /* 0x010fe4000f8e0207 */
[----:B------:R-:W-:Y:S02]  /*7250*/  IMAD.MOV.U32 R0, RZ, RZ, -0x800000 ;  /* 0xff800000ff007424 */ /* 0x000fe400078e00ff */
[----:B------:R-:W-:-:S04]  /*7260*/  IMAD R2, R5, R3, R2 ;  /* 0x0000000305027224 */ /* 0x000fc800078e0202 */
[----:B------:R-:W-:-:S04]  /*7270*/  IMAD R7, R2, UR4, R7 ;  /* 0x0000000402077c24 */ /* 0x000fc8000f8e0207 */
[----:B-1----:R-:W-:-:S05]  /*7280*/  IMAD.WIDE R8, R7, 0x4, R8 ;  /* 0x0000000407087825 */ /* 0x002fca00078e0208 */
[----:B------:R1:W-:Y:S02]  /*7290*/  STG.E desc[UR44][R8.64], R0 ;  /* 0x0000000008007986 */ /* 0x0003e4000c10192c */
.L_x_165:
[----:B------:R-:W-:Y:S05]  /*72a0*/  BSYNC.RECONVERGENT B0 ;  /* 0x0000000000007941 */ /* 0x000fea0003800200 */
.L_x_164:
[----:B------:R-:W-:Y:S01]  /*72b0*/  @!PT LDS RZ, [RZ] ;  /* 0x00000000fffff984 */ /* 0x000fe20000000800 */
[----:B------:R-:W-:Y:S01]  /*72c0*/  @!PT LDS RZ, [RZ] ;  /* 0x00000000fffff984 */ /* 0x000fe20000000800 */
[----:B------:R-:W-:Y:S01]  /*72d0*/  @!PT LDS RZ, [RZ] ;  /* 0x00000000fffff984 */ /* 0x000fe20000000800 */
[----:B------:R-:W-:Y:S01]  /*72e0*/  @!PT LDS RZ, [RZ] ;  /* 0x00000000fffff984 */ /* 0x000fe20000000800 */
[----:B------:R2:W-:Y:S06]  /*72f0*/  MEMBAR.ALL.CTA ;  /* 0x0000000000007992 */ /* 0x0005ec0000008000 */
[----:B--2---:R-:W2:Y:S01]  /*7300*/  FENCE.VIEW.ASYNC.S ;  /* 0x00000000000073c6 */ /* 0x004ea20000000000 */
[----:B------:R-:W-:-:S09]  /*7310*/  UISETP.NE.AND UP0, UPT, UR41, URZ, UPT ;  /* 0x000000ff2900728c */ /* 0x000fd2000bf05270 */
[----:B------:R-:W-:Y:S05]  /*7320*/  BRA.U UP0, `(.L_x_166) ;  /* 0x0000000100047547 */ /* 0x000fea000b800000 */
[----:B------:R-:W-:Y:S05]  /*7330*/  BPT.TRAP 0x1 ;  /* 0x000000040000795c */ /* 0x000fea0000300000 */
.L_x_166:
[----:B--2---:R2:W-:Y:S01]  /*7340*/  SYNCS.ARRIVE.TRANS64.A1T0 RZ, [R16+URZ+0xb0b8], RZ ;  /* 0x00b0b8ff10ff79a7 */ /* 0x0045e200081000ff */
[----:B------:R-:W-:Y:S01]  /*7350*/  LOP3.LUT R43, R43, 0x1, RZ, 0x3c, !PT ;  /* 0x000000012b2b7812 */ /* 0x000fe200078e3cff */
[----:B------:R-:W-:Y:S06]  /*7360*/  BRA `(.L_x_92) ;  /* 0x0000002c00207947 */ /* 0x000fec0003800000 */
.L_x_93:
[----:B------:R-:W-:Y:S01]  /*7370*/  LEA R7, R7, 0x100, 0x8 ;  /* 0x0000010007077811 */ /* 0x000fe200078e40ff */
[----:B------:R-:W-:Y:S02]  /*7380*/  UIADD3 UR5, UPT, UPT, UR5, 0x3f, URZ ;  /* 0x0000003f05057890 */ /* 0x000fe4000fffe0ff */
[----:B------:R-:W-:Y:S01]  /*7390*/  UISETP.NE.AND UP0, UPT, UR40, URZ, UPT ;  /* 0x000000ff2800728c */ /* 0x000fe2000bf05270 */
[----:B------:R-:W-:Y:S01]  /*73a0*/  SHF.R.S32.HI R0, RZ, 0x1f, R7 ;  /* 0x0000001fff007819 */ /* 0x000fe20000011407 */
[----:B------:R-:W-:-:S03]  /*73b0*/  USHF.R.S32.HI UR4, URZ, 0x1f, UR5 ;  /* 0x0000001fff047899 */ /* 0x000fc60008011405 */
[----:B------:R-:W-:Y:S01]  /*73c0*/  LEA.HI R0, R0, R7, RZ, 0x6 ;  /* 0x0000000700007211 */ /* 0x000fe200078f30ff */
[----:B------:R-:W-:-:S04]  /*73d0*/  ULEA.HI UR4, UR4, UR5, URZ, 0x6 ;  /* 0x0000000504047291 */ /* 0x000fc8000f8f30ff */
[----:B------:R-:W-:Y:S01]  /*73e0*/  VIADD R22, R0, 0x3f ;  /* 0x0000003f00167836 */ /* 0x000fe20000000000 */
[----:B------:R-:W-:-:S04]  /*73f0*/  USHF.R.S32.HI UR4, URZ, 0x6, UR4 ;  /* 0x00000006ff047899 */ /* 0x000fc80008011404 */
[----:B------:R-:W-:-:S04]  /*7400*/  SHF.R.S32.HI R22, RZ, 0x6, R22 ;  /* 0x00000006ff167819 */ /* 0x000fc80000011416 */
[----:B------:R-:W-:Y:S01]  /*7410*/  VIMNMX R22, PT, PT, R22, UR4, PT ;  /* 0x0000000416167c48 */ /* 0x000fe2000bfe0100 */
[----:B------:R-:W-:Y:S06]  /*7420*/  BRA.U !UP0, `(.L_x_167) ;  /* 0x0000000108047547 */ /* 0x000fec000b800000 */
[----:B------:R-:W-:Y:S05]  /*7430*/  BPT.TRAP 0x1 ;  /* 0x000000040000795c */ /* 0x000fea0000300000 */
.L_x_167:
[----:B------:R-:W1:Y:S01]  /*7440*/  S2R R48, SR_CgaCtaId ;  /* 0x0000000000307919 */ /* 0x000e620000008800 */
[----:B------:R-:W-:Y:S01]  /*7450*/  MOV R47, 0x400 ;  /* 0x00000400002f7802 */ /* 0x000fe20000000f00 */
[----:B------:R-:W-:Y:S01]  /*7460*/  BSSY B0, `(.L_x_168) ;  /* 0x0000005000007945 */ /* 0x000fe20003800000 */
[----:B------:R-:W-:Y:S02]  /*7470*/  SHF.L.U32 R0, R42, 0x1f, RZ ;  /* 0x0000001f2a007819 */ /* 0x000fe400000006ff */
[----:B-1----:R-:W-:-:S04]  /*7480*/  LEA R47, R48, R47, 0x18 ;  /* 0x0000002f302f7211 */ /* 0x002fc800078ec0ff */
[----:B------:R-:W1:Y:S02]  /*7490*/  SYNCS.PHASECHK.TRANS64.TRYWAIT P0, [R47+URZ+0xb070], R0 ;  /* 0x00b070002f0075a7 */ /* 0x000e6400080011ff */
[----:B-1----:R-:W-:Y:S05]  /*74a0*/  @!P0 BRA `(.L_x_169) ;  /* 0x000000c800d88947 */ /* 0x002fea0003800000 */
.L_x_412:
[----:B------:R-:W-:Y:S05]  /*74b0*/  BSYNC B0 ;  /* 0x0000000000007941 */ /* 0x000fea0003800000 */
.L_x_168:
[----:B------:R-:W-:-:S09]  /*74c0*/  UISETP.NE.AND UP0, UPT, UR40, URZ, UPT ;  /* 0x000000ff2800728c */ /* 0x000fd2000bf05270 */
[----:B------:R-:W-:Y:S05]  /*74d0*/  BRA.U !UP0, `(.L_x_170) ;  /* 0x0000000108047547 */ /* 0x000fea000b800000 */
[----:B------:R-:W-:Y:S05]  /*74e0*/  BPT.TRAP 0x1 ;  /* 0x000000040000795c */ /* 0x000fea0000300000 */
.L_x_170:
[----:B------:R-:W-:Y:S01]  /*74f0*/  IADD3 R23, PT, PT, R47, 0xb078, RZ ;  /* 0x0000b0782f177810 */ /* 0x000fe20007ffe0ff */
[----:B------:R-:W-:-:S03]  /*7500*/  UISETP.NE.AND UP0, UPT, UR39, URZ, UPT ;  /* 0x000000ff2700728c */ /* 0x000fc6000bf05270 */
[----:B-1----:R-:W-:-:S04]  /*7510*/  PRMT R0, R48, 0x654, R23 ;  /* 0x0000065430007816 */ /* 0x002fc80000000017 */
[----:B------:R1:W-:Y:S02]  /*7520*/  SYNCS.ARRIVE.TRANS64.RED.A1T0 RZ, [R0+URZ], RZ ;  /* 0x000000ff00ff79a7 */ /* 0x0003e400081004ff */
[----:B------:R-:W-:Y:S05]  /*7530*/  BRA.U !UP0, `(.L_x_171) ;  /* 0x0000000108047547 */ /* 0x000fea000b800000 */
[----:B------:R-:W-:Y:S05]  /*7540*/  BPT.TRAP 0x1 ;  /* 0x000000040000795c */ /* 0x000fea0000300000 */
.L_x_171:
[----:B------:R-:W-:Y:S01]  /*7550*/  IMAD.U32 R3, RZ, RZ, UR42 ;  /* 0x0000002aff037e24 */ /* 0x000fe2000f8e00ff */
[----:B------:R-:W-:-:S04]  /*7560*/  ISETP.GE.AND P0, PT, R22, 0x2, PT ;  /* 0x000000021600780c */ /* 0x000fc80003f06270 */
[----:B------:R-:W-:-:S04]  /*7570*/  SHF.L.U32 R4, R3, 0x1f, RZ ;  /* 0x0000001f03047819 */ /* 0x000fc800000006ff */
[----:B------:R-:W2:Y:S02]  /*7580*/  SYNCS.PHASECHK.TRANS64.TRYWAIT P1, [R47+URZ+0xb080], R4 ;  /* 0x00b080042f0075a7 */ /* 0x000ea400080211ff */
[----:B--2---:R-:W-:Y:S05]  /*7590*/  @!P1 BRA `(.L_x_172) ;  /* 0x000000c800b09947 */ /* 0x004fea0003800000 */
.L_x_413:
[----:B------:R-:W-:Y:S01]  /*75a0*/  LOP3.LUT R3, R42, 0x1, RZ, 0x3c, !PT ;  /* 0x000000012a037812 */ /* 0x000fe200078e3cff */
[----:B------:R-:W-:Y:S06]  /*75b0*/  @!P0 BRA `(.L_x_173) ;  /* 0x0000000c00308947 */ /* 0x000fec0003800000 */
.L_x_192:
[----:B------:R-:W-:Y:S05]  /*75c0*/  YIELD ;  /* 0x0000000000007946 */ /* 0x000fea0003800000 */
[----:B------:R-:W-:Y:S01]  /*75d0*/  UISETP.NE.AND UP0, UPT, UR40, URZ, UPT ;  /* 0x000000ff2800728c */ /* 0x000fe2000bf05270 */
[C---:B------:R-:W-:Y:S01]  /*75e0*/  ISETP.GT.U32.AND P0, PT, R22.reuse, 0x2, PT ;  /* 0x000000021600780c */ /* 0x040fe20003f04070 */
[----:B------:R-:W-:Y:S02]  /*75f0*/  IMAD.MOV.U32 R42, RZ, RZ, R3 ;  /* 0x000000ffff2a7224 */ /* 0x000fe400078e0003 */
[----:B------:R-:W-:Y:S01]  /*7600*/  VIADD R22, R22, 0xffffffff ;  /* 0xffffffff16167836 */ /* 0x000fe20000000000 */
[----:B------:R-:W-:-:S04]  /*7610*/  P2R R49, PR, RZ, 0x1 ;  /* 0x00000001ff317803 */ /* 0x000fc80000000000 */
[----:B--2---:R-:W-:Y:S05]  /*7620*/  BRA.U !UP0, `(.L_x_174) ;  /* 0x0000000108047547 */ /* 0x004fea000b800000 */
[----:B------:R-:W-:Y:S05]  /*7630*/  BPT.TRAP 0x1 ;  /* 0x000000040000795c */ /* 0x000fea0000300000 */
.L_x_174:
[----:B-1----:R-:W-:Y:S01]  /*7640*/  SHF.L.U32 R0, R42, 0x1f, RZ ;  /* 0x0000001f2a007819 */ /* 0x002fe200000006ff */
[----:B------:R-:W-:-:S03]  /*7650*/  IMAD.U32 R50, R41, 0x10000, RZ ;  /* 0x0001000029327824 */ /* 0x000fc600078e00ff */
[----:B------:R-:W1:Y:S02]  /*7660*/  SYNCS.PHASECHK.TRANS64.TRYWAIT P0, [R47+URZ+0xb070], R0 ;  /* 0x00b070002f0075a7 */ /* 0x000e6400080011ff */
[----:B------:R-:W-:Y:S01]  /*7670*/  LOP3.LUT R50, R50, 0x600000, RZ, 0xc0, !PT ;  /* 0x0060000032327812 */ /* 0x000fe200078ec0ff */
[----:B-1----:R-:W-:Y:S06]  /*7680*/  @!P0 BRA `(.L_x_175) ;  /* 0x000000c800888947 */ /* 0x002fec0003800000 */
.L_x_414:
[----:B------:R-:W-:Y:S05]  /*7690*/  WARPSYNC.ALL ;  /* 0x0000000000007948 */ /* 0x000fea0003800000 */
[----:B------:R-:W-:Y:S01]  /*76a0*/  R2UR UR4, R50 ;  /* 0x00000000320472ca */ /* 0x000fe200000e0000 */
[----:B------:R-:W-:Y:S01]  /*76b0*/  UISETP.NE.AND UP0, UPT, UR41, URZ, UPT ;  /* 0x000000ff2900728c */ /* 0x000fe2000bf05270 */
[----:B------:R-:W-:Y:S01]  /*76c0*/  PLOP3.LUT P0, PT, PT, PT, PT, 0x80, 0x8 ;  /* 0x000000000008781c */ /* 0x000fe20003f0f070 */
[----:B------:R-:W-:-:S10]  /*76d0*/  IMAD.MOV.U32 R52, RZ, RZ, 0x3f800000 ;  /* 0x3f800000ff347424 */ /* 0x000fd400078e00ff */
[----:B--2---:R-:W2:Y:S02]  /*76e0*/  LDTM.x2 R4, tmem[UR4] ;  /* 0x00000004000479ee */ /* 0x004ea400080c0000 */
[----:B--2---:R-:W-:-:S13]  /*76f0*/  FSETP.NEU.AND P2, PT, R4, R5, PT ;  /* 0x000000050400720b */ /* 0x004fda0003f4d000 */
[----:B-1----:R-:W1:Y:S01]  /*7700*/  @P2 LDC R0, c[0x0][0x704] ;  /* 0x0001c100ff002b82 */ /* 0x002e620000000800 */
[----:B------:R-:W-:-:S04]  /*7710*/  @P2 FADD R5, R4, -R5 ;  /* 0x8000000504052221 */ /* 0x000fc80000000000 */
[----:B-1----:R-:W-:-:S05]  /*7720*/  @P2 FMUL R5, R5, R0 ;  /* 0x0000000005052220 */ /* 0x002fca0000400000 */
[----:B------:R-:W-:-:S04]  /*7730*/  @P2 FSETP.GEU.AND P1, PT, R5, -126, PT ;  /* 0xc2fc00000500280b */ /* 0x000fc80003f2e000 */
[----:B------:R-:W-:-:S13]  /*7740*/  @P2 PLOP3.LUT P0, PT, P1, PT, PT, 0x80, 0x8 ;  /* 0x000000000008281c */ /* 0x000fda0000f0f070 */
[----:B------:R-:W-:-:S04]  /*7750*/  @!P0 FMUL R5, R5, 0.5 ;  /* 0x3f00000005058820 */ /* 0x000fc80000400000 */
[----:B------:R-:W1:Y:S02]  /*7760*/  @P2 MUFU.EX2 R0, R5 ;  /* 0x0000000500002308 */ /* 0x000e640000000800 */
[----:B-1----:R-:W-:-:S05]  /*7770*/  @!P0 FMUL R0, R0, R0 ;  /* 0x0000000000008220 */ /* 0x002fca0000400000 */
[----:B------:R-:W-:Y:S01]  /*7780*/  @P2 MOV R52, R0 ;  /* 0x0000000000342202 */ /* 0x000fe20000000f00 */
[----:B------:R-:W-:Y:S06]  /*7790*/  BRA.U UP0, `(.L_x_176) ;  /* 0x0000000100047547 */ /* 0x000fec000b800000 */
[----:B------:R-:W-:Y:S05]  /*77a0*/  BPT.TRAP 0x1 ;  /* 0x000000040000795c */ /* 0x000fea0000300000 */
.L_x_176:
[----:B------:R-:W-:Y:S01]  /*77b0*/  IMAD.U32 R0, RZ, RZ, UR43 ;  /* 0x0000002bff007e24 */ /* 0x000fe2000f8e00ff */
[----:B------:R-:W-:-:S04]  /*77c0*/  FSETP.NEU.AND P1, PT, R52, 1, PT ;  /* 0x3f8000003400780b */ /* 0x000fc80003f2d000 */
[----:B------:R-:W-:-:S04]  /*77d0*/  SHF.L.U32 R0, R0, 0x1f, RZ ;  /* 0x0000001f00007819 */ /* 0x000fc800000006ff */
[----:B------:R-:W1:Y:S02]  /*77e0*/  SYNCS.PHASECHK.TRANS64.TRYWAIT P0, [R47+URZ+0xb090], R0 ;  /* 0x00b090002f0075a7 */ /* 0x000e6400080011ff */
[----:B-1----:R-:W-:Y:S05]  /*77f0*/  @!P0 BRA `(.L_x_177) ;  /* 0x000000c800408947 */ /* 0x002fea0003800000 */
.L_x_415:
[----:B------:R-:W-:-:S13]  /*7800*/  VOTE.ANY P1, P1 ;  /* 0x0000000000ff7806 */ /* 0x000fda0000820100 */
[----:B------:R-:W-:Y:S05]  /*7810*/  @!P1 BRA `(.L_x_178) ;  /* 0x0000000000cc9947 */ /* 0x000fea0003800000 */
[----:B-1----:R-:W-:Y:S01]  /*7820*/  SHF.R.U32.HI R0, RZ, 0x5, R41 ;  /* 0x00000005ff007819 */ /* 0x002fe20000011629 */
[----:B------:R-:W-:Y:S01]  /*7830*/  BSSY.RECONVERGENT B6, `(.L_x_179) ;  /* 0x0000018000067945 */ /* 0x000fe20003800200 */
[----:B------:R-:W-:Y:S02]  /*7840*/  LOP3.LUT R51, R50, 0x100, RZ, 0xfc, !PT ;  /* 0x0000010032337812 */ /* 0x000fe400078efcff */
[----:B------:R-:W-:Y:S02]  /*7850*/  SHF.R.U32.HI R3, RZ, 0x15, R50 ;  /* 0x00000015ff037819 */ /* 0x000fe40000011632 */
[----:B------:R-:W-:Y:S02]  /*7860*/  LOP3.LUT R0, R0, 0x3, RZ, 0xc0, !PT ;  /* 0x0000000300007812 */ /* 0x000fe400078ec0ff */
[----:B------:R-:W-:Y:S02]  /*7870*/  R2UR UR4, R51 ;  /* 0x00000000330472ca */ /* 0x000fe400000e0000 */
[----:B------:R-:W-:-:S11]  /*7880*/  ISETP.NE.AND P0, PT, R0, R3, PT ;  /* 0x000000030000720c */ /* 0x000fd60003f05270 */
[----:B------:R-:W1:Y:S02]  /*7890*/  LDTM.x16 R24, tmem[UR4] ;  /* 0x00000004001879ee */ /* 0x000e640008240000 */
[----:B-1----:R-:W-:Y:S05]  /*78a0*/  @!P0 BRA `(.L_x_180) ;  /* 0x0000000000408947 */ /* 0x002fea0003800000 */
[----:B------:R-:W-:Y:S01]  /*78b0*/  MOV R14, 0x8 ;  /* 0x00000008000e7802 */ /* 0x000fe20000000f00 */
[----:B------:R-:W1:Y:S01]  /*78c0*/  LDCU.64 UR8, c[0x4][0xb0] ;  /* 0x01001600ff0877ac */ /* 0x000e620008000a00 */
[----:B------:R-:W-:Y:S02]  /*78d0*/  HFMA2 R12, -RZ, RZ, 0, 5.9604644775390625e-08 ;  /* 0x00000001ff0c7431 */ /* 0x000fe400000001ff */
[----:B------:R-:W-:Y:S01]  /*78e0*/  IMAD.MOV.U32 R8, RZ, RZ, 0x192 ;  /* 0x00000192ff087424 */ /* 0x000fe200078e00ff */
[----:B------:R-:W2:Y:S01]  /*78f0*/  LDCU.64 UR6, c[0x4][0xb8] ;  /* 0x01001700ff0677ac */ /* 0x000ea20008000a00 */
[----:B------:R-:W3:Y:S01]  /*7900*/  LDC.64 R14, c[0x4][R14] ;  /* 0x010000000e0e7b82 */ /* 0x000ee20000000a00 */
[----:B------:R-:W-:Y:S01]  /*7910*/  IMAD.MOV.U32 R13, RZ, RZ, RZ ;  /* 0x000000ffff0d7224 */ /* 0x000fe200078e00ff */
[----:B------:R-:W4:Y:S01]  /*7920*/  LDCU.64 UR4, c[0x4][0x30] ;  /* 0x01000600ff0477ac */ /* 0x000f220008000a00 */
[----:B-1----:R-:W-:Y:S01]  /*7930*/  IMAD.U32 R4, RZ, RZ, UR8 ;  /* 0x00000008ff047e24 */ /* 0x002fe2000f8e00ff */
[----:B------:R-:W-:Y:S01]  /*7940*/  MOV R5, UR9 ;  /* 0x0000000900057c02 */ /* 0x000fe20008000f00 */
[----:B--2---:R-:W-:Y:S01]  /*7950*/  IMAD.U32 R6, RZ, RZ, UR6 ;  /* 0x00000006ff067e24 */ /* 0x004fe2000f8e00ff */
[----:B------:R-:W-:Y:S01]  /*7960*/  MOV R7, UR7 ;  /* 0x0000000700077c02 */ /* 0x000fe20008000f00 */
[----:B----4-:R-:W-:Y:S01]  /*7970*/  IMAD.U32 R10, RZ, RZ, UR4 ;  /* 0x00000004ff0a7e24 */ /* 0x010fe2000f8e00ff */
[----:B------:R-:W-:-:S02]  /*7980*/  MOV R11, UR5 ;  /* 0x00000005000b7c02 */ /* 0x000fc40008000f00 */
[----:B------:R-:W-:-:S07]  /*7990*/  LEPC R20, `(.L_x_180) ;  /* 0x000000001014794e */ /* 0x000fce0000000000 */
[----:B---3--:R-:W-:Y:S05]  /*79a0*/  CALL.ABS.NOINC R14 ;  /* 0x000000000e007343 */ /* 0x008fea0003c00000 */
.L_x_180:
[----:B------:R-:W-:Y:S05]  /*79b0*/  BSYNC.RECONVERGENT B6 ;  /* 0x0000000000067941 */ /* 0x000fea0003800200 */
.L_x_179:
[----:B------:R-:W-:Y:S01]  /*79c0*/  LOP3.LUT R0, R50, 0x110, RZ, 0xfc, !PT ;  /* 0x0000011032007812 */ /* 0x000fe200078efcff */
[----:B------:R-:W-:Y:S05]  /*79d0*/  WARPSYNC.ALL ;  /* 0x0000000000007948 */ /* 0x000fea0003800000 */
[----:B------:R-:W-:Y:S02]  /*79e0*/  R2UR UR4, R0 ;  /* 0x00000000000472ca */ /* 0x000fe400000e0000 */
[----:B------:R-:W-:Y:S02]  /*79f0*/  FSETP.NEU.AND P0, PT, R52, 1, PT ;  /* 0x3f8000003400780b */ /* 0x000fe40003f0d000 */
[----:B------:R-:W-:-:S09]  /*7a00*/  R2UR UR5, R51 ;  /* 0x00000000330572ca */ /* 0x000fd200000e0000 */
[----:B------:R-:W1:Y:S01]  /*7a10*/  LDTM.x16 R4, tmem[UR4] ;  /* 0x00000004000479ee */ /* 0x000e620008240000 */
[----:B------:R-:W-:Y:S01]  /*7a20*/  R2UR UR4, R0 ;  /* 0x00000000000472ca */ /* 0x000fe200000e0000 */
[C---:B------:R-:W-:Y:S02]  /*7a30*/  @P0 FMUL2 R24, R52.reuse.F32, R24.F32x2.HI_LO ;  /* 0x000000183418024a */ /* 0x040fe40000040000 */
[C---:B------:R-:W-:Y:S02]  /*7a40*/  @P0 FMUL2 R26, R52.reuse.F32, R26.F32x2.HI_LO ;  /* 0x0000001a341a024a */ /* 0x040fe40000040000 */
[C---:B------:R-:W-:Y:S02]  /*7a50*/  @P0 FMUL2 R28, R52.reuse.F32, R28.F32x2.HI_LO ;  /* 0x0000001c341c024a */ /* 0x040fe40000040000 */
[C---:B------:R-:W-:Y:S02]  /*7a60*/  @P0 FMUL2 R30, R52.reuse.F32, R30.F32x2.HI_LO ;  /* 0x0000001e341e024a */ /* 0x040fe40000040000 */
[----:B------:R-:W-:-:S02]  /*7a70*/  @P0 FMUL2 R32, R52.F32, R32.F32x2.HI_LO ;  /* 0x000000203420024a */ /* 0x000fc40000040000 */
[C---:B------:R-:W-:Y:S02]  /*7a80*/  @P0 FMUL2 R34, R52.reuse.F32, R34.F32x2.HI_LO ;  /* 0x000000223422024a */ /* 0x040fe40000040000 */
[C---:B------:R-:W-:Y:S02]  /*7a90*/  @P0 FMUL2 R36, R52.reuse.F32, R36.F32x2.HI_LO ;  /* 0x000000243424024a */ /* 0x040fe40000040000 */
[----:B------:R-:W-:-:S04]  /*7aa0*/  @P0 FMUL2 R38, R52.F32, R38.F32x2.HI_LO ;  /* 0x000000263426024a */ /* 0x000fc80000040000 */
[----:B------:R2:W-:Y:S01]  /*7ab0*/  STTM.x16 tmem[UR5], R24 ;  /* 0x00000018000079ed */ /* 0x0005e20008240005 */
[C---:B-1----:R-:W-:Y:S02]  /*7ac0*/  @P0 FMUL2 R4, R52.reuse.F32, R4.F32x2.HI_LO ;  /* 0x000000043404024a */ /* 0x042fe40000040000 */
[C---:B------:R-:W-:Y:S02]  /*7ad0*/  @P0 FMUL2 R6, R52.reuse.F32, R6.F32x2.HI_LO ;  /* 0x000000063406024a */ /* 0x040fe40000040000 */
[C---:B------:R-:W-:Y:S02]  /*7ae0*/  @P0 FMUL2 R8, R52.reuse.F32, R8.F32x2.HI_LO ;  /* 0x000000083408024a */ /* 0x040fe40000040000 */
[C---:B------:R-:W-:Y:S02]  /*7af0*/  @P0 FMUL2 R10, R52.reuse.F32, R10.F32x2.HI_LO ;  /* 0x0000000a340a024a */ /* 0x040fe40000040000 */
[C---:B------:R-:W-:Y:S02]  /*7b00*/  @P0 FMUL2 R12, R52.reuse.F32, R12.F32x2.HI_LO ;  /* 0x0000000c340c024a */ /* 0x040fe40000040000 */
[----:B------:R-:W-:-:S02]  /*7b10*/  @P0 FMUL2 R14, R52.F32, R14.F32x2.HI_LO ;  /* 0x0000000e340e024a */ /* 0x000fc40000040000 */
[C---:B------:R-:W-:Y:S02]  /*7b20*/  @P0 FMUL2 R16, R52.reuse.F32, R16.F32x2.HI_LO ;  /* 0x000000103410024a */ /* 0x040fe40000040000 */
[----:B------:R-:W-:-:S04]  /*7b30*/  @P0 FMUL2 R18, R52.F32, R18.F32x2.HI_LO ;  /* 0x000000123412024a */ /* 0x000fc80000040000 */
[----:B------:R2:W-:Y:S02]  /*7b40*/  STTM.x16 tmem[UR4], R4 ;  /* 0x00000004000079ed */ /* 0x0005e40008240004 */
.L_x_178:
[----:B------:R-:W-:-:S09]  /*7b50*/  UISETP.NE.AND UP0, UPT, UR39, URZ, UPT ;  /* 0x000000ff2700728c */ /* 0x000fd2000bf05270 */
[----:B------:R-:W-:Y:S05]  /*7b60*/  BRA.U !UP0, `(.L_x_181) ;  /* 0x0000000108047547 */ /* 0x000fea000b800000 */
[----:B------:R-:W-:Y:S05]  /*7b70*/  BPT.TRAP 0x1 ;  /* 0x000000040000795c */ /* 0x000fea0000300000 */
.L_x_181:
[----:B------:R-:W-:Y:S01]  /*7b80*/  IADD3 R3, PT, PT, R47, 0xb088, RZ ;  /* 0x0000b0882f037810 */ /* 0x000fe20007ffe0ff */
[----:B------:R-:W-:Y:S02]  /*7b90*/  UISETP.NE.AND UP0, UPT, UR41, URZ, UPT ;  /* 0x000000ff2900728c */ /* 0x000fe4000bf05270 */
[----:B------:R-:W-:Y:S01]  /*7ba0*/  ULOP3.LUT UR42, UR42, 0x1, URZ, 0x3c, !UPT ;  /* 0x000000012a2a7892 */ /* 0x000fe2000f8e3cff */
[----:B-1----:R-:W-:-:S04]  /*7bb0*/  PRMT R0, R48, 0x654, R3 ;  /* 0x0000065430007816 */ /* 0x002fc80000000003 */
[----:B------:R1:W-:Y:S01]  /*7bc0*/  SYNCS.ARRIVE.TRANS64.RED.A1T0 RZ, [R0+URZ], RZ ;  /* 0x000000ff00ff79a7 */ /* 0x0003e200081004ff */
[----:B------:R-:W3:Y:S01]  /*7bd0*/  FENCE.VIEW.ASYNC.T ;  /* 0x00000000000073c6 */ /* 0x000ee20000000200 */
[----:B------:R-:W-:Y:S05]  /*7be0*/  BRA.U UP0, `(.L_x_182) ;  /* 0x0000000100087547 */ /* 0x000fea000b800000 */
[----:B------:R-:W-:Y:S05]  /*7bf0*/  BPT.TRAP 0x1 ;  /* 0x000000040000795c */ /* 0x000fea0000300000 */
[----:B------:R-:W-:Y:S05]  /*7c00*/  BPT.TRAP 0x1 ;  /* 0x000000040000795c */ /* 0x000fea0000300000 */
.L_x_182:
[----:B------:R-:W-:Y:S01]  /*7c10*/  IADD3 R3, PT, PT, R47, 0xb0a0, RZ ;  /* 0x0000b0a02f037810 */ /* 0x000fe20007ffe0ff */
[----:B------:R-:W-:-:S03]  /*7c20*/  UISETP.NE.AND UP0, UPT, UR39, URZ, UPT ;  /* 0x000000ff2700728c */ /* 0x000fc6000bf05270 */
[----:B-1----:R-:W-:-:S04]  /*7c30*/  PRMT R0, R48, 0x654, R3 ;  /* 0x0000065430007816 */ /* 0x002fc80000000003 */
[----:B---3--:R1:W-:Y:S02]  /*7c40*/  SYNCS.ARRIVE.TRANS64.RED.A1T0 RZ, [R0+URZ], RZ ;  /* 0x000000ff00ff79a7 */ /* 0x0083e400081004ff */
[----:B------:R-:W-:Y:S05]  /*7c50*/  BRA.U !UP0, `(.L_x_183) ;  /* 0x0000000108047547 */ /* 0x000fea000b800000 */
[----:B------:R-:W-:Y:S05]  /*7c60*/  BPT.TRAP 0x1 ;  /* 0x000000040000795c */ /* 0x000fea0000300000 */
.L_x_183:
[----:B-1----:R-:W-:Y:S01]  /*7c70*/  IMAD.U32 R0, RZ, RZ, UR42 ;  /* 0x0000002aff007e24 */ /* 0x002fe2000f8e00ff */
[----:B------:R-:W-:-:S04]  /*7c80*/  LOP3.LUT R3, R50, 0x80, RZ, 0xfc, !PT ;  /* 0x0000008032037812 */ /* 0x000fc800078efcff */
[----:B------:R-:W-:-:S04]  /*7c90*/  SHF.L.U32 R0, R0, 0x1f, RZ ;  /* 0x0000001f00007819 */ /* 0x000fc800000006ff */
[----:B------:R-:W1:Y:S02]  /*7ca0*/  SYNCS.PHASECHK.TRANS64.TRYWAIT P0, [R47+URZ+0xb080], R0 ;  /* 0x00b080002f0075a7 */ /* 0x000e6400080011ff */
[----:B-1----:R-:W-:Y:S05]  /*7cb0*/  @!P0 BRA `(.L_x_184) ;  /* 0x000000c400248947 */ /* 0x002fea0003800000 */
.L_x_416:
        /* <DEDUP_REMOVED lines=17> */
.L_x_185:
[----:B------:R-:W-:Y:S01]  /*7dd0*/  IMAD.U32 R0, RZ, RZ, UR43 ;  /* 0x0000002bff007e24 */ /* 0x000fe2000f8e00ff */
[----:B------:R-:W-:-:S04]  /*7de0*/  FSETP.NEU.AND P1, PT, R52, 1, PT ;  /* 0x3f8000003400780b */ /* 0x000fc80003f2d000 */
[----:B------:R-:W-:-:S04]  /*7df0*/  SHF.L.U32 R0, R0, 0x1f, RZ ;  /* 0x0000001f00007819 */ /* 0x000fc800000006ff */
[----:B------:R-:W1:Y:S02]  /*7e00*/  SYNCS.PHASECHK.TRANS64.TRYWAIT P0, [R47+URZ+0xb098], R0 ;  /* 0x00b098002f0075a7 */ /* 0x000e6400080011ff */
[----:B-1----:R-:W-:Y:S05]  /*7e10*/  @!P0 BRA `(.L_x_186) ;  /* 0x000000c000e08947 */ /* 0x002fea0003800000 */
.L_x_417:
        /* <DEDUP_REMOVED lines=27> */
.L_x_189:
[----:B------:R-:W-:Y:S05]  /*7fd0*/  BSYNC.RECONVERGENT B6 ;  /* 0x0000000000067941 */ /* 0x000fea0003800200 */
.L_x_188:
        /* <DEDUP_REMOVED lines=25> */
.L_x_187:
[----:B------:R-:W-:-:S09]  /*8170*/  UISETP.NE.AND UP0, UPT, UR40, URZ, UPT ;  /* 0x000000ff2800728c */ /* 0x000fd2000bf05270 */
[----:B------:R-:W-:Y:S05]  /*8180*/  BRA.U !UP0, `(.L_x_190) ;  /* 0x0000000108047547 */ /* 0x000fea000b800000 */
[----:B------:R-:W-:Y:S05]  /*8190*/  BPT.TRAP 0x1 ;  /* 0x000000040000795c */ /* 0x000fea0000300000 */
.L_x_190:
[----:B-1----:R-:W-:Y:S01]  /*81a0*/  PRMT R0, R48, 0x654, R23 ;  /* 0x0000065430007816 */ /* 0x002fe20000000017 */
[----:B------:R-:W-:-:S03]  /*81b0*/  UISETP.NE.AND UP0, UPT, UR41, URZ, UPT ;  /* 0x000000ff2900728c */ /* 0x000fc6000bf05270 */
[----:B------:R1:W-:Y:S01]  /*81c0*/  SYNCS.ARRIVE.TRANS64.RED.A1T0 RZ, [R0+URZ], RZ ;  /* 0x000000ff00ff79a7 */ /* 0x0003e200081004ff */
[----:B------:R-:W3:Y:S05]  /*81d0*/  FENCE.VIEW.ASYNC.T ;  /* 0x00000000000073c6 */ /* 0x000eea0000000200 */
[----:B------:R-:W-:Y:S05]  /*81e0*/  BRA.U UP0, `(.L_x_191) ;  /* 0x0000000100087547 */ /* 0x000fea000b800000 */
[----:B------:R-:W-:Y:S05]  /*81f0*/  BPT.TRAP 0x1 ;  /* 0x000000040000795c */ /* 0x000fea0000300000 */
[----:B------:R-:W-:Y:S05]  /*8200*/  BPT.TRAP 0x1 ;  /* 0x000000040000795c */ /* 0x000fea0000300000 */
.L_x_191:
[----:B------:R-:W-:Y:S01]  /*8210*/  ISETP.NE.AND P0, PT, R49, RZ, PT ;  /* 0x000000ff3100720c */ /* 0x000fe20003f05270 */
[----:B------:R-:W-:Y:S01]  /*8220*/  VIADD R3, R47, 0xb0a8 ;  /* 0x0000b0a82f037836 */ /* 0x000fe20000000000 */
[----:B------:R-:W-:-:S04]  /*8230*/  ULOP3.LUT UR43, UR43, 0x1, URZ, 0x3c, !UPT ;  /* 0x000000012b2b7892 */ /* 0x000fc8000f8e3cff */
[----:B------:R-:W-:-:S04]  /*8240*/  PRMT R3, R48, 0x654, R3 ;  /* 0x0000065430037816 */ /* 0x000fc80000000003 */
[----:B---3--:R3:W-:Y:S02]  /*8250*/  SYNCS.ARRIVE.TRANS64.RED.A1T0 RZ, [R3+URZ], RZ ;  /* 0x000000ff03ff79a7 */ /* 0x0087e400081004ff */
[----:B---3--:R-:W-:Y:S01]  /*8260*/  LOP3.LUT R3, R42, 0x1, RZ, 0x3c, !PT ;  /* 0x000000012a037812 */ /* 0x008fe200078e3cff */
[----:B------:R-:W-:Y:S06]  /*8270*/  @P0 BRA `(.L_x_192) ;  /* 0xfffffff000d00947 */ /* 0x000fec000383ffff */
.L_x_173:
[----:B------:R-:W-:-:S09]  /*8280*/  UISETP.NE.AND UP0, UPT, UR39, URZ, UPT ;  /* 0x000000ff2700728c */ /* 0x000fd2000bf05270 */
[----:B------:R-:W-:Y:S05]  /*8290*/  BRA.U !UP0, `(.L_x_193) ;  /* 0x0000000108047547 */ /* 0x000fea000b800000 */
[----:B------:R-:W-:Y:S05]  /*82a0*/  BPT.TRAP 0x1 ;  /* 0x000000040000795c */ /* 0x000fea0000300000 */
.L_x_193:
[----:B--2---:R-:W-:Y:S01]  /*82b0*/  IADD3 R31, PT, PT, R47, 0xb088, RZ ;  /* 0x0000b0882f1f7810 */ /* 0x004fe20007ffe0ff */
[----:B------:R-:W-:-:S03]  /*82c0*/  UISETP.NE.AND UP0, UPT, UR40, URZ, UPT ;  /* 0x000000ff2800728c */ /* 0x000fc6000bf05270 */
[----:B------:R-:W-:-:S04]  /*82d0*/  PRMT R4, R48, 0x654, R31 ;  /* 0x0000065430047816 */ /* 0x000fc8000000001f */
[----:B------:R2:W-:Y:S02]  /*82e0*/  SYNCS.ARRIVE.TRANS64.RED.A1T0 RZ, [R4+URZ], RZ ;  /* 0x000000ff04ff79a7 */ /* 0x0005e400081004ff */
[----:B------:R-:W-:Y:S05]  /*82f0*/  BRA.U !UP0, `(.L_x_194) ;  /* 0x0000000108047547 */ /* 0x000fea000b800000 */
[----:B------:R-:W-:Y:S05]  /*8300*/  BPT.TRAP 0x1 ;  /* 0x000000040000795c */ /* 0x000fea0000300000 */
.L_x_194:
[----:B--2---:R-:W-:Y:S01]  /*8310*/  SHF.L.U32 R4, R3, 0x1f, RZ ;  /* 0x0000001f03047819 */ /* 0x004fe200000006ff */
[----:B------:R-:W-:-:S03]  /*8320*/  IMAD.U32 R27, R41, 0x10000, RZ ;  /* 0x00010000291b7824 */ /* 0x000fc600078e00ff */
[----:B------:R-:W2:Y:S02]  /*8330*/  SYNCS.PHASECHK.TRANS64.TRYWAIT P0, [R47+URZ+0xb070], R4 ;  /* 0x00b070042f0075a7 */ /* 0x000ea400080011ff */
[----:B------:R-:W-:Y:S01]  /*8340*/  LOP3.LUT R27, R27, 0x600000, RZ, 0xc0, !PT ;  /* 0x006000001b1b7812 */ /* 0x000fe200078ec0ff */
[----:B--2---:R-:W-:Y:S06]  /*8350*/  @!P0 BRA `(.L_x_195) ;  /* 0x000000bc00a48947 */ /* 0x004fec0003800000 */
.L_x_418:
[----:B------:R-:W-:Y:S05]  /*8360*/  WARPSYNC.ALL ;  /* 0x0000000000007948 */ /* 0x000fea0003800000 */
[----:B------:R-:W-:Y:S01]  /*8370*/  R2UR UR4, R27 ;  /* 0x000000001b0472ca */ /* 0x000fe200000e0000 */
[----:B------:R-:W-:-:S12]  /*8380*/  UISETP.NE.AND UP0, UPT, UR40, URZ, UPT ;  /* 0x000000ff2800728c */ /* 0x000fd8000bf05270 */
[----:B------:R-:W3:Y:S02]  /*8390*/  LDTM.x2 R22, tmem[UR4] ;  /* 0x00000004001679ee */ /* 0x000ee400080c0000 */
[----:B---3--:R-:W-:Y:S05]  /*83a0*/  BRA.U !UP0, `(.L_x_196) ;  /* 0x0000000108047547 */ /* 0x008fea000b800000 */
[----:B------:R-:W-:Y:S05]  /*83b0*/  BPT.TRAP 0x1 ;  /* 0x000000040000795c */ /* 0x000fea0000300000 */
.L_x_196:
[----:B------:R3:W-:Y:S01]  /*83c0*/  SYNCS.ARRIVE.TRANS64.RED.A1T0 RZ, [R0+URZ], RZ ;  /* 0x000000ff00ff79a7 */ /* 0x0007e200081004ff */
[----:B------:R-:W-:-:S09]  /*83d0*/  UISETP.NE.AND UP0, UPT, UR41, URZ, UPT ;  /* 0x000000ff2900728c */ /* 0x000fd2000bf05270 */
[----:B------:R-:W-:Y:S05]  /*83e0*/  BRA.U UP0, `(.L_x_197) ;  /* 0x0000000100047547 */ /* 0x000fea000b800000 */
[----:B------:R-:W-:Y:S05]  /*83f0*/  BPT.TRAP 0x1 ;  /* 0x000000040000795c */ /* 0x000fea0000300000 */
.L_x_197:
[----:B-1-3--:R-:W-:-:S04]  /*8400*/  MOV R0, UR43 ;  /* 0x0000002b00007c02 */ /* 0x00afc80008000f00 */
[----:B------:R-:W-:-:S04]  /*8410*/  SHF.L.U32 R0, R0, 0x1f, RZ ;  /* 0x0000001f00007819 */ /* 0x000fc800000006ff */
[----:B------:R-:W1:Y:S02]  /*8420*/  SYNCS.PHASECHK.TRANS64.TRYWAIT P0, [R47+URZ+0xb090], R0 ;  /* 0x00b090002f0075a7 */ /* 0x000e6400080011ff */
[----:B-1----:R-:W-:Y:S05]  /*8430*/  @!P0 BRA `(.L_x_198) ;  /* 0x000000bc00808947 */ /* 0x002fea0003800000 */
.L_x_419:
[----:B------:R-:W-:-:S09]  /*8440*/  UISETP.NE.AND UP0, UPT, UR41, URZ, UPT ;  /* 0x000000ff2900728c */ /* 0x000fd2000bf05270 */
[----:B------:R-:W-:Y:S05]  /*8450*/  BRA.U UP0, `(.L_x_199) ;  /* 0x0000000100047547 */ /* 0x000fea000b800000 */
[----:B------:R-:W-:Y:S05]  /*8460*/  BPT.TRAP 0x1 ;  /* 0x000000040000795c */ /* 0x000fea0000300000 */
.L_x_199:
[----:B-1----:R-:W-:Y:S01]  /*8470*/  SHF.L.U32 R0, R43, 0x1f, RZ ;  /* 0x0000001f2b007819 */ /* 0x002fe200000006ff */
[----:B------:R1:W3:Y:S01]  /*8480*/  MUFU.RCP R3, R22 ;  /* 0x0000001600037308 */ /* 0x0002e20000001000 */
[----:B------:R-:W-:Y:S02]  /*8490*/  BSSY B0, `(.L_x_200) ;  /* 0x0000003000007945 */ /* 0x000fe40003800000 */
[----:B------:R-:W4:Y:S02]  /*84a0*/  SYNCS.PHASECHK.TRANS64.TRYWAIT P0, [R47+URZ+0xb0c0], R0 ;  /* 0x00b0c0002f0075a7 */ /* 0x000f2400080011ff */
[----:B-1-34-:R-:W-:Y:S05]  /*84b0*/  @!P0 BRA `(.L_x_201) ;  /* 0x000000bc00748947 */ /* 0x01afea0003800000 */
.L_x_420:
[----:B------:R-:W-:Y:S05]  /*84c0*/  BSYNC B0 ;  /* 0x0000000000007941 */ /* 0x000fea0003800000 */
.L_x_200:
[----:B------:R-:W3:Y:S01]  /*84d0*/  LDCU UR4, c[0x0][0x708] ;  /* 0x0000e100ff0477ac */ /* 0x000ee20008000800 */
[----:B------:R-:W-:Y:S01]  /*84e0*/  FFMA R32, -R22, R3, 1 ;  /* 0x3f80000016207423 */ /* 0x000fe20000000103 */
[----:B------:R-:W4:Y:S03]  /*84f0*/  LDC R30, c[0x0][0x708] ;  /* 0x0001c200ff1e7b82 */ /* 0x000f260000000800 */
[----:B------:R-:W-:Y:S01]  /*8500*/  FFMA R32, R3, R32, R3 ;  /* 0x0000002003207223 */ /* 0x000fe20000000003 */
[----:B---3--:R-:W-:-:S03]  /*8510*/  MOV R3, UR4 ;  /* 0x0000000400037c02 */ /* 0x008fc60008000f00 */
[----:B------:R-:W-:Y:S01]  /*8520*/  FFMA R5, R32, UR4, RZ ;  /* 0x0000000420057c23 */ /* 0x000fe200080000ff */
[----:B------:R-:W3:Y:S03]  /*8530*/  FCHK P0, R3, R22 ;  /* 0x0000001603007302 */ /* 0x000ee60000000000 */
[----:B-1----:R-:W-:-:S04]  /*8540*/  FFMA R0, -R22, R5, UR4 ;  /* 0x0000000416007e23 */ /* 0x002fc80008000105 */
[----:B------:R-:W-:Y:S01]  /*8550*/  FFMA R32, R32, R0, R5 ;  /* 0x0000000020207223 */ /* 0x000fe20000000005 */
[----:B---3--:R-:W-:Y:S06]  /*8560*/  @!P0 BRA `(.L_x_202) ;  /* 0x0000000000088947 */ /* 0x008fec0003800000 */
[----:B--2---:R-:W-:Y:S02]  /*8570*/  MOV R4, 0x8590 ;  /* 0x0000859000047802 */ /* 0x004fe40000000f00 */
[----:B----4-:R-:W-:Y:S05]  /*8580*/  CALL.REL.NOINC `($__internal_3_$__cuda_sm3x_div_rn_noftz_f32_slowpath) ;  /* 0x000000c800847944 */ /* 0x010fea0003c00000 */
.L_x_202:
[----:B------:R-:W-:Y:S01]  /*8590*/  LOP3.LUT R0, R27, 0x100, RZ, 0xfc, !PT ;  /* 0x000001001b007812 */ /* 0x000fe200078efcff */
[----:B------:R-:W-:Y:S05]  /*85a0*/  WARPSYNC.ALL ;  /* 0x0000000000007948 */ /* 0x000fea0003800000 */
[----:B------:R-:W-:Y:S01]  /*85b0*/  R2UR UR4, R0 ;  /* 0x00000000000472ca */ /* 0x000fe200000e0000 */
[----:B------:R-:W-:Y:S01]  /*85c0*/  IMAD.SHL.U32 R26, R41, 0x20, RZ ;  /* 0x00000020291a7824 */ /* 0x000fe200078e00ff */
[----:B------:R-:W1:Y:S04]  /*85d0*/  S2R R0, SR_SWINHI ;  /* 0x0000000000007919 */ /* 0x000e680000002f00 */
[----:B------:R-:W-:-:S07]  /*85e0*/  LOP3.LUT R26, R26, 0xfe0, RZ, 0xc0, !PT ;  /* 0x00000fe01a1a7812 */ /* 0x000fce00078ec0ff */
[----:B--2---:R-:W2:Y:S01]  /*85f0*/  LDTM.x16 R4, tmem[UR4] ;  /* 0x00000004000479ee */ /* 0x004ea20008240000 */
[----:B------:R-:W-:Y:S02]  /*8600*/  MOV R28, R47 ;  /* 0x0000002f001c7202 */ /* 0x000fe40000000f00 */
[----:B-1----:R-:W-:Y:S01]  /*8610*/  MOV R29, R0 ;  /* 0x00000000001d7202 */ /* 0x002fe20000000f00 */
[----:B--2---:R-:W-:Y:S02]  /*8620*/  FMUL2 R24, R32.F32, R10.F32x2.HI_LO ;  /* 0x0000000a2018724a */ /* 0x004fe40000040000 */
[----:B------:R-:W-:-:S04]  /*8630*/  IMAD.WIDE.U32 R10, R26, 0x2, R28 ;  /* 0x000000021a0a7825 */ /* 0x000fc800078e001c */
[C---:B------:R-:W-:Y:S01]  /*8640*/  FMUL2 R20, R32.reuse.F32, R8.F32x2.HI_LO ;  /* 0x000000082014724a */ /* 0x040fe20000040000 */
[----:B------:R-:W-:Y:S01]  /*8650*/  SHF.R.U32.HI R29, RZ, 0x5, R41 ;  /* 0x00000005ff1d7819 */ /* 0x000fe20000011629 */
[C---:B------:R-:W-:Y:S01]  /*8660*/  FMUL2 R4, R32.reuse.F32, R4.F32x2.HI_LO ;  /* 0x000000042004724a */ /* 0x040fe20000040000 */
[----:B------:R-:W-:Y:S01]  /*8670*/  SHF.R.U32.HI R28, RZ, 0x15, R27 ;  /* 0x00000015ff1c7819 */ /* 0x000fe2000001161b */
[----:B------:R-:W-:Y:S01]  /*8680*/  FMUL2 R6, R32.F32, R6.F32x2.HI_LO ;  /* 0x000000062006724a */ /* 0x000fe20000040000 */
[----:B------:R-:W-:Y:S01]  /*8690*/  IADD3 R0, P1, PT, R10, 0x7000, RZ ;  /* 0x000070000a007810 */ /* 0x000fe20007f3e0ff */
[----:B------:R-:W-:Y:S01]  /*86a0*/  FMUL2 R12, R32.F32, R12.F32x2.HI_LO ;  /* 0x0000000c200c724a */ /* 0x000fe20000040000 */
[----:B------:R-:W-:Y:S01]  /*86b0*/  IADD3 R3, P0, PT, R10, 0x7010, RZ ;  /* 0x000070100a037810 */ /* 0x000fe20007f1e0ff */
[C---:B------:R-:W-:Y:S01]  /*86c0*/  FMUL2 R14, R32.reuse.F32, R14.F32x2.HI_LO ;  /* 0x0000000e200e724a */ /* 0x040fe20000040000 */
[----:B------:R-:W-:Y:S01]  /*86d0*/  F2FP.F16.F32.PACK_AB R10, R21, R20 ;  /* 0x00000014150a723e */ /* 0x000fe200000000ff */
[--C-:B------:R-:W-:Y:S01]  /*86e0*/  IMAD.X R35, RZ, RZ, R11.reuse, P1 ;  /* 0x000000ffff237224 */ /* 0x100fe200008e060b */
[----:B------:R-:W-:Y:S01]  /*86f0*/  F2FP.F16.F32.PACK_AB R8, R5, R4 ;  /* 0x000000040508723e */ /* 0x000fe200000000ff */
[----:B------:R-:W-:Y:S01]  /*8700*/  IMAD.X R21, RZ, RZ, R11, P0 ;  /* 0x000000ffff157224 */ /* 0x000fe200000e060b */
[----:B------:R-:W-:Y:S01]  /*8710*/  F2FP.F16.F32.PACK_AB R9, R7, R6 ;  /* 0x000000060709723e */ /* 0x000fe200000000ff */
[----:B------:R-:W-:Y:S01]  /*8720*/  FMUL2 R16, R32.F32, R16.F32x2.HI_LO ;  /* 0x000000102010724a */ /* 0x000fe20000040000 */
[----:B------:R-:W-:Y:S01]  /*8730*/  SHF.R.U64 R7, R0, 0x3, R35 ;  /* 0x0000000300077819 */ /* 0x000fe20000001223 */
[----:B------:R-:W-:Y:S01]  /*8740*/  FMUL2 R18, R32.F32, R18.F32x2.HI_LO ;  /* 0x000000122012724a */ /* 0x000fe20000040000 */
[----:B------:R-:W-:-:S02]  /*8750*/  F2FP.F16.F32.PACK_AB R4, R13, R12 ;  /* 0x0000000c0d04723e */ /* 0x000fc400000000ff */
[----:B------:R-:W-:Y:S02]  /*8760*/  SHF.R.U64 R12, R3, 0x3, R21 ;  /* 0x00000003030c7819 */ /* 0x000fe40000001215 */
[----:B------:R-:W-:Y:S02]  /*8770*/  F2FP.F16.F32.PACK_AB R11, R25, R24 ;  /* 0x00000018190b723e */ /* 0x000fe400000000ff */
[----:B------:R-:W-:Y:S02]  /*8780*/  LOP3.LUT R34, R0, 0x30, R7, 0x78, !PT ;  /* 0x0000003000227812 */ /* 0x000fe400078e7807 */
[----:B------:R-:W-:Y:S02]  /*8790*/  F2FP.F16.F32.PACK_AB R5, R15, R14 ;  /* 0x0000000e0f05723e */ /* 0x000fe400000000ff */
[----:B------:R-:W-:Y:S01]  /*87a0*/  F2FP.F16.F32.PACK_AB R6, R17, R16 ;  /* 0x000000101106723e */ /* 0x000fe200000000ff */
[----:B------:R1:W-:Y:S01]  /*87b0*/  ST.E.128 desc[UR44][R34.64], R8 ;  /* 0x0000000822007985 */ /* 0x0003e2000c101d2c */
[----:B------:R-:W-:-:S02]  /*87c0*/  LOP3.LUT R20, R3, 0x30, R12, 0x78, !PT ;  /* 0x0000003003147812 */ /* 0x000fc400078e780c */
[----:B------:R-:W-:Y:S02]  /*87d0*/  F2FP.F16.F32.PACK_AB R7, R19, R18 ;  /* 0x000000121307723e */ /* 0x000fe400000000ff */
[----:B------:R-:W-:-:S03]  /*87e0*/  LOP3.LUT R29, R29, 0x3, RZ, 0xc0, !PT ;  /* 0x000000031d1d7812 */ /* 0x000fc600078ec0ff */
[----:B------:R1:W-:Y:S01]  /*87f0*/  ST.E.128 desc[UR44][R20.64], R4 ;  /* 0x0000000414007985 */ /* 0x0003e2000c101d2c */
[----:B------:R-:W-:-:S13]  /*8800*/  ISETP.NE.AND P0, PT, R29, R28, PT ;  /* 0x0000001c1d00720c */ /* 0x000fda0003f05270 */
[----:B------:R-:W-:Y:S05]  /*8810*/  @!P0 BRA `(.L_x_203) ;  /* 0x0000000000408947 */ /* 0x000fea0003800000 */
[----:B------:R-:W-:Y:S01]  /*8820*/  MOV R14, 0x8 ;  /* 0x00000008000e7802 */ /* 0x000fe20000000f00 */
[----:B------:R-:W2:Y:S01]  /*8830*/  LDCU.64 UR6, c[0x4][0xb0] ;  /* 0x01001600ff0677ac */ /* 0x000ea20008000a00 */
[----:B------:R-:W-:Y:S02]  /*8840*/  HFMA2 R12, -RZ, RZ, 0, 5.9604644775390625e-08 ;  /* 0x00000001ff0c7431 */ /* 0x000fe400000001ff */
[----:B-1----:R-:W-:Y:S01]  /*8850*/  IMAD.MOV.U32 R8, RZ, RZ, 0x192 ;  /* 0x00000192ff087424 */ /* 0x002fe200078e00ff */
[----:B------:R-:W1:Y:S01]  /*8860*/  LDCU.64 UR4, c[0x4][0xb8] ;  /* 0x01001700ff0477ac */ /* 0x000e620008000a00 */
[----:B------:R-:W3:Y:S01]  /*8870*/  LDC.64 R14, c[0x4][R14] ;  /* 0x010000000e0e7b82 */ /* 0x000ee20000000a00 */
[----:B------:R-:W-:Y:S01]  /*8880*/  IMAD.MOV.U32 R13, RZ, RZ, RZ ;  /* 0x000000ffff0d7224 */ /* 0x000fe200078e00ff */
[----:B------:R-:W5:Y:S01]  /*8890*/  LDCU.64 UR8, c[0x4][0x40] ;  /* 0x01000800ff0877ac */ /* 0x000f620008000a00 */
[----:B--2---:R-:W-:Y:S01]  /*88a0*/  IMAD.U32 R4, RZ, RZ, UR6 ;  /* 0x00000006ff047e24 */ /* 0x004fe2000f8e00ff */
[----:B------:R-:W-:Y:S01]  /*88b0*/  MOV R5, UR7 ;  /* 0x0000000700057c02 */ /* 0x000fe20008000f00 */
[----:B-1----:R-:W-:Y:S01]  /*88c0*/  IMAD.U32 R6, RZ, RZ, UR4 ;  /* 0x00000004ff067e24 */ /* 0x002fe2000f8e00ff */
[----:B------:R-:W-:Y:S01]  /*88d0*/  MOV R7, UR5 ;  /* 0x0000000500077c02 */ /* 0x000fe20008000f00 */
[----:B-----5:R-:W-:Y:S01]  /*88e0*/  IMAD.U32 R10, RZ, RZ, UR8 ;  /* 0x00000008ff0a7e24 */ /* 0x020fe2000f8e00ff */
[----:B------:R-:W-:-:S02]  /*88f0*/  MOV R11, UR9 ;  /* 0x00000009000b7c02 */ /* 0x000fc40008000f00 */
[----:B------:R-:W-:-:S07]  /*8900*/  LEPC R20, `(.L_x_203) ;  /* 0x000000001014794e */ /* 0x000fce0000000000 */
[----:B---34-:R-:W-:Y:S05]  /*8910*/  CALL.ABS.NOINC R14 ;  /* 0x000000000e007343 */ /* 0x018fea0003c00000 */
.L_x_203:
[----:B------:R-:W-:Y:S01]  /*8920*/  LOP3.LUT R0, R27, 0x110, RZ, 0xfc, !PT ;  /* 0x000001101b007812 */ /* 0x000fe200078efcff */
[----:B------:R-:W-:Y:S05]  /*8930*/  WARPSYNC.ALL ;  /* 0x0000000000007948 */ /* 0x000fea0003800000 */
[----:B------:R-:W-:Y:S02]  /*8940*/  R2UR UR4, R0 ;  /* 0x00000000000472ca */ /* 0x000fe400000e0000 */
[----:B------:R-:W2:Y:S11]  /*8950*/  S2R R0, SR_SWINHI ;  /* 0x0000000000007919 */ /* 0x000eb60000002f00 */
[----:B-1----:R-:W1:Y:S01]  /*8960*/  LDTM.x16 R4, tmem[UR4] ;  /* 0x00000004000479ee */ /* 0x002e620008240000 */
[----:B------:R-:W3:Y:S02]  /*8970*/  LDCU.64 UR4, c[0x0][0x880] ;  /* 0x00011000ff0477ac */ /* 0x000ee40008000a00 */
[----:B---3--:R-:W-:Y:S01]  /*8980*/  UISETP.NE.U32.AND UP0, UPT, UR4, URZ, UPT ;  /* 0x000000ff0400728c */ /* 0x008fe2000bf05070 */
[----:B------:R-:W-:-:S02]  /*8990*/  MOV R34, R47 ;  /* 0x0000002f00227202 */ /* 0x000fc40000000f00 */
[----:B--2---:R-:W-:Y:S01]  /*89a0*/  MOV R35, R0 ;  /* 0x0000000000237202 */ /* 0x004fe20000000f00 */
[----:B------:R-:W-:Y:S01]  /*89b0*/  UISETP.NE.AND.EX UP0, UPT, UR5, URZ, UPT, UP0 ;  /* 0x000000ff0500728c */ /* 0x000fe2000bf05300 */
[----:B-1----:R-:W-:Y:S02]  /*89c0*/  FMUL2 R6, R32.F32, R6.F32x2.HI_LO ;  /* 0x000000062006724a */ /* 0x002fe40000040000 */
[----:B------:R-:W-:-:S04]  /*89d0*/  IMAD.WIDE.U32 R34, R26, 0x2, R34 ;  /* 0x000000021a227825 */ /* 0x000fc800078e0022 */
[C---:B------:R-:W-:Y:S02]  /*89e0*/  FMUL2 R20, R32.reuse.F32, R8.F32x2.HI_LO ;  /* 0x000000082014724a */ /* 0x040fe40000040000 */
[C---:B------:R-:W-:Y:S01]  /*89f0*/  FMUL2 R4, R32.reuse.F32, R4.F32x2.HI_LO ;  /* 0x000000042004724a */ /* 0x040fe20000040000 */
[----:B------:R-:W-:Y:S01]  /*8a00*/  F2FP.F16.F32.PACK_AB R9, R7, R6 ;  /* 0x000000060709723e */ /* 0x000fe200000000ff */
[----:B------:R-:W-:Y:S01]  /*8a10*/  FMUL2 R24, R32.F32, R10.F32x2.HI_LO ;  /* 0x0000000a2018724a */ /* 0x000fe20000040000 */
[----:B------:R-:W-:Y:S01]  /*8a20*/  IADD3 R0, P1, PT, R34, 0x7030, RZ ;  /* 0x0000703022007810 */ /* 0x000fe20007f3e0ff */
[----:B------:R-:W-:Y:S01]  /*8a30*/  FMUL2 R12, R32.F32, R12.F32x2.HI_LO ;  /* 0x0000000c200c724a */ /* 0x000fe20000040000 */
[----:B------:R-:W-:Y:S01]  /*8a40*/  IADD3 R3, P0, PT, R34, 0x7020, RZ ;  /* 0x0000702022037810 */ /* 0x000fe20007f1e0ff */
[----:B------:R-:W-:Y:S01]  /*8a50*/  FMUL2 R14, R32.F32, R14.F32x2.HI_LO ;  /* 0x0000000e200e724a */ /* 0x000fe20000040000 */
[----:B------:R-:W-:Y:S01]  /*8a60*/  F2FP.F16.F32.PACK_AB R8, R5, R4 ;  /* 0x000000040508723e */ /* 0x000fe200000000ff */
[----:B------:R-:W-:-:S02]  /*8a70*/  IMAD.X R33, RZ, RZ, R35, P1 ;  /* 0x000000ffff217224 */ /* 0x000fc400008e0623 */
[C---:B------:R-:W-:Y:S02]  /*8a80*/  FMUL2 R16, R32.reuse.F32, R16.F32x2.HI_LO ;  /* 0x000000102010724a */ /* 0x040fe40000040000 */
[----:B------:R-:W-:Y:S02]  /*8a90*/  IMAD.X R35, RZ, RZ, R35, P0 ;  /* 0x000000ffff237224 */ /* 0x000fe400000e0623 */
[----:B------:R-:W-:Y:S01]  /*8aa0*/  FMUL2 R18, R32.F32, R18.F32x2.HI_LO ;  /* 0x000000122012724a */ /* 0x000fe20000040000 */
[----:B------:R-:W-:Y:S02]  /*8ab0*/  F2FP.F16.F32.PACK_AB R10, R21, R20 ;  /* 0x00000014150a723e */ /* 0x000fe400000000ff */
[----:B------:R-:W-:Y:S02]  /*8ac0*/  SHF.R.U64 R7, R0, 0x3, R33 ;  /* 0x0000000300077819 */ /* 0x000fe40000001221 */
[----:B------:R-:W-:Y:S02]  /*8ad0*/  SHF.R.U64 R6, R3, 0x3, R35 ;  /* 0x0000000303067819 */ /* 0x000fe40000001223 */
[----:B------:R-:W-:-:S02]  /*8ae0*/  F2FP.F16.F32.PACK_AB R11, R25, R24 ;  /* 0x00000018190b723e */ /* 0x000fc400000000ff */
[----:B------:R-:W-:Y:S02]  /*8af0*/  LOP3.LUT R34, R3, 0x30, R6, 0x78, !PT ;  /* 0x0000003003227812 */ /* 0x000fe400078e7806 */
[----:B------:R-:W-:Y:S02]  /*8b00*/  LOP3.LUT R32, R0, 0x30, R7, 0x78, !PT ;  /* 0x0000003000207812 */ /* 0x000fe400078e7807 */
[----:B------:R-:W-:Y:S01]  /*8b10*/  F2FP.F16.F32.PACK_AB R4, R13, R12 ;  /* 0x0000000c0d04723e */ /* 0x000fe200000000ff */
[----:B------:R1:W-:Y:S01]  /*8b20*/  ST.E.128 desc[UR44][R34.64], R8 ;  /* 0x0000000822007985 */ /* 0x0003e2000c101d2c */
[----:B------:R-:W-:Y:S02]  /*8b30*/  F2FP.F16.F32.PACK_AB R5, R15, R14 ;  /* 0x0000000e0f05723e */ /* 0x000fe400000000ff */
[----:B------:R-:W-:Y:S02]  /*8b40*/  F2FP.F16.F32.PACK_AB R6, R17, R16 ;  /* 0x000000101106723e */ /* 0x000fe400000000ff */
[----:B------:R-:W-:-:S05]  /*8b50*/  F2FP.F16.F32.PACK_AB R7, R19, R18 ;  /* 0x000000121307723e */ /* 0x000fca00000000ff */
[----:B------:R1:W-:Y:S01]  /*8b60*/  ST.E.128 desc[UR44][R32.64], R4 ;  /* 0x0000000420007985 */ /* 0x0003e2000c101d2c */
[----:B------:R-:W-:Y:S01]  /*8b70*/  @!PT LDS RZ, [RZ] ;  /* 0x00000000fffff984 */ /* 0x000fe20000000800 */
[----:B------:R-:W-:Y:S01]  /*8b80*/  @!PT LDS RZ, [RZ] ;  /* 0x00000000fffff984 */ /* 0x000fe20000000800 */
[----:B------:R-:W-:Y:S01]  /*8b90*/  @!PT LDS RZ, [RZ] ;  /* 0x00000000fffff984 */ /* 0x000fe20000000800 */
[----:B------:R-:W-:Y:S01]  /*8ba0*/  @!PT LDS RZ, [RZ] ;  /* 0x00000000fffff984 */ /* 0x000fe20000000800 */
[----:B------:R2:W-:Y:S06]  /*8bb0*/  MEMBAR.ALL.CTA ;  /* 0x0000000000007992 */ /* 0x0005ec0000008000 */
[----:B--2---:R-:W2:Y:S01]  /*8bc0*/  FENCE.VIEW.ASYNC.S ;  /* 0x00000000000073c6 */ /* 0x004ea20000000000 */
[----:B------:R-:W-:Y:S05]  /*8bd0*/  BRA.U !UP0, `(.L_x_204) ;  /* 0x0000000508347547 */ /* 0x000fea000b800000 */
[C---:B------:R-:W-:Y:S01]  /*8be0*/  FSETP.GEU.AND P0, PT, R22.reuse, 1.175494350822287508e-38, PT ;  /* 0x008000001600780b */ /* 0x040fe20003f0e000 */
[----:B-1----:R-:W1:Y:S01]  /*8bf0*/  LDC R4, c[0x0][0x904] ;  /* 0x00024100ff047b82 */ /* 0x002e620000000800 */
[----:B------:R-:W-:Y:S01]  /*8c00*/  MOV R3, 0x3e055027 ;  /* 0x3e05502700037802 */ /* 0x000fe20000000f00 */
[----:B------:R-:W3:Y:S01]  /*8c10*/  LDCU.64 UR4, c[0x0][0x908] ;  /* 0x00012100ff0477ac */ /* 0x000ee20008000a00 */
[----:B------:R-:W-:Y:S01]  /*8c20*/  FSEL R8, RZ, -23, P0 ;  /* 0xc1b80000ff087808 */ /* 0x000fe20000000000 */
[----:B------:R-:W-:Y:S08]  /*8c30*/  BSSY.RECONVERGENT B0, `(.L_x_204) ;  /* 0x0000047000007945 */ /* 0x000ff00003800200 */
[----:B------:R-:W-:-:S05]  /*8c40*/  @!P0 FMUL R22, R22, 8388608 ;  /* 0x4b00000016168820 */ /* 0x000fca0000400000 */
[C---:B------:R-:W-:Y:S02]  /*8c50*/  IADD3 R5, PT, PT, R22.reuse, -0x3f2aaaab, RZ ;  /* 0xc0d5555516057810 */ /* 0x040fe40007ffe0ff */
[----:B------:R-:W-:Y:S01]  /*8c60*/  ISETP.GT.U32.AND P1, PT, R22, 0x7f7fffff, PT ;  /* 0x7f7fffff1600780c */ /* 0x000fe20003f24070 */
[----:B---3--:R-:W-:Y:S01]  /*8c70*/  IMAD.HI.U32 R0, R45, UR4, RZ ;  /* 0x000000042d007c27 */ /* 0x008fe2000f8e00ff */
[----:B------:R-:W-:Y:S01]  /*8c80*/  LOP3.LUT R5, R5, 0xff800000, RZ, 0xc0, !PT ;  /* 0xff80000005057812 */ /* 0x000fe200078ec0ff */
[----:B------:R-:W3:Y:S01]  /*8c90*/  LDCU UR4, c[0x0][0x380] ;  /* 0x00007000ff0477ac */ /* 0x000ee20008000800 */
[----:B-1----:R-:W-:Y:S02]  /*8ca0*/  ISETP.NE.AND P0, PT, R4, 0x1, PT ;  /* 0x000000010400780c */ /* 0x002fe40003f05270 */
[-C--:B------:R-:W-:Y:S02]  /*8cb0*/  IADD3 R6, PT, PT, R22, -R5.reuse, RZ ;  /* 0x8000000516067210 */ /* 0x080fe40007ffe0ff */
[----:B------:R-:W-:Y:S01]  /*8cc0*/  SHF.R.U32.HI R0, RZ, UR5, R0 ;  /* 0x00000005ff007c19 */ /* 0x000fe20008011600 */
[----:B------:R-:W1:Y:S01]  /*8cd0*/  LDCU UR5, c[0x0][0x700] ;  /* 0x0000e000ff0577ac */ /* 0x000e620008000800 */
[----:B------:R-:W-:Y:S01]  /*8ce0*/  I2FP.F32.S32 R5, R5 ;  /* 0x0000000500057245 */ /* 0x000fe20000201400 */
[----:B------:R-:W-:Y:S01]  /*8cf0*/  FADD R6, R6, -1 ;  /* 0xbf80000006067421 */ /* 0x000fe20000000000 */
[----:B------:R-:W-:-:S03]  /*8d00*/  SEL R0, R45, R0, !P0 ;  /* 0x000000002d007207 */ /* 0x000fc60004000000 */
[----:B------:R-:W-:Y:S01]  /*8d10*/  FFMA R3, R6, -R3, 0.14084610342979431152 ;  /* 0x3e1039f606037423 */ /* 0x000fe20000000803 */
[----:B------:R-:W-:Y:S01]  /*8d20*/  IADD3 R0, PT, PT, -R0, RZ, RZ ;  /* 0x000000ff00007210 */ /* 0x000fe20007ffe1ff */
[----:B------:R-:W-:Y:S02]  /*8d30*/  FFMA R5, R5, 1.1920928955078125e-07, R8 ;  /* 0x3400000005057823 */ /* 0x000fe40000000008 */
[----:B------:R-:W-:Y:S02]  /*8d40*/  FFMA R3, R6, R3, -0.12148627638816833496 ;  /* 0xbdf8cdcc06037423 */ /* 0x000fe40000000003 */
[----:B------:R-:W-:Y:S02]  /*8d50*/  IMAD R7, R4, R0, R45 ;  /* 0x0000000004077224 */ /* 0x000fe400078e022d */
[----:B------:R-:W-:-:S04]  /*8d60*/  FFMA R3, R6, R3, 0.13980610668659210205 ;  /* 0x3e0f295506037423 */ /* 0x000fc80000000003 */
[----:B------:R-:W-:-:S04]  /*8d70*/  FFMA R3, R6, R3, -0.16684235632419586182 ;  /* 0xbe2ad8b906037423 */ /* 0x000fc80000000003 */
[----:B------:R-:W-:-:S04]  /*8d80*/  FFMA R3, R6, R3, 0.20012299716472625732 ;  /* 0x3e4ced0b06037423 */ /* 0x000fc80000000003 */
[----:B------:R-:W-:-:S04]  /*8d90*/  FFMA R3, R6, R3, -0.24999669194221496582 ;  /* 0xbe7fff2206037423 */ /* 0x000fc80000000003 */
[----:B------:R-:W-:-:S04]  /*8da0*/  FFMA R3, R6, R3, 0.33333182334899902344 ;  /* 0x3eaaaa7806037423 */ /* 0x000fc80000000003 */
[----:B------:R-:W-:-:S04]  /*8db0*/  FFMA R3, R6, R3, -0.5 ;  /* 0xbf00000006037423 */ /* 0x000fc80000000003 */
[----:B------:R-:W-:-:S04]  /*8dc0*/  FMUL R3, R6, R3 ;  /* 0x0000000306037220 */ /* 0x000fc80000400000 */
[----:B------:R-:W-:Y:S01]  /*8dd0*/  FFMA R6, R6, R3, R6 ;  /* 0x0000000306067223 */ /* 0x000fe20000000006 */
[----:B------:R-:W-:-:S03]  /*8de0*/  MOV R3, 0x7f800000 ;  /* 0x7f80000000037802 */ /* 0x000fc60000000f00 */
[----:B------:R-:W-:Y:S02]  /*8df0*/  FFMA R5, R5, 0.69314718246459960938, R6 ;  /* 0x3f31721805057823 */ /* 0x000fe40000000006 */
[C---:B------:R-:W-:Y:S01]  /*8e00*/  @P1 FFMA R5, R22.reuse, R3, +INF ;  /* 0x7f80000016051423 */ /* 0x040fe20000000003 */
[----:B------:R-:W-:Y:S02]  /*8e10*/  LEA R3, R7, R44, 0x8 ;  /* 0x0000002c07037211 */ /* 0x000fe400078e40ff */
[----:B------:R-:W-:Y:S02]  /*8e20*/  FSETP.NEU.AND P1, PT, R22, RZ, PT ;  /* 0x000000ff1600720b */ /* 0x000fe40003f2d000 */
[----:B---3--:R-:W-:Y:S02]  /*8e30*/  ISETP.GE.AND P0, PT, R3, UR4, PT ;  /* 0x0000000403007c0c */ /* 0x008fe4000bf06270 */
[----:B------:R-:W-:-:S05]  /*8e40*/  FSEL R0, R5, -INF , P1 ;  /* 0xff80000005007808 */ /* 0x000fca0000800000 */
[----:B-1----:R-:W-:-:S06]  /*8e50*/  FFMA R23, R23, UR5, R0 ;  /* 0x0000000517177c23 */ /* 0x002fcc0008000000 */
[----:B------:R-:W-:Y:S05]  /*8e60*/  @P0 BRA `(.L_x_205) ;  /* 0x00000000008c0947 */ /* 0x000fea0003800000 */
[----:B------:R-:W1:Y:S01]  /*8e70*/  LDC R7, c[0x0][0x38c] ;  /* 0x0000e300ff077b82 */ /* 0x000e620000000800 */
[----:B------:R-:W3:Y:S01]  /*8e80*/  LDCU UR6, c[0x0][0x890] ;  /* 0x00011200ff0677ac */ /* 0x000ee20008000800 */
[----:B------:R-:W5:Y:S01]  /*8e90*/  LDCU.64 UR4, c[0x0][0x888] ;  /* 0x00011100ff0477ac */ /* 0x000f620008000a00 */
[----:B---3--:R-:W-:Y:S01]  /*8ea0*/  IMAD R3, R40, UR6, R3 ;  /* 0x0000000628037c24 */ /* 0x008fe2000f8e0203 */
[----:B-1----:R-:W-:-:S04]  /*8eb0*/  IABS R5, R7 ;  /* 0x0000000700057213 */ /* 0x002fc80000000000 */
[----:B------:R-:W1:Y:S08]  /*8ec0*/  I2F.RP R10, R5 ;  /* 0x00000005000a7306 */ /* 0x000e700000209400 */
[----:B-1----:R-:W1:Y:S02]  /*8ed0*/  MUFU.RCP R8, R10 ;  /* 0x0000000a00087308 */ /* 0x002e640000001000 */
[----:B-1----:R-:W-:-:S06]  /*8ee0*/  IADD3 R8, PT, PT, R8, 0xffffffe, RZ ;  /* 0x0ffffffe08087810 */ /* 0x002fcc0007ffe0ff */
[----:B------:R1:W3:Y:S02]  /*8ef0*/  F2I.FTZ.U32.TRUNC.NTZ R9, R8 ;  /* 0x0000000800097305 */ /* 0x0002e4000021f000 */
[----:B-1----:R-:W-:Y:S02]  /*8f00*/  HFMA2 R8, -RZ, RZ, 0, 0 ;  /* 0x00000000ff087431 */ /* 0x002fe400000001ff */
[----:B---3--:R-:W-:-:S04]  /*8f10*/  IMAD.MOV R0, RZ, RZ, -R9 ;  /* 0x000000ffff007224 */ /* 0x008fc800078e0a09 */
[----:B------:R-:W-:Y:S01]  /*8f20*/  IMAD R4, R0, R5, RZ ;  /* 0x0000000500047224 */ /* 0x000fe200078e02ff */
[----:B------:R-:W-:-:S03]  /*8f30*/  IABS R0, R2 ;  /* 0x0000000200007213 */ /* 0x000fc60000000000 */
[----:B------:R-:W-:-:S04]  /*8f40*/  IMAD.HI.U32 R9, R9, R4, R8 ;  /* 0x0000000409097227 */ /* 0x000fc800078e0008 */
[----:B------:R-:W-:-:S04]  /*8f50*/  IMAD.MOV.U32 R6, RZ, RZ, R0 ;  /* 0x000000ffff067224 */ /* 0x000fc800078e0000 */
[----:B------:R-:W-:Y:S02]  /*8f60*/  IMAD.HI.U32 R4, R9, R6, RZ ;  /* 0x0000000609047227 */ /* 0x000fe400078e00ff */
[----:B------:R-:W1:Y:S03]  /*8f70*/  LDC.64 R8, c[0x0][0x880] ;  /* 0x00022000ff087b82 */ /* 0x000e660000000a00 */
[----:B------:R-:W-:-:S05]  /*8f80*/  IADD3 R0, PT, PT, -R4, RZ, RZ ;  /* 0x000000ff04007210 */ /* 0x000fca0007ffe1ff */
[----:B------:R-:W-:-:S05]  /*8f90*/  IMAD R0, R5, R0, R6 ;  /* 0x0000000005007224 */ /* 0x000fca00078e0206 */
[----:B------:R-:W-:-:S13]  /*8fa0*/  ISETP.GT.U32.AND P0, PT, R5, R0, PT ;  /* 0x000000000500720c */ /* 0x000fda0003f04070 */
[----:B------:R-:W-:Y:S01]  /*8fb0*/  @!P0 IMAD.IADD R0, R0, 0x1, -R5 ;  /* 0x0000000100008824 */ /* 0x000fe200078e0a05 */
[----:B------:R-:W-:Y:S02]  /*8fc0*/  @!P0 IADD3 R4, PT, PT, R4, 0x1, RZ ;  /* 0x0000000104048810 */ /* 0x000fe40007ffe0ff */
[----:B------:R-:W-:Y:S02]  /*8fd0*/  ISETP.NE.AND P0, PT, R7, RZ, PT ;  /* 0x000000ff0700720c */ /* 0x000fe40003f05270 */
[----:B------:R-:W-:Y:S02]  /*8fe0*/  ISETP.GE.U32.AND P2, PT, R0, R5, PT ;  /* 0x000000050000720c */ /* 0x000fe40003f46070 */
[----:B------:R-:W-:-:S04]  /*8ff0*/  LOP3.LUT R0, R2, R7, RZ, 0x3c, !PT ;  /* 0x0000000702007212 */ /* 0x000fc800078e3cff */
[----:B------:R-:W-:-:S07]  /*9000*/  ISETP.GE.AND P1, PT, R0, RZ, PT ;  /* 0x000000ff0000720c */ /* 0x000fce0003f26270 */
[----:B------:R-:W-:-:S06]  /*9010*/  @P2 VIADD R4, R4, 0x1 ;  /* 0x0000000104042836 */ /* 0x000fcc0000000000 */
[----:B------:R-:W-:Y:S02]  /*9020*/  @!P1 IADD3 R4, PT, PT, -R4, RZ, RZ ;  /* 0x000000ff04049210 */ /* 0x000fe40007ffe1ff */
[----:B------:R-:W-:-:S04]  /*9030*/  @!P0 LOP3.LUT R4, RZ, R7, RZ, 0x33, !PT ;  /* 0x00000007ff048212 */ /* 0x000fc800078e33ff */
[C---:B------:R-:W-:Y:S01]  /*9040*/  IADD3 R0, PT, PT, -R4.reuse, RZ, RZ ;  /* 0x000000ff04007210 */ /* 0x040fe20007ffe1ff */
[----:B-----5:R-:W-:-:S04]  /*9050*/  IMAD R3, R4, UR5, R3 ;  /* 0x0000000504037c24 */ /* 0x020fc8000f8e0203 */
[----:B------:R-:W-:-:S04]  /*9060*/  IMAD R0, R7, R0, R2 ;  /* 0x0000000007007224 */ /* 0x000fc800078e0202 */
[----:B------:R-:W-:-:S04]  /*9070*/  IMAD R3, R0, UR4, R3 ;  /* 0x0000000400037c24 */ /* 0x000fc8000f8e0203 */
[----:B-1----:R-:W-:-:S05]  /*9080*/  IMAD.WIDE R8, R3, 0x4, R8 ;  /* 0x0000000403087825 */ /* 0x002fca00078e0208 */
[----:B------:R1:W-:Y:S02]  /*9090*/  STG.E desc[UR44][R8.64], R23 ;  /* 0x0000001708007986 */ /* 0x0003e4000c10192c */
.L_x_205:
[----:B------:R-:W-:Y:S05]  /*90a0*/  BSYNC.RECONVERGENT B0 ;  /* 0x0000000000007941 */ /* 0x000fea0003800200 */
.L_x_204:
[----:B------:R-:W-:Y:S01]  /*90b0*/  UISETP.NE.AND UP0, UPT, UR41, URZ, UPT ;  /* 0x000000ff2900728c */ /* 0x000fe2000bf05270 */
[----:B------:R-:W-:-:S08]  /*90c0*/  NOP ;  /* 0x0000000000007918 */ /* 0x000fd00000000000 */
[----:B------:R-:W-:Y:S05]  /*90d0*/  BRA.U UP0, `(.L_x_206) ;  /* 0x0000000100087547 */ /* 0x000fea000b800000 */
[----:B------:R-:W-:Y:S05]  /*90e0*/  BPT.TRAP 0x1 ;  /* 0x000000040000795c */ /* 0x000fea0000300000 */
[----:B------:R-:W-:Y:S05]  /*90f0*/  BPT.TRAP 0x1 ;  /* 0x000000040000795c */ /* 0x000fea0000300000 */
.L_x_206:
[----:B------:R-:W-:Y:S01]  /*9100*/  IADD3 R3, PT, PT, R47, 0xb0a0, RZ ;  /* 0x0000b0a02f037810 */ /* 0x000fe20007ffe0ff */
[----:B------:R-:W-:-:S03]  /*9110*/  UISETP.NE.AND UP0, UPT, UR41, URZ, UPT ;  /* 0x000000ff2900728c */ /* 0x000fc6000bf05270 */
[----:B------:R-:W-:-:S04]  /*9120*/  PRMT R0, R48, 0x654, R3 ;  /* 0x0000065430007816 */ /* 0x000fc80000000003 */
[----:B--2---:R2:W-:Y:S02]  /*9130*/  SYNCS.ARRIVE.TRANS64.RED.A1T0 RZ, [R0+URZ], RZ ;  /* 0x000000ff00ff79a7 */ /* 0x0045e400081004ff */
[----:B------:R-:W-:Y:S05]  /*9140*/  BRA.U UP0, `(.L_x_207) ;  /* 0x0000000100047547 */ /* 0x000fea000b800000 */
[----:B------:R-:W-:Y:S05]  /*9150*/  BPT.TRAP 0x1 ;  /* 0x000000040000795c */ /* 0x000fea0000300000 */
.L_x_207:
[----:B------:R3:W-:Y:S01]  /*9160*/  SYNCS.ARRIVE.TRANS64.A1T0 RZ, [R47+URZ+0xb0b0], RZ ;  /* 0x00b0b0ff2fff79a7 */ /* 0x0007e200081000ff */
[----:B------:R-:W-:-:S09]  /*9170*/  UISETP.NE.AND UP0, UPT, UR39, URZ, UPT ;  /* 0x000000ff2700728c */ /* 0x000fd2000bf05270 */
[----:B------:R-:W-:Y:S05]  /*9180*/  BRA.U !UP0, `(.L_x_208) ;  /* 0x0000000108047547 */ /* 0x000fea000b800000 */
[----:B------:R-:W-:Y:S05]  /*9190*/  BPT.TRAP 0x1 ;  /* 0x000000040000795c */ /* 0x000fea0000300000 */
.L_x_208:
[----:B------:R-:W-:Y:S01]  /*91a0*/  ULOP3.LUT UR4, UR42, 0x1, URZ, 0x3c, !UPT ;  /* 0x000000012a047892 */ /* 0x000fe2000f8e3cff */
[----:B--2---:R-:W-:-:S05]  /*91b0*/  LOP3.LUT R0, R27, 0x80, RZ, 0xfc, !PT ;  /* 0x000000801b007812 */ /* 0x004fca00078efcff */
[----:B-1----:R-:W-:-:S05]  /*91c0*/  IMAD.U32 R4, RZ, RZ, UR4 ;  /* 0x00000004ff047e24 */ /* 0x002fca000f8e00ff */
[----:B------:R-:W-:-:S04]  /*91d0*/  SHF.L.U32 R4, R4, 0x1f, RZ ;  /* 0x0000001f04047819 */ /* 0x000fc800000006ff */
[----:B------:R-:W1:Y:S02]  /*91e0*/  SYNCS.PHASECHK.TRANS64.TRYWAIT P0, [R47+URZ+0xb080], R4 ;  /* 0x00b080042f0075a7 */ /* 0x000e6400080011ff */
[----:B-1----:R-:W-:Y:S05]  /*91f0*/  @!P0 BRA `(.L_x_209) ;  /* 0x000000b000388947 */ /* 0x002fea0003800000 */
.L_x_421:
[----:B------:R-:W-:Y:S01]  /*9200*/  R2UR UR4, R0 ;  /* 0x00000000000472ca */ /* 0x000fe200000e0000 */
[----:B------:R-:W-:-:S12]  /*9210*/  UISETP.NE.AND UP0, UPT, UR39, URZ, UPT ;  /* 0x000000ff2700728c */ /* 0x000fd8000bf05270 */
[----:B------:R-:W2:Y:S02]  /*9220*/  LDTM.x2 R22, tmem[UR4] ;  /* 0x00000004001679ee */ /* 0x000ea400080c0000 */
[----:B--2---:R-:W-:Y:S05]  /*9230*/  BRA.U !UP0, `(.L_x_210) ;  /* 0x0000000108047547 */ /* 0x004fea000b800000 */
[----:B------:R-:W-:Y:S05]  /*9240*/  BPT.TRAP 0x1 ;  /* 0x000000040000795c */ /* 0x000fea0000300000 */
.L_x_210:
[----:B------:R-:W-:Y:S01]  /*9250*/  PRMT R31, R48, 0x654, R31 ;  /* 0x00000654301f7816 */ /* 0x000fe2000000001f */
[----:B------:R-:W-:-:S03]  /*9260*/  UISETP.NE.AND UP0, UPT, UR41, URZ, UPT ;  /* 0x000000ff2900728c */ /* 0x000fc6000bf05270 */
[----:B------:R2:W-:Y:S06]  /*9270*/  SYNCS.ARRIVE.TRANS64.RED.A1T0 RZ, [R31+URZ], RZ ;  /* 0x000000ff1fff79a7 */ /* 0x0005ec00081004ff */
[----:B------:R-:W-:Y:S05]  /*9280*/  BRA.U UP0, `(.L_x_211) ;  /* 0x0000000100047547 */ /* 0x000fea000b800000 */
[----:B------:R-:W-:Y:S05]  /*9290*/  BPT.TRAP 0x1 ;  /* 0x000000040000795c */ /* 0x000fea0000300000 */
.L_x_211:
[----:B------:R-:W-:-:S04]  /*92a0*/  MOV R0, UR43 ;  /* 0x0000002b00007c02 */ /* 0x000fc80008000f00 */
[----:B------:R-:W-:-:S04]  /*92b0*/  SHF.L.U32 R0, R0, 0x1f, RZ ;  /* 0x0000001f00007819 */ /* 0x000fc800000006ff */
[----:B------:R-:W5:Y:S02]  /*92c0*/  SYNCS.PHASECHK.TRANS64.TRYWAIT P0, [R47+URZ+0xb098], R0 ;  /* 0x00b098002f0075a7 */ /* 0x000f6400080011ff */
[----:B-----5:R-:W-:Y:S05]  /*92d0*/  @!P0 BRA `(.L_x_212) ;  /* 0x000000b000148947 */ /* 0x020fea0003800000 */
.L_x_422:
[----:B------:R-:W-:-:S09]  /*92e0*/  UISETP.NE.AND UP0, UPT, UR41, URZ, UPT ;  /* 0x000000ff2900728c */ /* 0x000fd2000bf05270 */
[----:B------:R-:W-:Y:S05]  /*92f0*/  BRA.U UP0, `(.L_x_213) ;  /* 0x0000000100047547 */ /* 0x000fea000b800000 */
[----:B------:R-:W-:Y:S05]  /*9300*/  BPT.TRAP 0x1 ;  /* 0x000000040000795c */ /* 0x000fea0000300000 */
.L_x_213:
[----:B-----5:R-:W-:Y:S01]  /*9310*/  SHF.L.U32 R0, R43, 0x1f, RZ ;  /* 0x0000001f2b007819 */ /* 0x020fe200000006ff */
[----:B------:R5:W1:Y:S01]  /*9320*/  MUFU.RCP R3, R22 ;  /* 0x0000001600037308 */ /* 0x000a620000001000 */
[----:B------:R-:W-:Y:S02]  /*9330*/  BSSY B0, `(.L_x_214) ;  /* 0x0000003000007945 */ /* 0x000fe40003800000 */
[----:B------:R-:W2:Y:S02]  /*9340*/  SYNCS.PHASECHK.TRANS64.TRYWAIT P0, [R47+URZ+0xb0c8], R0 ;  /* 0x00b0c8002f0075a7 */ /* 0x000ea400080011ff */
[----:B-12--5:R-:W-:Y:S05]  /*9350*/  @!P0 BRA `(.L_x_215) ;  /* 0x000000b000088947 */ /* 0x026fea0003800000 */
.L_x_423:
[----:B------:R-:W-:Y:S05]  /*9360*/  BSYNC B0 ;  /* 0x0000000000007941 */ /* 0x000fea0003800000 */
.L_x_214:
[----:B------:R-:W2:Y:S01]  /*9370*/  LDCU UR4, c[0x0][0x708] ;  /* 0x0000e100ff0477ac */ /* 0x000ea20008000800 */
[----:B-1----:R-:W-:-:S04]  /*9380*/  FFMA R0, -R22, R3, 1 ;  /* 0x3f80000016007423 */ /* 0x002fc80000000103 */
[----:B------:R-:W-:Y:S01]  /*9390*/  FFMA R0, R3, R0, R3 ;  /* 0x0000000003007223 */ /* 0x000fe20000000003 */
[----:B--2---:R-:W-:-:S03]  /*93a0*/  MOV R3, UR4 ;  /* 0x0000000400037c02 */ /* 0x004fc60008000f00 */
[----:B------:R-:W-:Y:S01]  /*93b0*/  FFMA R31, R0, UR4, RZ ;  /* 0x00000004001f7c23 */ /* 0x000fe200080000ff */
[----:B------:R-:W1:Y:S03]  /*93c0*/  FCHK P0, R3, R22 ;  /* 0x0000001603007302 */ /* 0x000e660000000000 */
[----:B------:R-:W-:-:S04]  /*93d0*/  FFMA R4, -R22, R31, UR4 ;  /* 0x0000000416047e23 */ /* 0x000fc8000800011f */
[----:B------:R-:W-:Y:S01]  /*93e0*/  FFMA R31, R0, R4, R31 ;  /* 0x00000004001f7223 */ /* 0x000fe2000000001f */
[----:B-1----:R-:W-:Y:S06]  /*93f0*/  @!P0 BRA `(.L_x_216) ;  /* 0x00000000000c8947 */ /* 0x002fec0003800000 */
[----:B------:R-:W-:Y:S02]  /*9400*/  MOV R4, 0x9420 ;  /* 0x0000942000047802 */ /* 0x000fe40000000f00 */
[----:B---34-:R-:W-:Y:S05]  /*9410*/  CALL.REL.NOINC `($__internal_3_$__cuda_sm3x_div_rn_noftz_f32_slowpath) ;  /* 0x000000b800e07944 */ /* 0x018fea0003c00000 */
[----:B------:R-:W-:-:S07]  /*9420*/  MOV R31, R32 ;  /* 0x00000020001f7202 */ /* 0x000fce0000000f00 */
.L_x_216:
[----:B------:R-:W-:Y:S01]  /*9430*/  LOP3.LUT R0, R27, 0x180, RZ, 0xfc, !PT ;  /* 0x000001801b007812 */ /* 0x000fe200078efcff */
[----:B------:R-:W-:Y:S05]  /*9440*/  WARPSYNC.ALL ;  /* 0x0000000000007948 */ /* 0x000fea0003800000 */
[----:B------:R-:W-:Y:S02]  /*9450*/  R2UR UR4, R0 ;  /* 0x00000000000472ca */ /* 0x000fe400000e0000 */
[----:B------:R-:W1:Y:S11]  /*9460*/  S2R R0, SR_SWINHI ;  /* 0x0000000000007919 */ /* 0x000e760000002f00 */
[----:B------:R-:W2:Y:S01]  /*9470*/  LDTM.x16 R4, tmem[UR4] ;  /* 0x00000004000479ee */ /* 0x000ea20008240000 */
[----:B------:R-:W-:-:S02]  /*9480*/  MOV R32, R47 ;  /* 0x0000002f00207202 */ /* 0x000fc40000000f00 */
[----:B-1----:R-:W-:Y:S01]  /*9490*/  MOV R33, R0 ;  /* 0x0000000000217202 */ /* 0x002fe20000000f00 */
[----:B--2---:R-:W-:Y:S02]  /*94a0*/  FMUL2 R6, R31.F32, R6.F32x2.HI_LO ;  /* 0x000000061f06724a */ /* 0x004fe40000040000 */
[----:B------:R-:W-:-:S04]  /*94b0*/  IMAD.WIDE.U32 R32, R26, 0x2, R32 ;  /* 0x000000021a207825 */ /* 0x000fc800078e0020 */
[C---:B------:R-:W-:Y:S02]  /*94c0*/  FMUL2 R20, R31.reuse.F32, R8.F32x2.HI_LO ;  /* 0x000000081f14724a */ /* 0x040fe40000040000 */
[----:B------:R-:W-:Y:S01]  /*94d0*/  FMUL2 R4, R31.F32, R4.F32x2.HI_LO ;  /* 0x000000041f04724a */ /* 0x000fe20000040000 */
[----:B------:R-:W-:Y:S01]  /*94e0*/  F2FP.F16.F32.PACK_AB R9, R7, R6 ;  /* 0x000000060709723e */ /* 0x000fe200000000ff */
[C---:B------:R-:W-:Y:S01]  /*94f0*/  FMUL2 R24, R31.reuse.F32, R10.F32x2.HI_LO ;  /* 0x0000000a1f18724a */ /* 0x040fe20000040000 */
[C---:B------:R-:W-:Y:S01]  /*9500*/  IADD3 R0, P1, PT, R32.reuse, 0x9010, RZ ;  /* 0x0000901020007810 */ /* 0x040fe20007f3e0ff */
[C---:B------:R-:W-:Y:S01]  /*9510*/  FMUL2 R12, R31.reuse.F32, R12.F32x2.HI_LO ;  /* 0x0000000c1f0c724a */ /* 0x040fe20000040000 */
        /* <DEDUP_REMOVED lines=17> */
[----:B------:R-:W-:-:S02]  /*9630*/  F2FP.F16.F32.PACK_AB R7, R19, R18 ;  /* 0x000000121307723e */ /* 0x000fc400000000ff */
[----:B------:R-:W-:-:S03]  /*9640*/  ISETP.NE.AND P0, PT, R29, R28, PT ;  /* 0x0000001c1d00720c */ /* 0x000fc60003f05270 */
[----:B------:R1:W-:Y:S10]  /*9650*/  ST.E.128 desc[UR44][R34.64], R4 ;  /* 0x0000000422007985 */ /* 0x0003f4000c101d2c */
[----:B------:R-:W-:Y:S05]  /*9660*/  @!P0 BRA `(.L_x_217) ;  /* 0x0000000000408947 */ /* 0x000fea0003800000 */
[----:B------:R-:W-:Y:S01]  /*9670*/  MOV R14, 0x8 ;  /* 0x00000008000e7802 */ /* 0x000fe20000000f00 */
[----:B------:R-:W2:Y:S01]  /*9680*/  LDCU.64 UR8, c[0x4][0xb0] ;  /* 0x01001600ff0877ac */ /* 0x000ea20008000a00 */
[----:B------:R-:W-:Y:S02]  /*9690*/  HFMA2 R12, -RZ, RZ, 0, 5.9604644775390625e-08 ;  /* 0x00000001ff0c7431 */ /* 0x000fe400000001ff */
[----:B-1----:R-:W-:Y:S01]  /*96a0*/  IMAD.MOV.U32 R8, RZ, RZ, 0x192 ;  /* 0x00000192ff087424 */ /* 0x002fe200078e00ff */
[----:B------:R-:W1:Y:S01]  /*96b0*/  LDCU.64 UR6, c[0x4][0xb8] ;  /* 0x01001700ff0677ac */ /* 0x000e620008000a00 */
[----:B------:R-:W5:Y:S01]  /*96c0*/  LDC.64 R14, c[0x4][R14] ;  /* 0x010000000e0e7b82 */ /* 0x000f620000000a00 */
[----:B------:R-:W-:Y:S01]  /*96d0*/  IMAD.MOV.U32 R13, RZ, RZ, RZ ;  /* 0x000000ffff0d7224 */ /* 0x000fe200078e00ff */
[----:B------:R-:W3:Y:S01]  /*96e0*/  LDCU.64 UR4, c[0x4][0x40] ;  /* 0x01000800ff0477ac */ /* 0x000ee20008000a00 */
[----:B--2---:R-:W-:Y:S01]  /*96f0*/  IMAD.U32 R4, RZ, RZ, UR8 ;  /* 0x00000008ff047e24 */ /* 0x004fe2000f8e00ff */
[----:B------:R-:W-:Y:S01]  /*9700*/  MOV R5, UR9 ;  /* 0x0000000900057c02 */ /* 0x000fe20008000f00 */
[----:B-1----:R-:W-:Y:S01]  /*9710*/  IMAD.U32 R6, RZ, RZ, UR6 ;  /* 0x00000006ff067e24 */ /* 0x002fe2000f8e00ff */
[----:B------:R-:W-:Y:S01]  /*9720*/  MOV R7, UR7 ;  /* 0x0000000700077c02 */ /* 0x000fe20008000f00 */
[----:B---3--:R-:W-:Y:S01]  /*9730*/  IMAD.U32 R10, RZ, RZ, UR4 ;  /* 0x00000004ff0a7e24 */ /* 0x008fe2000f8e00ff */
[----:B------:R-:W-:-:S02]  /*9740*/  MOV R11, UR5 ;  /* 0x00000005000b7c02 */ /* 0x000fc40008000f00 */
[----:B------:R-:W-:-:S07]  /*9750*/  LEPC R20, `(.L_x_217) ;  /* 0x000000001014794e */ /* 0x000fce0000000000 */
[----:B----45:R-:W-:Y:S05]  /*9760*/  CALL.ABS.NOINC R14 ;  /* 0x000000000e007343 */ /* 0x030fea0003c00000 */
.L_x_217:
[----:B------:R-:W2:Y:S01]  /*9770*/  LDCU.64 UR4, c[0x0][0x880] ;  /* 0x00011000ff0477ac */ /* 0x000ea20008000a00 */
[----:B------:R-:W5:Y:S01]  /*9780*/  S2R R0, SR_SWINHI ;  /* 0x0000000000007919 */ /* 0x000f620000002f00 */
[----:B------:R-:W-:Y:S02]  /*9790*/  LOP3.LUT R27, R27, 0x190, RZ, 0xfc, !PT ;  /* 0x000001901b1b7812 */ /* 0x000fe400078efcff */
[----:B--2---:R-:W-:-:S04]  /*97a0*/  ISETP.NE.U32.AND P0, PT, RZ, UR4, PT ;  /* 0x00000004ff007c0c */ /* 0x004fc8000bf05070 */
[----:B------:R-:W-:Y:S01]  /*97b0*/  ISETP.NE.AND.EX P0, PT, RZ, UR5, PT, P0 ;  /* 0x00000005ff007c0c */ /* 0x000fe2000bf05300 */
[----:B------:R-:W-:Y:S05]  /*97c0*/  WARPSYNC.ALL ;  /* 0x0000000000007948 */ /* 0x000fea0003800000 */
[----:B------:R-:W-:Y:S02]  /*97d0*/  R2UR UR4, R27 ;  /* 0x000000001b0472ca */ /* 0x000fe400000e0000 */
[----:B------:R-:W-:Y:S02]  /*97e0*/  MOV R28, R47 ;  /* 0x0000002f001c7202 */ /* 0x000fe40000000f00 */
[----:B-----5:R-:W-:-:S03]  /*97f0*/  MOV R29, R0 ;  /* 0x00000000001d7202 */ /* 0x020fc60000000f00 */
[----:B------:R-:W-:-:S06]  /*9800*/  IMAD.WIDE.U32 R28, R26, 0x2, R28 ;  /* 0x000000021a1c7825 */ /* 0x000fcc00078e001c */
[----:B-1----:R-:W1:Y:S01]  /*9810*/  LDTM.x16 R4, tmem[UR4] ;  /* 0x00000004000479ee */ /* 0x002e620008240000 */
[C---:B------:R-:W-:Y:S02]  /*9820*/  IADD3 R26, P1, PT, R28.reuse, 0x9020, RZ ;  /* 0x000090201c1a7810 */ /* 0x040fe40007f3e0ff */
[----:B------:R-:W-:-:S03]  /*9830*/  IADD3 R3, P2, PT, R28, 0x9030, RZ ;  /* 0x000090301c037810 */ /* 0x000fc60007f5e0ff */
[--C-:B------:R-:W-:Y:S02]  /*9840*/  IMAD.X R27, RZ, RZ, R29.reuse, P1 ;  /* 0x000000ffff1b7224 */ /* 0x100fe400008e061d */
[----:B------:R-:W-:-:S05]  /*9850*/  IMAD.X R29, RZ, RZ, R29, P2 ;  /* 0x000000ffff1d7224 */ /* 0x000fca00010e061d */
[----:B------:R-:W-:-:S04]  /*9860*/  SHF.R.U64 R0, R3, 0x3, R29 ;  /* 0x0000000303007819 */ /* 0x000fc8000000121d */
[----:B------:R-:W-:Y:S01]  /*9870*/  LOP3.LUT R28, R3, 0x30, R0, 0x78, !PT ;  /* 0x00000030031c7812 */ /* 0x000fe200078e7800 */
[C---:B-1----:R-:W-:Y:S01]  /*9880*/  FMUL2 R20, R31.reuse.F32, R8.F32x2.HI_LO ;  /* 0x000000081f14724a */ /* 0x042fe20000040000 */
[C---:B------:R-:W-:Y:S01]  /*9890*/  SHF.R.U64 R9, R26.reuse, 0x3, R27 ;  /* 0x000000031a097819 */ /* 0x040fe2000000121b */
[C---:B------:R-:W-:Y:S02]  /*98a0*/  FMUL2 R4, R31.reuse.F32, R4.F32x2.HI_LO ;  /* 0x000000041f04724a */ /* 0x040fe40000040000 */
[C---:B------:R-:W-:Y:S01]  /*98b0*/  FMUL2 R6, R31.reuse.F32, R6.F32x2.HI_LO ;  /* 0x000000061f06724a */ /* 0x040fe20000040000 */
[----:B------:R-:W-:Y:S01]  /*98c0*/  LOP3.LUT R26, R26, 0x30, R9, 0x78, !PT ;  /* 0x000000301a1a7812 */ /* 0x000fe200078e7809 */
[----:B------:R-:W-:Y:S01]  /*98d0*/  FMUL2 R24, R31.F32, R10.F32x2.HI_LO ;  /* 0x0000000a1f18724a */ /* 0x000fe20000040000 */
[----:B------:R-:W-:Y:S01]  /*98e0*/  F2FP.F16.F32.PACK_AB R8, R5, R4 ;  /* 0x000000040508723e */ /* 0x000fe200000000ff */
[----:B------:R-:W-:Y:S01]  /*98f0*/  FMUL2 R12, R31.F32, R12.F32x2.HI_LO ;  /* 0x0000000c1f0c724a */ /* 0x000fe20000040000 */
[----:B------:R-:W-:Y:S01]  /*9900*/  F2FP.F16.F32.PACK_AB R9, R7, R6 ;  /* 0x000000060709723e */ /* 0x000fe200000000ff */
[----:B------:R-:W-:Y:S01]  /*9910*/  FMUL2 R14, R31.F32, R14.F32x2.HI_LO ;  /* 0x0000000e1f0e724a */ /* 0x000fe20000040000 */
[----:B------:R-:W-:Y:S01]  /*9920*/  F2FP.F16.F32.PACK_AB R10, R21, R20 ;  /* 0x00000014150a723e */ /* 0x000fe200000000ff */
[----:B------:R-:W-:Y:S01]  /*9930*/  FMUL2 R16, R31.F32, R16.F32x2.HI_LO ;  /* 0x000000101f10724a */ /* 0x000fe20000040000 */
[----:B------:R-:W-:Y:S01]  /*9940*/  F2FP.F16.F32.PACK_AB R11, R25, R24 ;  /* 0x00000018190b723e */ /* 0x000fe200000000ff */
[----:B------:R-:W-:Y:S01]  /*9950*/  FMUL2 R18, R31.F32, R18.F32x2.HI_LO ;  /* 0x000000121f12724a */ /* 0x000fe20000040000 */
[----:B------:R-:W-:-:S02]  /*9960*/  F2FP.F16.F32.PACK_AB R4, R13, R12 ;  /* 0x0000000c0d04723e */ /* 0x000fc400000000ff */
[----:B------:R-:W-:Y:S01]  /*9970*/  F2FP.F16.F32.PACK_AB R5, R15, R14 ;  /* 0x0000000e0f05723e */ /* 0x000fe200000000ff */
[----:B------:R1:W-:Y:S01]  /*9980*/  ST.E.128 desc[UR44][R26.64], R8 ;  /* 0x000000081a007985 */ /* 0x0003e2000c101d2c */
        /* <DEDUP_REMOVED lines=9> */
[----:B------:R-:W-:Y:S05]  /*9a20*/  @!P0 BRA `(.L_x_218) ;  /* 0x0000000400388947 */ /* 0x000fea0003800000 */
[C---:B------:R-:W-:Y:S01]  /*9a30*/  FSETP.GEU.AND P1, PT, R22.reuse, 1.175494350822287508e-38, PT ;  /* 0x008000001600780b */ /* 0x040fe20003f2e000 */
[----:B------:R-:W5:Y:S01]  /*9a40*/  LDC R3, c[0x0][0x904] ;  /* 0x00024100ff037b82 */ /* 0x000f620000000800 */
[----:B------:R-:W-:Y:S01]  /*9a50*/  MOV R0, 0x3e055027 ;  /* 0x3e05502700007802 */ /* 0x000fe20000000f00 */
[----:B------:R-:W3:Y:S01]  /*9a60*/  LDCU.64 UR4, c[0x0][0x908] ;  /* 0x00012100ff0477ac */ /* 0x000ee20008000a00 */
[----:B-1----:R-:W-:Y:S01]  /*9a70*/  FSEL R7, RZ, -23, P1 ;  /* 0xc1b80000ff077808 */ /* 0x002fe20000800000 */
[----:B------:R-:W-:Y:S08]  /*9a80*/  BSSY.RECONVERGENT B0, `(.L_x_218) ;  /* 0x0000048000007945 */ /* 0x000ff00003800200 */
[----:B------:R-:W-:-:S05]  /*9a90*/  @!P1 FMUL R22, R22, 8388608 ;  /* 0x4b00000016169820 */ /* 0x000fca0000400000 */
[C---:B------:R-:W-:Y:S02]  /*9aa0*/  IADD3 R9, PT, PT, R22.reuse, -0x3f2aaaab, RZ ;  /* 0xc0d5555516097810 */ /* 0x040fe40007ffe0ff */
[C---:B------:R-:W-:Y:S02]  /*9ab0*/  FSETP.NEU.AND P1, PT, R22.reuse, RZ, PT ;  /* 0x000000ff1600720b */ /* 0x040fe40003f2d000 */
[----:B------:R-:W-:Y:S02]  /*9ac0*/  LOP3.LUT R9, R9, 0xff800000, RZ, 0xc0, !PT ;  /* 0xff80000009097812 */ /* 0x000fe400078ec0ff */
[----:B-----5:R-:W-:Y:S02]  /*9ad0*/  ISETP.NE.AND P0, PT, R3, 0x1, PT ;  /* 0x000000010300780c */ /* 0x020fe40003f05270 */
[-C--:B------:R-:W-:Y:S02]  /*9ae0*/  IADD3 R5, PT, PT, R22, -R9.reuse, RZ ;  /* 0x8000000916057210 */ /* 0x080fe40007ffe0ff */
[----:B------:R-:W-:-:S03]  /*9af0*/  I2FP.F32.S32 R6, R9 ;  /* 0x0000000900067245 */ /* 0x000fc60000201400 */
[----:B------:R-:W-:Y:S02]  /*9b00*/  FADD R5, R5, -1 ;  /* 0xbf80000005057421 */ /* 0x000fe40000000000 */
[----:B------:R-:W-:Y:S02]  /*9b10*/  FFMA R6, R6, 1.1920928955078125e-07, R7 ;  /* 0x3400000006067823 */ /* 0x000fe40000000007 */
[----:B------:R-:W-:-:S04]  /*9b20*/  FFMA R0, R5, -R0, 0.14084610342979431152 ;  /* 0x3e1039f605007423 */ /* 0x000fc80000000800 */
[----:B------:R-:W-:Y:S01]  /*9b30*/  FFMA R4, R5, R0, -0.12148627638816833496 ;  /* 0xbdf8cdcc05047423 */ /* 0x000fe20000000000 */
[----:B---3--:R-:W-:Y:S01]  /*9b40*/  IMAD.HI.U32 R0, R45, UR4, RZ ;  /* 0x000000042d007c27 */ /* 0x008fe2000f8e00ff */
[----:B------:R-:W1:Y:S03]  /*9b50*/  LDCU UR4, c[0x0][0x380] ;  /* 0x00007000ff0477ac */ /* 0x000e660008000800 */
[C---:B------:R-:W-:Y:S01]  /*9b60*/  FFMA R4, R5.reuse, R4, 0.13980610668659210205 ;  /* 0x3e0f295505047423 */ /* 0x040fe20000000004 */
[----:B------:R-:W-:Y:S01]  /*9b70*/  SHF.R.U32.HI R0, RZ, UR5, R0 ;  /* 0x00000005ff007c19 */ /* 0x000fe20008011600 */
[----:B------:R-:W3:Y:S02]  /*9b80*/  LDCU UR5, c[0x0][0x700] ;  /* 0x0000e000ff0577ac */ /* 0x000ee40008000800 */
[----:B------:R-:W-:Y:S01]  /*9b90*/  FFMA R4, R5, R4, -0.16684235632419586182 ;  /* 0xbe2ad8b905047423 */ /* 0x000fe20000000004 */
[----:B------:R-:W-:-:S03]  /*9ba0*/  SEL R0, R45, R0, !P0 ;  /* 0x000000002d007207 */ /* 0x000fc60004000000 */
[C---:B------:R-:W-:Y:S01]  /*9bb0*/  FFMA R4, R5.reuse, R4, 0.20012299716472625732 ;  /* 0x3e4ced0b05047423 */ /* 0x040fe20000000004 */
[----:B------:R-:W-:Y:S02]  /*9bc0*/  ISETP.GT.U32.AND P0, PT, R22, 0x7f7fffff, PT ;  /* 0x7f7fffff1600780c */ /* 0x000fe40003f04070 */
[----:B------:R-:W-:Y:S01]  /*9bd0*/  IADD3 R0, PT, PT, -R0, RZ, RZ ;  /* 0x000000ff00007210 */ /* 0x000fe20007ffe1ff */
[----:B------:R-:W-:-:S04]  /*9be0*/  FFMA R4, R5, R4, -0.24999669194221496582 ;  /* 0xbe7fff2205047423 */ /* 0x000fc80000000004 */
[----:B------:R-:W-:Y:S01]  /*9bf0*/  FFMA R4, R5, R4, 0.33333182334899902344 ;  /* 0x3eaaaa7805047423 */ /* 0x000fe20000000004 */
[----:B------:R-:W-:Y:S01]  /*9c00*/  IMAD R7, R3, R0, R45 ;  /* 0x0000000003077224 */ /* 0x000fe200078e022d */
[----:B------:R-:W-:Y:S02]  /*9c10*/  MOV R3, 0x7f800000 ;  /* 0x7f80000000037802 */ /* 0x000fe40000000f00 */
[----:B------:R-:W-:Y:S02]  /*9c20*/  FFMA R4, R5, R4, -0.5 ;  /* 0xbf00000005047423 */ /* 0x000fe40000000004 */
[----:B------:R-:W-:Y:S02]  /*9c30*/  LEA R7, R7, R44, 0x8 ;  /* 0x0000002c07077211 */ /* 0x000fe400078e40ff */
[----:B------:R-:W-:-:S04]  /*9c40*/  FMUL R4, R5, R4 ;  /* 0x0000000405047220 */ /* 0x000fc80000400000 */
[----:B------:R-:W-:-:S04]  /*9c50*/  FFMA R5, R5, R4, R5 ;  /* 0x0000000405057223 */ /* 0x000fc80000000005 */
[----:B------:R-:W-:Y:S01]  /*9c60*/  FFMA R5, R6, 0.69314718246459960938, R5 ;  /* 0x3f31721806057823 */ /* 0x000fe20000000005 */
[----:B------:R-:W-:Y:S01]  /*9c70*/  @P0 FFMA R5, R22, R3, +INF ;  /* 0x7f80000016050423 */ /* 0x000fe20000000003 */
[----:B------:R-:W-:-:S04]  /*9c80*/  IADD3 R3, PT, PT, R7, 0x80, RZ ;  /* 0x0000008007037810 */ /* 0x000fc80007ffe0ff */
[----:B-1----:R-:W-:Y:S02]  /*9c90*/  ISETP.GE.AND P0, PT, R3, UR4, PT ;  /* 0x0000000403007c0c */ /* 0x002fe4000bf06270 */
[----:B------:R-:W-:-:S05]  /*9ca0*/  FSEL R0, R5, -INF , P1 ;  /* 0xff80000005007808 */ /* 0x000fca0000800000 */
[----:B---3--:R-:W-:-:S06]  /*9cb0*/  FFMA R23, R23, UR5, R0 ;  /* 0x0000000517177c23 */ /* 0x008fcc0008000000 */
        /* <DEDUP_REMOVED lines=36> */
.L_x_219:
[----:B------:R-:W-:Y:S05]  /*9f00*/  BSYNC.RECONVERGENT B0 ;  /* 0x0000000000007941 */ /* 0x000fea0003800200 */
.L_x_218:
[----:B------:R-:W-:Y:S01]  /*9f10*/  UISETP.NE.AND UP0, UPT, UR41, URZ, UPT ;  /* 0x000000ff2900728c */ /* 0x000fe2000bf05270 */
[----:B------:R-:W-:-:S08]  /*9f20*/  NOP ;  /* 0x0000000000007918 */ /* 0x000fd00000000000 */
[----:B------:R-:W-:Y:S05]  /*9f30*/  BRA.U UP0, `(.L_x_220) ;  /* 0x0000000100087547 */ /* 0x000fea000b800000 */
[----:B------:R-:W-:Y:S05]  /*9f40*/  BPT.TRAP 0x1 ;  /* 0x000000040000795c */ /* 0x000fea0000300000 */
[----:B------:R-:W-:Y:S05]  /*9f50*/  BPT.TRAP 0x1 ;  /* 0x000000040000795c */ /* 0x000fea0000300000 */
.L_x_220:
[----:B------:R-:W-:Y:S01]  /*9f60*/  IADD3 R3, PT, PT, R47, 0xb0a8, RZ ;  /* 0x0000b0a82f037810 */ /* 0x000fe20007ffe0ff */
[----:B------:R-:W-:-:S03]  /*9f70*/  UISETP.NE.AND UP0, UPT, UR41, URZ, UPT ;  /* 0x000000ff2900728c */ /* 0x000fc6000bf05270 */
[----:B------:R-:W-:-:S04]  /*9f80*/  PRMT R3, R48, 0x654, R3 ;  /* 0x0000065430037816 */ /* 0x000fc80000000003 */
[----:B--2---:R2:W-:Y:S02]  /*9f90*/  SYNCS.ARRIVE.TRANS64.RED.A1T0 RZ, [R3+URZ], RZ ;  /* 0x000000ff03ff79a7 */ /* 0x0045e400081004ff */
[----:B------:R-:W-:Y:S05]  /*9fa0*/  BRA.U UP0, `(.L_x_221) ;  /* 0x0000000100047547 */ /* 0x000fea000b800000 */
[----:B------:R-:W-:Y:S05]  /*9fb0*/  BPT.TRAP 0x1 ;  /* 0x000000040000795c */ /* 0x000fea0000300000 */
.L_x_221:
[----:B------:R5:W-:Y:S01]  /*9fc0*/  SYNCS.ARRIVE.TRANS64.A1T0 RZ, [R47+URZ+0xb0b8], RZ ;  /* 0x00b0b8ff2fff79a7 */ /* 0x000be200081000ff */
[----:B------:R-:W-:Y:S01]  /*9fd0*/  LOP3.LUT R43, R43, 0x1, RZ, 0x3c, !PT ;  /* 0x000000012b2b7812 */ /* 0x000fe200078e3cff */
[----:B------:R-:W-:-:S12]  /*9fe0*/  ULOP3.LUT UR43, UR43, 0x1, URZ, 0x3c, !UPT ;  /* 0x000000012b2b7892 */ /* 0x000fd8000f8e3cff */
.L_x_92:
[----:B------:R-:W-:Y:S05]  /*9ff0*/  BSYNC B7 ;  /* 0x0000000000077941 */ /* 0x000fea0003800000 */
.L_x_91:
[----:B------:R-:W1:Y:S01]  /*a000*/  LDCU UR4, c[0x0][0x900] ;  /* 0x00012000ff0477ac */ /* 0x000e620008000800 */
[----:B------:R-:W-:-:S04]  /*a010*/  IADD3 R45, PT, PT, R45, UR36, RZ ;  /* 0x000000242d2d7c10 */ /* 0x000fc8000fffe0ff */
[----:B-1----:R-:W-:-:S13]  /*a020*/  ISETP.GE.AND P0, PT, R45, UR4, PT ;  /* 0x000000042d007c0c */ /* 0x002fda000bf06270 */
[----:B------:R-:W-:Y:S05]  /*a030*/  @!P0 BRA `(.L_x_222) ;  /* 0xffffff9800988947 */ /* 0x000fea000383ffff */
[----:B------:R-:W-:Y:S05]  /*a040*/  BSYNC B8 ;  /* 0x0000000000087941 */ /* 0x000fea0003800000 */
.L_x_90:
[----:B------:R-:W-:Y:S05]  /*a050*/  EXIT ;  /* 0x000000000000794d */ /* 0x000fea0003800000 */
.L_x_27:
[----:B------:R-:W-:-:S08]  /*a060*/  NOP ;  /* 0x0000000000007918 */ /* 0x000fd00000000000 */
[----:B------:R-:W1:Y:S02]  /*a070*/  USETMAXREG.TRY_ALLOC.CTAPOOL UP0, 0xc0 ;  /* 0x000000c0000079c8 */ /* 0x000e640008000600 */
[----:B-1----:R-:W-:Y:S05]  /*a080*/  BRA.U !UP0, `(.L_x_27) ;  /* 0xfffffffd08f47547 */ /* 0x002fea000b83ffff */
[----:B------:R-:W1:Y:S08]  /*a090*/  LDC R0, c[0x0][0x900] ;  /* 0x00024000ff007b82 */ /* 0x000e700000000800 */
[----:B------:R-:W2:Y:S01]  /*a0a0*/  S2UR UR38, SR_CgaCtaId ;  /* 0x00000000002679c3 */ /* 0x000ea20000008800 */
[----:B-1----:R-:W-:-:S13]  /*a0b0*/  ISETP.LE.AND P0, PT, R0, UR36, PT ;  /* 0x0000002400007c0c */ /* 0x002fda000bf03270 */
[----:B--2---:R-:W-:Y:S05]  /*a0c0*/  @P0 EXIT ;  /* 0x000000000000094d */ /* 0x004fea0003800000 */
[----:B------:R-:W1:Y:S01]  /*a0d0*/  S2R R88, SR_TID.X ;  /* 0x0000000000587919 */ /* 0x000e620000002100 */
[----:B------:R-:W-:Y:S02]  /*a0e0*/  UISETP.NE.AND UP0, UPT, UR58, URZ, UPT ;  /* 0x000000ff3a00728c */ /* 0x000fe4000bf05270 */
[----:B------:R-:W-:Y:S02]  /*a0f0*/  USHF.L.U32 UR43, UR8, 0x3, URZ ;  /* 0x00000003082b7899 */ /* 0x000fe400080006ff */
[----:B------:R-:W-:Y:S01]  /*a100*/  USEL UR10, URZ, 0x80, UP0 ;  /* 0x00000080ff0a7887 */ /* 0x000fe20008000000 */
[----:B------:R-:W-:Y:S01]  /*a110*/  UMOV UR9, 0x400 ;  /* 0x0000040000097882 */ /* 0x000fe20000000000 */
[----:B------:R-:W-:Y:S02]  /*a120*/  USEL UR49, UR6, UR5, UP0 ;  /* 0x0000000506317287 */ /* 0x000fe40008000000 */
[----:B------:R-:W-:Y:S02]  /*a130*/  ULEA UR9, UR38, UR9, 0x18 ;  /* 0x0000000926097291 */ /* 0x000fe4000f8ec0ff */
[----:B------:R-:W-:Y:S01]  /*a140*/  IMAD.U32 R3, RZ, RZ, UR10 ;  /* 0x0000000aff037e24 */ /* 0x000fe2000f8e00ff */
[----:B------:R-:W-:Y:S01]  /*a150*/  ULOP3.LUT UR42, UR43, 0x8, URZ, 0x3c, !UPT ;  /* 0x000000082b2a7892 */ /* 0x000fe2000f8e3cff */
[----:B------:R-:W-:Y:S01]  /*a160*/  UMOV UR47, 0x20 ;  /* 0x00000020002f7882 */ /* 0x000fe20000000000 */
[----:B------:R-:W-:-:S02]  /*a170*/  UIADD3 UR48, UPT, UPT, UR9, 0xb088, URZ ;  /* 0x0000b08809307890 */ /* 0x000fc4000fffe0ff */
[----:B------:R-:W-:Y:S02]  /*a180*/  UIADD3 UR45, UPT, UPT, UR9, 0xb060, URZ ;  /* 0x0000b060092d7890 */ /* 0x000fe4000fffe0ff */
[----:B------:R-:W-:Y:S02]  /*a190*/  UIADD3 UR44, UPT, UPT, UR9, 0xb080, URZ ;  /* 0x0000b080092c7890 */ /* 0x000fe4000fffe0ff */
[----:B------:R-:W-:Y:S02]  /*a1a0*/  UIADD3 UR41, UPT, UPT, UR9, 0xb068, URZ ;  /* 0x0000b06809297890 */ /* 0x000fe4000fffe0ff */
[----:B------:R-:W-:Y:S01]  /*a1b0*/  USEL UR46, UR7, UR4, UP0 ;  /* 0x00000004072e7287 */ /* 0x000fe20008000000 */
[----:B------:R-:W2:Y:S01]  /*a1c0*/  LDCU UR50, c[0x0][0x370] ;  /* 0x00006e00ff3277ac */ /* 0x000ea20008000800 */
[----:B------:R-:W-:Y:S01]  /*a1d0*/  UMOV UR56, URZ ;  /* 0x000000ff00387c82 */ /* 0x000fe20008000000 */
[----:B------:R-:W-:Y:S01]  /*a1e0*/  ULOP3.LUT UR49, UR49, 0x1, URZ, 0xc0, !UPT ;  /* 0x0000000131317892 */ /* 0x000fe2000f8ec0ff */
[----:B-1----:R-:W-:Y:S01]  /*a1f0*/  IMAD.U32 R90, R88, 0x10000, RZ ;  /* 0x00010000585a7824 */ /* 0x002fe200078e00ff */
[--C-:B------:R-:W-:Y:S01]  /*a200*/  LOP3.LUT R92, R3, 0x7f, R88.reuse, 0xf8, !PT ;  /* 0x0000007f035c7812 */ /* 0x100fe200078ef858 */
[----:B------:R-:W-:Y:S01]  /*a210*/  USEL UR47, UR47, 0xa0, UP0 ;  /* 0x000000a02f2f7887 */ /* 0x000fe20008000000 */
[----:B------:R-:W-:Y:S01]  /*a220*/  SHF.R.U32.HI R88, RZ, 0x5, R88 ;  /* 0x00000005ff587819 */ /* 0x000fe20000011658 */
[----:B------:R-:W-:Y:S01]  /*a230*/  UIADD3 UR43, UPT, UPT, UR43, 0xb0d0, UR9 ;  /* 0x0000b0d02b2b7890 */ /* 0x000fe2000fffe009 */
[----:B------:R-:W-:Y:S01]  /*a240*/  LOP3.LUT R90, R90, 0x600000, RZ, 0xc0, !PT ;  /* 0x006000005a5a7812 */ /* 0x000fe200078ec0ff */
[----:B------:R-:W-:Y:S01]  /*a250*/  UIADD3 UR42, UPT, UPT, UR42, 0xb0d0, UR9 ;  /* 0x0000b0d02a2a7890 */ /* 0x000fe2000fffe009 */
[----:B------:R-:W-:Y:S01]  /*a260*/  LOP3.LUT R89, R88, 0x3, RZ, 0xc0, !PT ;  /* 0x0000000358597812 */ /* 0x000fe200078ec0ff */
[----:B------:R-:W-:Y:S01]  /*a270*/  @UP0 UIADD3 UR48, UPT, UPT, UR9, 0xb078, URZ ;  /* 0x0000b07809300890 */ /* 0x000fe2000fffe0ff */
[----:B------:R-:W-:Y:S01]  /*a280*/  LOP3.LUT R93, R90, UR10, RZ, 0xfc, !PT ;  /* 0x0000000a5a5d7c12 */ /* 0x000fe2000f8efcff */
[----:B------:R-:W-:Y:S01]  /*a290*/  @UP0 UIADD3 UR45, UPT, UPT, UR9, 0xb050, URZ ;  /* 0x0000b050092d0890 */ /* 0x000fe2000fffe0ff */
[----:B------:R-:W-:Y:S01]  /*a2a0*/  SHF.R.U32.HI R2, RZ, 0x15, R90 ;  /* 0x00000015ff027819 */ /* 0x000fe2000001165a */
[----:B------:R-:W-:Y:S01]  /*a2b0*/  @UP0 UIADD3 UR44, UPT, UPT, UR9, 0xb070, URZ ;  /* 0x0000b070092c0890 */ /* 0x000fe2000fffe0ff */
[----:B------:R-:W-:Y:S01]  /*a2c0*/  LOP3.LUT R91, R93, 0x20, RZ, 0xfc, !PT ;  /* 0x000000205d5b7812 */ /* 0x000fe200078efcff */
[----:B------:R-:W-:Y:S01]  /*a2d0*/  @UP0 UIADD3 UR41, UPT, UPT, UR9, 0xb058, URZ ;  /* 0x0000b05809290890 */ /* 0x000fe2000fffe0ff */
[----:B------:R-:W-:Y:S01]  /*a2e0*/  UMOV UR55, 0x1 ;  /* 0x0000000100377882 */ /* 0x000fe20000000000 */
[----:B------:R-:W-:Y:S01]  /*a2f0*/  UMOV UR54, 0x1 ;  /* 0x0000000100367882 */ /* 0x000fe20000000000 */
[----:B--2---:R-:W-:-:S09]  /*a300*/  UMOV UR53, URZ ;  /* 0x000000ff00357c82 */ /* 0x004fd20008000000 */
.L_x_268:
[----:B-1----:R-:W1:Y:S01]  /*a310*/  LDCU.64 UR6, c[0x0][0x908] ;  /* 0x00012100ff0677ac */ /* 0x002e620008000a00 */
[----:B------:R-:W2:Y:S01]  /*a320*/  LDCU UR8, c[0x0][0x904] ;  /* 0x00012080ff0877ac */ /* 0x000ea20008000800 */
[----:B---3--:R-:W3:Y:S01]  /*a330*/  LDCU.64 UR4, c[0x0][0x380] ;  /* 0x00007000ff0477ac */ /* 0x008ee20008000a00 */
[----:B-1----:R-:W-:Y:S02]  /*a340*/  UIMAD.WIDE.U32 UR10, UR36, UR6, URZ ;  /* 0x00000006240a72a5 */ /* 0x002fe4000f8e00ff */
[----:B--2---:R-:W-:Y:S02]  /*a350*/  UISETP.NE.AND UP0, UPT, UR8, 0x1, UPT ;  /* 0x000000010800788c */ /* 0x004fe4000bf05270 */
[----:B------:R-:W-:-:S04]  /*a360*/  USHF.R.U32.HI UR6, URZ, UR7, UR11 ;  /* 0x00000007ff067299 */ /* 0x000fc8000801160b */
[----:B------:R-:W-:Y:S02]  /*a370*/  USEL UR6, UR36, UR6, !UP0 ;  /* 0x0000000624067287 */ /* 0x000fe4000c000000 */
[----:B---3--:R-:W-:Y:S02]  /*a380*/  UISETP.NE.AND UP0, UPT, UR5, URZ, UPT ;  /* 0x000000ff0500728c */ /* 0x008fe4000bf05270 */
[----:B------:R-:W-:-:S04]  /*a390*/  UIADD3 UR6, UPT, UPT, -UR6, URZ, URZ ;  /* 0x000000ff06067290 */ /* 0x000fc8000fffe1ff */
[----:B------:R-:W-:-:S04]  /*a3a0*/  UIMAD UR6, UR8, UR6, UR36 ;  /* 0x00000006080672a4 */ /* 0x000fc8000f8e0224 */
[----:B------:R-:W-:-:S04]  /*a3b0*/  USHF.L.U32 UR39, UR6, 0x8, URZ ;  /* 0x0000000806277899 */ /* 0x000fc800080006ff */
[----:B------:R-:W-:-:S09]  /*a3c0*/  UISETP.GE.OR UP0, UPT, UR39, UR4, !UP0 ;  /* 0x000000042700728c */ /* 0x000fd2000c706670 */
[----:B------:R-:W-:Y:S05]  /*a3d0*/  BRA.U UP0, `(.L_x_223) ;  /* 0x0000005d00f87547 */ /* 0x000fea000b800000 */
[----:B------:R-:W-:Y:S02]  /*a3e0*/  UIADD3 UR4, UPT, UPT, UR39, 0x100, URZ ;  /* 0x0000010027047890 */ /* 0x000fe4000fffe0ff */
        /* <DEDUP_REMOVED lines=9> */
[----:B------:R-:W-:-:S04]  /*a480*/  USEL UR61, UR7, UR5, UP0 ;  /* 0x00000005073d7287 */ /* 0x000fc80008000000 */
[----:B------:R-:W-:-:S04]  /*a490*/  UISETP.LT.AND UP0, UPT, UR61, 0x4, UPT ;  /* 0x000000043d00788c */ /* 0x000fc8000bf01270 */
[----:B------:R-:W-:Y:S02]  /*a4a0*/  USEL UR52, UR61, 0x4, UP0 ;  /* 0x000000043d347887 */ /* 0x000fe40008000000 */
[----:B------:R-:W-:Y:S02]  /*a4b0*/  UISETP.NE.AND UP0, UPT, UR49, URZ, UPT ;  /* 0x000000ff3100728c */ /* 0x000fe4000bf05270 */
[----:B------:R-:W-:-:S07]  /*a4c0*/  UIADD3 UR4, UPT, UPT, UR61, -UR52, URZ ;  /* 0x800000343d047290 */ /* 0x000fce000fffe0ff */
[----:B------:R-:W-:Y:S05]  /*a4d0*/  BRA.U UP0, `(.L_x_224) ;  /* 0x0000000100047547 */ /* 0x000fea000b800000 */
[----:B------:R-:W-:Y:S05]  /*a4e0*/  BPT.TRAP 0x1 ;  /* 0x000000040000795c */ /* 0x000fea0000300000 */
.L_x_224:
[----:B------:R-:W-:-:S04]  /*a4f0*/  UISETP.NE.AND UP0, UPT, UR58, URZ, UPT ;  /* 0x000000ff3a00728c */ /* 0x000fc8000bf05270 */
[----:B------:R-:W-:-:S06]  /*a500*/  USEL UR5, UR54, UR55, UP0 ;  /* 0x0000003736057287 */ /* 0x000fcc0008000000 */
[----:B------:R-:W-:-:S04]  /*a510*/  MOV R3, UR5 ;  /* 0x0000000500037c02 */ /* 0x000fc80008000f00 */
[----:B------:R-:W-:-:S04]  /*a520*/  SHF.L.U32 R3, R3, 0x1f, RZ ;  /* 0x0000001f03037819 */ /* 0x000fc800000006ff */
[----:B------:R-:W1:Y:S02]  /*a530*/  SYNCS.PHASECHK.TRANS64.TRYWAIT P0, [UR48], R3 ;  /* 0x00000003ff0075a7 */ /* 0x000e640008001130 */
[----:B-1----:R-:W-:Y:S05]  /*a540*/  @!P0 BRA `(.L_x_225) ;  /* 0x0000009c00a08947 */ /* 0x002fea0003800000 */
.L_x_424:
[----:B------:R-:W-:Y:S01]  /*a550*/  UISETP.GE.AND UP0, UPT, UR4, 0x1, UPT ;  /* 0x000000010400788c */ /* 0x000fe2000bf06270 */
[----:B------:R-:W-:Y:S01]  /*a560*/  HFMA2 R16, -RZ, RZ, 0, 0 ;  /* 0x00000000ff107431 */ /* 0x000fe200000001ff */
[----:B------:R-:W-:Y:S01]  /*a570*/  MOV R17, 0xff800000 ;  /* 0xff80000000117802 */ /* 0x000fe20000000f00 */
[----:B------:R-:W-:-:S06]  /*a580*/  UMOV UR51, URZ ;  /* 0x000000ff00337c82 */ /* 0x000fcc0008000000 */
[----:B------:R-:W-:Y:S05]  /*a590*/  BRA.U !UP0, `(.L_x_226) ;  /* 0x0000002508087547 */ /* 0x000fea000b800000 */
[----:B------:R-:W-:Y:S01]  /*a5a0*/  ULOP3.LUT UR62, URZ, UR52, URZ, 0x33, !UPT ;  /* 0x00000034ff3e7292 */ /* 0x000fe2000f8e33ff */
[----:B------:R-:W-:Y:S01]  /*a5b0*/  MOV R16, RZ ;  /* 0x000000ff00107202 */ /* 0x000fe20000000f00 */
[----:B------:R-:W2:Y:S01]  /*a5c0*/  LDCU UR37, c[0x0][0x704] ;  /* 0x0000e080ff2577ac */ /* 0x000ea20008000800 */
[----:B------:R-:W-:Y:S01]  /*a5d0*/  MOV R18, 0xff800000 ;  /* 0xff80000000127802 */ /* 0x000fe20000000f00 */
[----:B------:R-:W-:Y:S02]  /*a5e0*/  USHF.L.U32 UR51, UR4, 0x6, URZ ;  /* 0x0000000604337899 */ /* 0x000fe400080006ff */
[----:B------:R-:W-:-:S04]  /*a5f0*/  UIADD3 UR62, UPT, UPT, UR61, UR62, URZ ;  /* 0x0000003e3d3e7290 */ /* 0x000fc8000fffe0ff */
.L_x_244:
[----:B-12---:R-:W-:Y:S01]  /*a600*/  IADD3 R0, PT, PT, R90, UR47, RZ ;  /* 0x0000002f5a007c10 */ /* 0x006fe2000fffe0ff */
[----:B------:R-:W-:-:S04]  /*a610*/  UISETP.NE.AND UP0, UPT, UR58, URZ, UPT ;  /* 0x000000ff3a00728c */ /* 0x000fc8000bf05270 */
[----:B------:R-:W-:Y:S01]  /*a620*/  USEL UR59, UR53, UR56, UP0 ;  /* 0x00000038353b7287 */ /* 0x000fe20008000000 */
[----:B------:R-:W1:Y:S01]  /*a630*/  SHFL.IDX PT, R0, R0, RZ, 0x1f ;  /* 0x00001fff00007589 */ /* 0x000e6200000e0000 */
[----:B------:R-:W-:Y:S01]  /*a640*/  UISETP.GT.U32.AND UP0, UPT, UR46, 0x1, UPT ;  /* 0x000000012e00788c */ /* 0x000fe2000bf04070 */
[----:B-1----:R-:W-:-:S08]  /*a650*/  R2UR UR60, R0 ;  /* 0x00000000003c72ca */ /* 0x002fd000000e0000 */
[----:B---3--:R-:W-:Y:S07]  /*a660*/  BRA.U UP0, `(.L_x_227) ;  /* 0x0000000100047547 */ /* 0x008fee000b800000 */
[----:B--2---:R-:W-:Y:S05]  /*a670*/  BPT.TRAP 0x1 ;  /* 0x000000040000795c */ /* 0x004fea0000300000 */
.L_x_227:
[----:B------:R-:W-:Y:S01]  /*a680*/  IMAD.U32 R3, RZ, RZ, UR59 ;  /* 0x0000003bff037e24 */ /* 0x000fe2000f8e00ff */
[----:B------:R-:W-:-:S04]  /*a690*/  ISETP.NE.AND P0, PT, R89, R2, PT ;  /* 0x000000025900720c */ /* 0x000fc80003f05270 */
[----:B------:R-:W-:-:S04]  /*a6a0*/  SHF.L.U32 R3, R3, 0x1f, RZ ;  /* 0x0000001f03037819 */ /* 0x000fc800000006ff */
[----:B------:R-:W1:Y:S02]  /*a6b0*/  SYNCS.PHASECHK.TRANS64.TRYWAIT P1, [UR45], R3 ;  /* 0x00000003ff0075a7 */ /* 0x000e64000802112d */
[----:B-1----:R-:W-:Y:S05]  /*a6c0*/  @!P1 BRA `(.L_x_228) ;  /* 0x0000009c00589947 */ /* 0x002fea0003800000 */
.L_x_425:
[----:B------:R-:W-:Y:S05]  /*a6d0*/  @!P0 BRA `(.L_x_229) ;  /* 0x0000000000408947 */ /* 0x000fea0003800000 */
[----:B------:R-:W-:Y:S01]  /*a6e0*/  MOV R14, 0x8 ;  /* 0x00000008000e7802 */ /* 0x000fe20000000f00 */
[----:B------:R-:W3:Y:S01]  /*a6f0*/  LDCU.64 UR6, c[0x4][0xb0] ;  /* 0x01001600ff0677ac */ /* 0x000ee20008000a00 */
[----:B------:R-:W-:Y:S02]  /*a700*/  HFMA2 R12, -RZ, RZ, 0, 5.9604644775390625e-08 ;  /* 0x00000001ff0c7431 */ /* 0x000fe400000001ff */
[----:B------:R-:W-:Y:S01]  /*a710*/  IMAD.MOV.U32 R8, RZ, RZ, 0x192 ;  /* 0x00000192ff087424 */ /* 0x000fe200078e00ff */
[----:B------:R-:W4:Y:S01]  /*a720*/  LDCU.64 UR4, c[0x4][0xb8] ;  /* 0x01001700ff0477ac */ /* 0x000f220008000a00 */
[----:B------:R-:W5:Y:S01]  /*a730*/  LDC.64 R14, c[0x4][R14] ;  /* 0x010000000e0e7b82 */ /* 0x000f620000000a00 */
[----:B------:R-:W-:Y:S01]  /*a740*/  IMAD.MOV.U32 R13, RZ, RZ, RZ ;  /* 0x000000ffff0d7224 */ /* 0x000fe200078e00ff */
[----:B------:R-:W1:Y:S01]  /*a750*/  LDCU.64 UR8, c[0x4][0x10] ;  /* 0x01000200ff0877ac */ /* 0x000e620008000a00 */
[----:B---3--:R-:W-:Y:S01]  /*a760*/  IMAD.U32 R4, RZ, RZ, UR6 ;  /* 0x00000006ff047e24 */ /* 0x008fe2000f8e00ff */
[----:B------:R-:W-:Y:S01]  /*a770*/  MOV R5, UR7 ;  /* 0x0000000700057c02 */ /* 0x000fe20008000f00 */
[----:B----4-:R-:W-:Y:S01]  /*a780*/  IMAD.U32 R6, RZ, RZ, UR4 ;  /* 0x00000004ff067e24 */ /* 0x010fe2000f8e00ff */
[----:B------:R-:W-:Y:S01]  /*a790*/  MOV R7, UR5 ;  /* 0x0000000500077c02 */ /* 0x000fe20008000f00 */
[----:B-1----:R-:W-:Y:S01]  /*a7a0*/  IMAD.U32 R10, RZ, RZ, UR8 ;  /* 0x00000008ff0a7e24 */ /* 0x002fe2000f8e00ff */
[----:B------:R-:W-:-:S02]  /*a7b0*/  MOV R11, UR9 ;  /* 0x00000009000b7c02 */ /* 0x000fc40008000f00 */
[----:B------:R-:W-:-:S07]  /*a7c0*/  LEPC R20, `(.L_x_229) ;  /* 0x000000001014794e */ /* 0x000fce0000000000 */
[----:B--2--5:R-:W-:Y:S05]  /*a7d0*/  CALL.ABS.NOINC R14 ;  /* 0x000000000e007343 */ /* 0x024fea0003c00000 */
.L_x_229:
[----:B------:R-:W-:Y:S05]  /*a7e0*/  WARPSYNC.ALL ;  /* 0x0000000000007948 */ /* 0x000fea0003800000 */
[----:B------:R-:W-:Y:S02]  /*a7f0*/  R2UR UR4, R93 ;  /* 0x000000005d0472ca */ /* 0x000fe400000e0000 */
[----:B------:R-:W-:-:S11]  /*a800*/  ISETP.NE.AND P0, PT, R89, R2, PT ;  /* 0x000000025900720c */ /* 0x000fd60003f05270 */
[----:B------:R-:W3:Y:S02]  /*a810*/  LDTM.x32 R56, tmem[UR4] ;  /* 0x00000004003879ee */ /* 0x000ee400082c0000 */
[----:B---3--:R-:W-:Y:S05]  /*a820*/  @!P0 BRA `(.L_x_230) ;  /* 0x0000000000408947 */ /* 0x008fea0003800000 */
        /* <DEDUP_REMOVED lines=16> */
.L_x_230:
[----:B------:R-:W-:Y:S05]  /*a930*/  WARPSYNC.ALL ;  /* 0x0000000000007948 */ /* 0x000fea0003800000 */
[----:B------:R-:W-:Y:S02]  /*a940*/  R2UR UR4, R91 ;  /* 0x000000005b0472ca */ /* 0x000fe400000e0000 */
[C---:B-1----:R-:W-:Y:S02]  /*a950*/  FMNMX3 R3, R18.reuse, R56, R60, !PT ;  /* 0x0000003812037276 */ /* 0x042fe4000780003c */
[C---:B------:R-:W-:Y:S02]  /*a960*/  FMNMX3 R0, R18.reuse, R57, R61, !PT ;  /* 0x0000003912007276 */ /* 0x040fe4000780003d */
[----:B------:R-:W-:-:S02]  /*a970*/  FMNMX3 R5, R18, R58, R62, !PT ;  /* 0x0000003a12057276 */ /* 0x000fc4000780003e */
[----:B------:R-:W-:Y:S02]  /*a980*/  FMNMX3 R3, R3, R64, R68, !PT ;  /* 0x0000004003037276 */ /* 0x000fe40007800044 */
[----:B------:R-:W-:Y:S02]  /*a990*/  FMNMX3 R0, R0, R65, R69, !PT ;  /* 0x0000004100007276 */ /* 0x000fe40007800045 */
[----:B------:R-:W-:Y:S01]  /*a9a0*/  FMNMX3 R6, R18, R59, R63, !PT ;  /* 0x0000003b12067276 */ /* 0x000fe2000780003f */
[----:B------:R-:W1:Y:S01]  /*a9b0*/  LDTM.x32 R24, tmem[UR4] ;  /* 0x00000004001879ee */ /* 0x000e6200082c0000 */
[----:B------:R-:W-:Y:S02]  /*a9c0*/  FMNMX3 R5, R5, R66, R70, !PT ;  /* 0x0000004205057276 */ /* 0x000fe40007800046 */
[----:B------:R-:W-:Y:S02]  /*a9d0*/  FMNMX3 R3, R3, R72, R76, !PT ;  /* 0x0000004803037276 */ /* 0x000fe4000780004c */
[----:B------:R-:W-:-:S02]  /*a9e0*/  FMNMX3 R0, R0, R73, R77, !PT ;  /* 0x0000004900007276 */ /* 0x000fc4000780004d */
[----:B------:R-:W-:Y:S02]  /*a9f0*/  FMNMX3 R6, R6, R67, R71, !PT ;  /* 0x0000004306067276 */ /* 0x000fe40007800047 */
[----:B------:R-:W-:Y:S02]  /*aa00*/  FMNMX3 R5, R5, R74, R78, !PT ;  /* 0x0000004a05057276 */ /* 0x000fe4000780004e */
[----:B------:R-:W-:Y:S02]  /*aa10*/  FMNMX3 R3, R3, R80, R84, !PT ;  /* 0x0000005003037276 */ /* 0x000fe40007800054 */
[----:B------:R-:W-:Y:S02]  /*aa20*/  FMNMX3 R0, R0, R81, R85, !PT ;  /* 0x0000005100007276 */ /* 0x000fe40007800055 */
[----:B------:R-:W-:Y:S02]  /*aa30*/  FMNMX3 R6, R6, R75, R79, !PT ;  /* 0x0000004b06067276 */ /* 0x000fe4000780004f */
[----:B------:R-:W-:-:S02]  /*aa40*/  FMNMX3 R5, R5, R82, R86, !PT ;  /* 0x0000005205057276 */ /* 0x000fc40007800056 */
[----:B------:R-:W-:Y:S02]  /*aa50*/  FMNMX3 R6, R6, R83, R87, !PT ;  /* 0x0000005306067276 */ /* 0x000fe40007800057 */
[----:B------:R-:W-:Y:S02]  /*aa60*/  ISETP.NE.AND P0, PT, R89, R2, PT ;  /* 0x000000025900720c */ /* 0x000fe40003f05270 */
[----:B-1----:R-:W-:Y:S02]  /*aa70*/  FMNMX3 R3, R3, R24, R28, !PT ;  /* 0x0000001803037276 */ /* 0x002fe4000780001c */
        /* <DEDUP_REMOVED lines=15> */
[----:B------:R-:W-:-:S04]  /*ab70*/  FMNMX3 R0, R4, R3, R0, !PT ;  /* 0x0000000304007276 */ /* 0x000fc80007800000 */
[----:B------:R-:W-:-:S04]  /*ab80*/  FMNMX R17, R17, R0, !PT ;  /* 0x0000000011117209 */ /* 0x000fc80007800000 */
[----:B------:R-:W-:-:S04]  /*ab90*/  FSETP.NEU.AND P1, PT, R17, -INF , PT ;  /* 0xff8000001100780b */ /* 0x000fc80003f2d000 */
[----:B------:R-:W-:Y:S01]  /*aba0*/  FSEL R19, R17, RZ, P1 ;  /* 0x000000ff11137208 */ /* 0x000fe20000800000 */
[----:B------:R-:W-:Y:S08]  /*abb0*/  @!P0 BRA `(.L_x_231) ;  /* 0x0000000000408947 */ /* 0x000ff00003800000 */
[----:B------:R-:W-:Y:S01]  /*abc0*/  MOV R14, 0x8 ;  /* 0x00000008000e7802 */ /* 0x000fe20000000f00 */
[----:B------:R-:W1:Y:S01]  /*abd0*/  LDCU.64 UR6, c[0x4][0xb0] ;  /* 0x01001600ff0677ac */ /* 0x000e620008000a00 */
[----:B------:R-:W-:Y:S02]  /*abe0*/  HFMA2 R12, -RZ, RZ, 0, 5.9604644775390625e-08 ;  /* 0x00000001ff0c7431 */ /* 0x000fe400000001ff */
[----:B------:R-:W-:Y:S01]  /*abf0*/  IMAD.MOV.U32 R8, RZ, RZ, 0x1be ;  /* 0x000001beff087424 */ /* 0x000fe200078e00ff */
[----:B------:R-:W3:Y:S01]  /*ac00*/  LDCU.64 UR4, c[0x4][0xb8] ;  /* 0x01001700ff0477ac */ /* 0x000ee20008000a00 */
[----:B------:R-:W4:Y:S01]  /*ac10*/  LDC.64 R14, c[0x4][R14] ;  /* 0x010000000e0e7b82 */ /* 0x000f220000000a00 */
[----:B------:R-:W-:Y:S01]  /*ac20*/  IMAD.MOV.U32 R13, RZ, RZ, RZ ;  /* 0x000000ffff0d7224 */ /* 0x000fe200078e00ff */
[----:B------:R-:W5:Y:S01]  /*ac30*/  LDCU.64 UR8, c[0x4][0x18] ;  /* 0x01000300ff0877ac */ /* 0x000f620008000a00 */
[----:B-1----:R-:W-:Y:S01]  /*ac40*/  IMAD.U32 R4, RZ, RZ, UR6 ;  /* 0x00000006ff047e24 */ /* 0x002fe2000f8e00ff */
[----:B------:R-:W-:Y:S01]  /*ac50*/  MOV R5, UR7 ;  /* 0x0000000700057c02 */ /* 0x000fe20008000f00 */
[----:B---3--:R-:W-:Y:S01]  /*ac60*/  IMAD.U32 R6, RZ, RZ, UR4 ;  /* 0x00000004ff067e24 */ /* 0x008fe2000f8e00ff */
[----:B------:R-:W-:Y:S01]  /*ac70*/  MOV R7, UR5 ;  /* 0x0000000500077c02 */ /* 0x000fe20008000f00 */
[----:B-----5:R-:W-:Y:S01]  /*ac80*/  IMAD.U32 R10, RZ, RZ, UR8 ;  /* 0x00000008ff0a7e24 */ /* 0x020fe2000f8e00ff */
[----:B------:R-:W-:-:S02]  /*ac90*/  MOV R11, UR9 ;  /* 0x00000009000b7c02 */ /* 0x000fc40008000f00 */
[----:B------:R-:W-:-:S07]  /*aca0*/  LEPC R20, `(.L_x_231) ;  /* 0x000000001014794e */ /* 0x000fce0000000000 */
[----:B--2-4-:R-:W-:Y:S05]  /*acb0*/  CALL.ABS.NOINC R14 ;  /* 0x000000000e007343 */ /* 0x014fea0003c00000 */
.L_x_231:
[----:B------:R-:W-:Y:S05]  /*acc0*/  WARPSYNC.ALL ;  /* 0x0000000000007948 */ /* 0x000fea0003800000 */
[----:B------:R-:W-:Y:S02]  /*acd0*/  R2UR UR4, R93 ;  /* 0x000000005d0472ca */ /* 0x000fe400000e0000 */
[----:B------:R-:W-:-:S11]  /*ace0*/  ISETP.NE.AND P0, PT, RZ, UR49, PT ;  /* 0x00000031ff007c0c */ /* 0x000fd6000bf05270 */
[----:B------:R1:W-:Y:S02]  /*acf0*/  STTM.x2 tmem[UR4], R18 ;  /* 0x00000012000079ed */ /* 0x0003e400080c0004 */
[----:B------:R-:W-:Y:S05]  /*ad00*/  @P0 BRA `(.L_x_232) ;  /* 0x0000000000040947 */ /* 0x000fea0003800000 */
[----:B--2---:R-:W-:Y:S05]  /*ad10*/  BPT.TRAP 0x1 ;  /* 0x000000040000795c */ /* 0x004fea0000300000 */
.L_x_232:
[----:B------:R-:W-:Y:S01]  /*ad20*/  MOV R3, UR57 ;  /* 0x0000003900037c02 */ /* 0x000fe20008000f00 */
[----:B------:R-:W-:Y:S01]  /*ad30*/  SYNCS.ARRIVE.TRANS64.A1T0 RZ, [UR44], RZ ;  /* 0x000000ffffff79a7 */ /* 0x000fe2000810002c */
[----:B--2---:R-:W-:Y:S01]  /*ad40*/  FMUL R0, R19, -UR37 ;  /* 0x8000002513007c20 */ /* 0x004fe20008400000 */
[----:B------:R-:W-:Y:S01]  /*ad50*/  UISETP.NE.AND UP0, UPT, UR58, URZ, UPT ;  /* 0x000000ff3a00728c */ /* 0x000fe2000bf05270 */
[----:B------:R-:W-:Y:S02]  /*ad60*/  SHF.L.U32 R3, R3, 0x1f, RZ ;  /* 0x0000001f03037819 */ /* 0x000fe400000006ff */
[--C-:B------:R-:W-:Y:S01]  /*ad70*/  FFMA2 R22, R56.F32x2.HI_LO, UR37.F32, R0.reuse.F32 ;  /* 0x0000002538167c49 */ /* 0x100fe20009200000 */
[----:B------:R-:W-:Y:S01]  /*ad80*/  USEL UR40, UR54, UR55, UP0 ;  /* 0x0000003736287287 */ /* 0x000fe20008000000 */
[--C-:B------:R-:W-:Y:S01]  /*ad90*/  FFMA2 R56, R58.F32x2.HI_LO, UR37.F32, R0.reuse.F32 ;  /* 0x000000253a387c49 */ /* 0x100fe20009200000 */
[----:B------:R-:W2:Y:S01]  /*ada0*/  SYNCS.PHASECHK.TRANS64.TRYWAIT P2, [UR43], R3 ;  /* 0x00000003ff0075a7 */ /* 0x000ea2000804112b */
[--C-:B------:R-:W-:Y:S01]  /*adb0*/  FFMA2 R58, R60.F32x2.HI_LO, UR37.F32, R0.reuse.F32 ;  /* 0x000000253c3a7c49 */ /* 0x100fe20009200000 */
[----:B------:R-:W-:Y:S01]  /*adc0*/  FSETP.GEU.AND P1, PT, R22, -126, PT ;  /* 0xc2fc00001600780b */ /* 0x000fe20003f2e000 */
[----:B------:R-:W-:Y:S01]  /*add0*/  ULOP3.LUT UR40, UR40, 0x1, URZ, 0x3c, !UPT ;  /* 0x0000000128287892 */ /* 0x000fe2000f8e3cff */
[----:B------:R-:W-:Y:S01]  /*ade0*/  FSETP.GEU.AND P0, PT, R23, -126, PT ;  /* 0xc2fc00001700780b */ /* 0x000fe20003f0e000 */
[----:B------:R-:W-:Y:S01]  /*adf0*/  FFMA2 R60, R62.F32x2.HI_LO, UR37.F32, R0.F32 ;  /* 0x000000253e3c7c49 */ /* 0x000fe20009200000 */
[----:B------:R-:W-:-:S02]  /*ae00*/  FSETP.GEU.AND P6, PT, R56, -126, PT ;  /* 0xc2fc00003800780b */ /* 0x000fc40003fce000 */
[----:B------:R-:W-:Y:S02]  /*ae10*/  FSETP.GEU.AND P5, PT, R57, -126, PT ;  /* 0xc2fc00003900780b */ /* 0x000fe40003fae000 */
[----:B------:R-:W-:Y:S02]  /*ae20*/  FSETP.GEU.AND P4, PT, R58, -126, PT ;  /* 0xc2fc00003a00780b */ /* 0x000fe40003f8e000 */
[----:B------:R-:W-:-:S03]  /*ae30*/  FSETP.GEU.AND P3, PT, R59, -126, PT ;  /* 0xc2fc00003b00780b */ /* 0x000fc60003f6e000 */
[----:B------:R-:W-:Y:S02]  /*ae40*/  @!P1 FMUL R22, R22, 0.5 ;  /* 0x3f00000016169820 */ /* 0x000fe40000400000 */
[----:B------:R-:W-:Y:S02]  /*ae50*/  @!P0 FMUL R23, R23, 0.5 ;  /* 0x3f00000017178820 */ /* 0x000fe40000400000 */
[----:B------:R-:W-:Y:S02]  /*ae60*/  @!P6 FMUL R56, R56, 0.5 ;  /* 0x3f0000003838e820 */ /* 0x000fe40000400000 */
[----:B------:R-:W-:Y:S01]  /*ae70*/  @!P5 FMUL R57, R57, 0.5 ;  /* 0x3f0000003939d820 */ /* 0x000fe20000400000 */
[----:B------:R-:W3:Y:S08]  /*ae80*/  MUFU.EX2 R22, R22 ;  /* 0x0000001600167308 */ /* 0x000ef00000000800 */
[----:B------:R-:W4:Y:S08]  /*ae90*/  MUFU.EX2 R23, R23 ;  /* 0x0000001700177308 */ /* 0x000f300000000800 */
[----:B------:R-:W5:Y:S08]  /*aea0*/  MUFU.EX2 R56, R56 ;  /* 0x0000003800387308 */ /* 0x000f700000000800 */
[----:B------:R-:W1:Y:S02]  /*aeb0*/  MUFU.EX2 R57, R57 ;  /* 0x0000003900397308 */ /* 0x000e640000000800 */
[----:B-12345:R-:W-:Y:S05]  /*aec0*/  @!P2 BRA `(.L_x_233) ;  /* 0x000000940070a947 */ /* 0x03efea0003800000 */
.L_x_426:
[----:B------:R-:W-:Y:S01]  /*aed0*/  @!P1 FMUL R22, R22, R22 ;  /* 0x0000001616169220 */ /* 0x000fe20000400000 */
[----:B------:R-:W-:Y:S01]  /*aee0*/  FSETP.GEU.AND P2, PT, R60, -126, PT ;  /* 0xc2fc00003c00780b */ /* 0x000fe20003f4e000 */
[----:B------:R-:W-:Y:S01]  /*aef0*/  @!P4 FMUL R58, R58, 0.5 ;  /* 0x3f0000003a3ac820 */ /* 0x000fe20000400000 */
[----:B------:R-:W-:Y:S01]  /*af00*/  FSETP.GEU.AND P1, PT, R61, -126, PT ;  /* 0xc2fc00003d00780b */ /* 0x000fe20003f2e000 */
[----:B------:R-:W-:Y:S01]  /*af10*/  @!P3 FMUL R59, R59, 0.5 ;  /* 0x3f0000003b3bb820 */ /* 0x000fe20000400000 */
[--C-:B------:R-:W-:Y:S01]  /*af20*/  FFMA2 R62, R64.F32x2.HI_LO, UR37.F32, R0.reuse.F32 ;  /* 0x00000025403e7c49 */ /* 0x100fe20009200000 */
[----:B------:R-:W-:Y:S01]  /*af30*/  USHF.R.U32.HI UR4, URZ, 0x15, UR60 ;  /* 0x00000015ff047899 */ /* 0x000fe2000801163c */
[----:B------:R-:W-:Y:S01]  /*af40*/  @!P0 FMUL R23, R23, R23 ;  /* 0x0000001717178220 */ /* 0x000fe20000400000 */
[----:B------:R-:W2:Y:S01]  /*af50*/  MUFU.EX2 R58, R58 ;  /* 0x0000003a003a7308 */ /* 0x000ea20000000800 */
[--C-:B------:R-:W-:Y:S01]  /*af60*/  FFMA2 R64, R66.F32x2.HI_LO, UR37.F32, R0.reuse.F32 ;  /* 0x0000002542407c49 */ /* 0x100fe20009200000 */
[----:B------:R-:W-:Y:S01]  /*af70*/  FSETP.GEU.AND P0, PT, R62, -126, PT ;  /* 0xc2fc00003e00780b */ /* 0x000fe20003f0e000 */
[--C-:B------:R-:W-:Y:S01]  /*af80*/  FFMA2 R66, R68.F32x2.HI_LO, UR37.F32, R0.reuse.F32 ;  /* 0x0000002544427c49 */ /* 0x100fe20009200000 */
[----:B-1----:R-:W-:Y:S01]  /*af90*/  MOV R3, UR4 ;  /* 0x0000000400037c02 */ /* 0x002fe20008000f00 */
[--C-:B------:R-:W-:Y:S01]  /*afa0*/  FFMA2 R68, R70.F32x2.HI_LO, UR37.F32, R0.reuse.F32 ;  /* 0x0000002546447c49 */ /* 0x100fe20009200000 */
[----:B------:R-:W-:Y:S01]  /*afb0*/  UISETP.NE.AND UP0, UPT, UR58, URZ, UPT ;  /* 0x000000ff3a00728c */ /* 0x000fe2000bf05270 */
[----:B------:R-:W-:Y:S01]  /*afc0*/  @!P2 FMUL R60, R60, 0.5 ;  /* 0x3f0000003c3ca820 */ /* 0x000fe20000400000 */
[----:B------:R-:W-:Y:S01]  /*afd0*/  @!P1 FMUL R61, R61, 0.5 ;  /* 0x3f0000003d3d9820 */ /* 0x000fe20000400000 */
[----:B------:R-:W1:Y:S01]  /*afe0*/  MUFU.EX2 R59, R59 ;  /* 0x0000003b003b7308 */ /* 0x000e620000000800 */
[----:B------:R-:W-:Y:S01]  /*aff0*/  @!P6 FMUL R56, R56, R56 ;  /* 0x000000383838e220 */ /* 0x000fe20000400000 */
[----:B------:R-:W-:Y:S01]  /*b000*/  @!P5 FMUL R57, R57, R57 ;  /* 0x000000393939d220 */ /* 0x000fe20000400000 */
[----:B------:R-:W-:Y:S01]  /*b010*/  FSETP.GEU.AND P6, PT, R63, -126, PT ;  /* 0xc2fc00003f00780b */ /* 0x000fe20003fce000 */
[--C-:B------:R-:W-:Y:S01]  /*b020*/  FFMA2 R70, R72.F32x2.HI_LO, UR37.F32, R0.reuse.F32 ;  /* 0x0000002548467c49 */ /* 0x100fe20009200000 */
[----:B------:R-:W-:Y:S01]  /*b030*/  FSETP.GEU.AND P5, PT, R64, -126, PT ;  /* 0xc2fc00004000780b */ /* 0x000fe20003fae000 */
[----:B------:R-:W-:Y:S01]  /*b040*/  @!P0 FMUL R62, R62, 0.5 ;  /* 0x3f0000003e3e8820 */ /* 0x000fe20000400000 */
[--C-:B------:R-:W-:Y:S01]  /*b050*/  FFMA2 R72, R74.F32x2.HI_LO, UR37.F32, R0.reuse.F32 ;  /* 0x000000254a487c49 */ /* 0x100fe20009200000 */
[----:B------:R-:W3:Y:S01]  /*b060*/  MUFU.EX2 R60, R60 ;  /* 0x0000003c003c7308 */ /* 0x000ee20000000800 */
[----:B--2---:R-:W-:Y:S01]  /*b070*/  @!P4 FMUL R58, R58, R58 ;  /* 0x0000003a3a3ac220 */ /* 0x004fe20000400000 */
[----:B------:R-:W-:Y:S01]  /*b080*/  FSETP.GEU.AND P4, PT, R65, -126, PT ;  /* 0xc2fc00004100780b */ /* 0x000fe20003f8e000 */
[--C-:B------:R-:W-:Y:S01]  /*b090*/  FFMA2 R74, R76.F32x2.HI_LO, UR37.F32, R0.reuse.F32 ;  /* 0x000000254c4a7c49 */ /* 0x100fe20009200000 */
[----:B------:R-:W-:Y:S01]  /*b0a0*/  ULOP3.LUT UR57, UR57, 0x1, URZ, 0x3c, !UPT ;  /* 0x0000000139397892 */ /* 0x000fe2000f8e3cff */
[--C-:B------:R-:W-:Y:S01]  /*b0b0*/  FFMA2 R76, R78.F32x2.HI_LO, UR37.F32, R0.reuse.F32 ;  /* 0x000000254e4c7c49 */ /* 0x100fe20009200000 */
[----:B------:R-:W-:Y:S01]  /*b0c0*/  USEL UR54, UR40, UR54, UP0 ;  /* 0x0000003628367287 */ /* 0x000fe20008000000 */
[--C-:B------:R-:W-:Y:S01]  /*b0d0*/  FFMA2 R78, R80.F32x2.HI_LO, UR37.F32, R0.reuse.F32 ;  /* 0x00000025504e7c49 */ /* 0x100fe20009200000 */
[----:B------:R-:W2:Y:S01]  /*b0e0*/  MUFU.EX2 R61, R61 ;  /* 0x0000003d003d7308 */ /* 0x000ea20000000800 */
[----:B-1----:R-:W-:Y:S01]  /*b0f0*/  @!P3 FMUL R59, R59, R59 ;  /* 0x0000003b3b3bb220 */ /* 0x002fe20000400000 */
[----:B------:R-:W-:Y:S01]  /*b100*/  FSETP.GEU.AND P3, PT, R66, -126, PT ;  /* 0xc2fc00004200780b */ /* 0x000fe20003f6e000 */
[----:B------:R-:W-:Y:S01]  /*b110*/  @!P6 FMUL R63, R63, 0.5 ;  /* 0x3f0000003f3fe820 */ /* 0x000fe20000400000 */
[----:B------:R-:W-:Y:S01]  /*b120*/  @!P5 FMUL R64, R64, 0.5 ;  /* 0x3f0000004040d820 */ /* 0x000fe20000400000 */
[--C-:B------:R-:W-:Y:S01]  /*b130*/  FFMA2 R80, R82.F32x2.HI_LO, UR37.F32, R0.reuse.F32 ;  /* 0x0000002552507c49 */ /* 0x100fe20009200000 */
[----:B------:R-:W-:Y:S01]  /*b140*/  USEL UR55, UR55, UR40, UP0 ;  /* 0x0000002837377287 */ /* 0x000fe20008000000 */
[----:B------:R-:W-:Y:S01]  /*b150*/  @!P4 FMUL R65, R65, 0.5 ;  /* 0x3f0000004141c820 */ /* 0x000fe20000400000 */
[----:B------:R-:W1:Y:S01]  /*b160*/  MUFU.EX2 R62, R62 ;  /* 0x0000003e003e7308 */ /* 0x000e620000000800 */
[----:B---3--:R-:W-:Y:S01]  /*b170*/  @!P2 FMUL R60, R60, R60 ;  /* 0x0000003c3c3ca220 */ /* 0x008fe20000400000 */
[----:B------:R-:W-:Y:S01]  /*b180*/  FSETP.GEU.AND P2, PT, R67, -126, PT ;  /* 0xc2fc00004300780b */ /* 0x000fe20003f4e000 */
[--C-:B------:R-:W-:Y:S01]  /*b190*/  FFMA2 R82, R84.F32x2.HI_LO, UR37.F32, R0.reuse.F32 ;  /* 0x0000002554527c49 */ /* 0x100fe20009200000 */
[----:B------:R-:W-:Y:S01]  /*b1a0*/  SYNCS.ARRIVE.TRANS64.A1T0 RZ, [UR42], RZ ;  /* 0x000000ffffff79a7 */ /* 0x000fe2000810002a */
[----:B------:R-:W-:-:S02]  /*b1b0*/  FFMA2 R84, R86.F32x2.HI_LO, UR37.F32, R0.F32 ;  /* 0x0000002556547c49 */ /* 0x000fc40009200000 */
[----:B------:R-:W-:Y:S01]  /*b1c0*/  @!P3 FMUL R66, R66, 0.5 ;  /* 0x3f0000004242b820 */ /* 0x000fe20000400000 */
[----:B------:R-:W3:Y:S01]  /*b1d0*/  MUFU.EX2 R63, R63 ;  /* 0x0000003f003f7308 */ /* 0x000ee20000000800 */
[----:B--2---:R-:W-:Y:S01]  /*b1e0*/  @!P1 FMUL R61, R61, R61 ;  /* 0x0000003d3d3d9220 */ /* 0x004fe20000400000 */
[----:B------:R-:W-:Y:S01]  /*b1f0*/  FSETP.GEU.AND P1, PT, R68, -126, PT ;  /* 0xc2fc00004400780b */ /* 0x000fe20003f2e000 */
[--C-:B------:R-:W-:Y:S02]  /*b200*/  FFMA2 R24, R24.F32x2.HI_LO, UR37.F32, R0.reuse.F32 ;  /* 0x0000002518187c49 */ /* 0x100fe40009200000 */
[--C-:B------:R-:W-:Y:S02]  /*b210*/  FFMA2 R26, R26.F32x2.HI_LO, UR37.F32, R0.reuse.F32 ;  /* 0x000000251a1a7c49 */ /* 0x100fe40009200000 */
[----:B------:R-:W-:Y:S01]  /*b220*/  @!P2 FMUL R67, R67, 0.5 ;  /* 0x3f0000004343a820 */ /* 0x000fe20000400000 */
[----:B------:R-:W2:Y:S01]  /*b230*/  MUFU.EX2 R64, R64 ;  /* 0x0000004000407308 */ /* 0x000ea20000000800 */
[----:B-1----:R-:W-:Y:S01]  /*b240*/  @!P0 FMUL R62, R62, R62 ;  /* 0x0000003e3e3e8220 */ /* 0x002fe20000400000 */
[----:B------:R-:W-:Y:S01]  /*b250*/  FSETP.GEU.AND P0, PT, R69, -126, PT ;  /* 0xc2fc00004500780b */ /* 0x000fe20003f0e000 */
[----:B------:R-:W-:-:S02]  /*b260*/  FFMA2 R28, R28.F32x2.HI_LO, UR37.F32, R0.F32 ;  /* 0x000000251c1c7c49 */ /* 0x000fc40009200000 */
[--C-:B------:R-:W-:Y:S02]  /*b270*/  FFMA2 R30, R30.F32x2.HI_LO, UR37.F32, R0.reuse.F32 ;  /* 0x000000251e1e7c49 */ /* 0x100fe40009200000 */
[----:B------:R-:W-:Y:S01]  /*b280*/  @!P1 FMUL R68, R68, 0.5 ;  /* 0x3f00000044449820 */ /* 0x000fe20000400000 */
[----:B------:R-:W1:Y:S01]  /*b290*/  MUFU.EX2 R65, R65 ;  /* 0x0000004100417308 */ /* 0x000e620000000800 */
[----:B---3--:R-:W-:Y:S01]  /*b2a0*/  @!P6 FMUL R63, R63, R63 ;  /* 0x0000003f3f3fe220 */ /* 0x008fe20000400000 */
[----:B------:R-:W-:Y:S01]  /*b2b0*/  FSETP.GEU.AND P6, PT, R70, -126, PT ;  /* 0xc2fc00004600780b */ /* 0x000fe20003fce000 */
[--C-:B------:R-:W-:Y:S02]  /*b2c0*/  FFMA2 R32, R32.F32x2.HI_LO, UR37.F32, R0.reuse.F32 ;  /* 0x0000002520207c49 */ /* 0x100fe40009200000 */
[--C-:B------:R-:W-:Y:S02]  /*b2d0*/  FFMA2 R34, R34.F32x2.HI_LO, UR37.F32, R0.reuse.F32 ;  /* 0x0000002522227c49 */ /* 0x100fe40009200000 */
[----:B------:R-:W-:Y:S01]  /*b2e0*/  @!P0 FMUL R69, R69, 0.5 ;  /* 0x3f00000045458820 */ /* 0x000fe20000400000 */
[----:B------:R-:W3:Y:S01]  /*b2f0*/  MUFU.EX2 R66, R66 ;  /* 0x0000004200427308 */ /* 0x000ee20000000800 */
[----:B--2---:R-:W-:Y:S01]  /*b300*/  @!P5 FMUL R64, R64, R64 ;  /* 0x000000404040d220 */ /* 0x004fe20000400000 */
[----:B------:R-:W-:Y:S01]  /*b310*/  FSETP.GEU.AND P5, PT, R71, -126, PT ;  /* 0xc2fc00004700780b */ /* 0x000fe20003fae000 */
[----:B------:R-:W-:-:S02]  /*b320*/  FFMA2 R36, R36.F32x2.HI_LO, UR37.F32, R0.F32 ;  /* 0x0000002524247c49 */ /* 0x000fc40009200000 */
[--C-:B------:R-:W-:Y:S02]  /*b330*/  FFMA2 R38, R38.F32x2.HI_LO, UR37.F32, R0.reuse.F32 ;  /* 0x0000002526267c49 */ /* 0x100fe40009200000 */
[----:B------:R-:W-:Y:S01]  /*b340*/  @!P6 FMUL R70, R70, 0.5 ;  /* 0x3f0000004646e820 */ /* 0x000fe20000400000 */
[----:B------:R-:W2:Y:S01]  /*b350*/  MUFU.EX2 R67, R67 ;  /* 0x0000004300437308 */ /* 0x000ea20000000800 */
[----:B-1----:R-:W-:Y:S01]  /*b360*/  @!P4 FMUL R65, R65, R65 ;  /* 0x000000414141c220 */ /* 0x002fe20000400000 */
[----:B------:R-:W-:Y:S01]  /*b370*/  FSETP.GEU.AND P4, PT, R72, -126, PT ;  /* 0xc2fc00004800780b */ /* 0x000fe20003f8e000 */
[--C-:B------:R-:W-:Y:S02]  /*b380*/  FFMA2 R40, R40.F32x2.HI_LO, UR37.F32, R0.reuse.F32 ;  /* 0x0000002528287c49 */ /* 0x100fe40009200000 */
[--C-:B------:R-:W-:Y:S02]  /*b390*/  FFMA2 R42, R42.F32x2.HI_LO, UR37.F32, R0.reuse.F32 ;  /* 0x000000252a2a7c49 */ /* 0x100fe40009200000 */
[----:B------:R-:W-:Y:S01]  /*b3a0*/  @!P5 FMUL R71, R71, 0.5 ;  /* 0x3f0000004747d820 */ /* 0x000fe20000400000 */
[----:B------:R-:W1:Y:S01]  /*b3b0*/  MUFU.EX2 R68, R68 ;  /* 0x0000004400447308 */ /* 0x000e620000000800 */
[----:B---3--:R-:W-:Y:S01]  /*b3c0*/  @!P3 FMUL R66, R66, R66 ;  /* 0x000000424242b220 */ /* 0x008fe20000400000 */
[----:B------:R-:W-:Y:S01]  /*b3d0*/  FSETP.GEU.AND P3, PT, R73, -126, PT ;  /* 0xc2fc00004900780b */ /* 0x000fe20003f6e000 */
[----:B------:R-:W-:-:S02]  /*b3e0*/  FFMA2 R44, R44.F32x2.HI_LO, UR37.F32, R0.F32 ;  /* 0x000000252c2c7c49 */ /* 0x000fc40009200000 */
[--C-:B------:R-:W-:Y:S02]  /*b3f0*/  FFMA2 R46, R46.F32x2.HI_LO, UR37.F32, R0.reuse.F32 ;  /* 0x000000252e2e7c49 */ /* 0x100fe40009200000 */
        /* <DEDUP_REMOVED lines=11> */
[----:B------:R-:W-:Y:S02]  /*b4b0*/  FFMA2 R54, R54.F32x2.HI_LO, UR37.F32, R0.F32 ;  /* 0x0000002536367c49 */ /* 0x000fe40009200000 */
[----:B------:R-:W-:Y:S01]  /*b4c0*/  @!P2 FMUL R74, R74, 0.5 ;  /* 0x3f0000004a4aa820 */ /* 0x000fe20000400000 */
[----:B------:R-:W1:Y:S01]  /*b4d0*/  MUFU.EX2 R71, R71 ;  /* 0x0000004700477308 */ /* 0x000e620000000800 */
[----:B---3--:R-:W-:Y:S01]  /*b4e0*/  @!P0 FMUL R69, R69, R69 ;  /* 0x0000004545458220 */ /* 0x008fe20000400000 */
[----:B------:R-:W-:-:S05]  /*b4f0*/  FSETP.GEU.AND P0, PT, R76, -126, PT ;  /* 0xc2fc00004c00780b */ /* 0x000fca0003f0e000 */
[----:B------:R-:W-:Y:S01]  /*b500*/  @!P1 FMUL R75, R75, 0.5 ;  /* 0x3f0000004b4b9820 */ /* 0x000fe20000400000 */
[----:B------:R-:W3:Y:S01]  /*b510*/  MUFU.EX2 R72, R72 ;  /* 0x0000004800487308 */ /* 0x000ee20000000800 */
[----:B--2---:R-:W-:Y:S01]  /*b520*/  @!P6 FMUL R70, R70, R70 ;  /* 0x000000464646e220 */ /* 0x004fe20000400000 */
[----:B------:R-:W-:-:S05]  /*b530*/  FSETP.GEU.AND P6, PT, R77, -126, PT ;  /* 0xc2fc00004d00780b */ /* 0x000fca0003fce000 */
[----:B------:R-:W-:Y:S01]  /*b540*/  @!P0 FMUL R76, R76, 0.5 ;  /* 0x3f0000004c4c8820 */ /* 0x000fe20000400000 */
[----:B------:R-:W2:Y:S01]  /*b550*/  MUFU.EX2 R73, R73 ;  /* 0x0000004900497308 */ /* 0x000ea20000000800 */
[----:B-1----:R-:W-:Y:S01]  /*b560*/  @!P5 FMUL R71, R71, R71 ;  /* 0x000000474747d220 */ /* 0x002fe20000400000 */
[----:B------:R-:W-:-:S05]  /*b570*/  FSETP.GEU.AND P5, PT, R78, -126, PT ;  /* 0xc2fc00004e00780b */ /* 0x000fca0003fae000 */
        /* <DEDUP_REMOVED lines=59> */
[----:B------:R-:W-:Y:S02]  /*b930*/  FSETP.GEU.AND P4, PT, R31, -126, PT ;  /* 0xc2fc00001f00780b */ /* 0x000fe40003f8e000 */
[----:B------:R-:W-:-:S03]  /*b940*/  F2FP.F16.F32.PACK_AB R24, R23, R22 ;  /* 0x000000161718723e */ /* 0x000fc600000000ff */
[----:B------:R-:W-:Y:S01]  /*b950*/  @!P5 FMUL R30, R30, 0.5 ;  /* 0x3f0000001e1ed820 */ /* 0x000fe20000400000 */
[----:B------:R-:W1:Y:S01]  /*b960*/  MUFU.EX2 R95, R27 ;  /* 0x0000001b005f7308 */ /* 0x000e620000000800 */
[----:B---3--:R-:W-:Y:S01]  /*b970*/  @!P3 FMUL R87, R87, R87 ;  /* 0x000000575757b220 */ /* 0x008fe20000400000 */
[----:B------:R-:W-:Y:S02]  /*b980*/  FSETP.GEU.AND P3, PT, R32, -126, PT ;  /* 0xc2fc00002000780b */ /* 0x000fe40003f6e000 */
[----:B------:R-:W-:-:S03]  /*b990*/  F2FP.F16.F32.PACK_AB R25, R57, R56 ;  /* 0x000000383919723e */ /* 0x000fc600000000ff */
[----:B------:R-:W-:Y:S01]  /*b9a0*/  @!P4 FMUL R31, R31, 0.5 ;  /* 0x3f0000001f1fc820 */ /* 0x000fe20000400000 */
[----:B------:R-:W3:Y:S01]  /*b9b0*/  MUFU.EX2 R96, R28 ;  /* 0x0000001c00607308 */ /* 0x000ee20000000800 */
[----:B--2---:R-:W-:Y:S01]  /*b9c0*/  @!P2 FMUL R94, R94, R94 ;  /* 0x0000005e5e5ea220 */ /* 0x004fe20000400000 */
[----:B------:R-:W-:Y:S02]  /*b9d0*/  FSETP.GEU.AND P2, PT, R33, -126, PT ;  /* 0xc2fc00002100780b */ /* 0x000fe40003f4e000 */
[----:B------:R-:W-:-:S03]  /*b9e0*/  F2FP.F16.F32.PACK_AB R26, R59, R58 ;  /* 0x0000003a3b1a723e */ /* 0x000fc600000000ff */
        /* <DEDUP_REMOVED lines=113> */
[----:B------:R-:W-:Y:S02]  /*c100*/  LOP3.LUT P0, RZ, R3, 0x3, R88, 0x48, !PT ;  /* 0x0000000303ff7812 */ /* 0x000fe40007804858 */
[----:B------:R-:W-:-:S03]  /*c110*/  F2FP.F16.F32.PACK_AB R49, R111, R110 ;  /* 0x0000006e6f31723e */ /* 0x000fc600000000ff */
[----:B------:R-:W-:Y:S01]  /*c120*/  @!P1 FMUL R55, R55, 0.5 ;  /* 0x3f00000037379820 */ /* 0x000fe20000400000 */
[----:B------:R-:W3:Y:S01]  /*c130*/  MUFU.EX2 R122, R52 ;  /* 0x00000034007a7308 */ /* 0x000ee20000000800 */
[----:B--2---:R-:W-:Y:S01]  /*c140*/  @!P6 FMUL R118, R118, R118 ;  /* 0x000000767676e220 */ /* 0x004fe20000400000 */
[----:B------:R-:W-:-:S06]  /*c150*/  F2FP.F16.F32.PACK_AB R50, R113, R112 ;  /* 0x000000707132723e */ /* 0x000fcc00000000ff */
[----:B------:R-:W2:Y:S01]  /*c160*/  MUFU.EX2 R123, R53 ;  /* 0x00000035007b7308 */ /* 0x000ea20000000800 */
[----:B-1----:R-:W-:Y:S01]  /*c170*/  @!P5 FMUL R119, R119, R119 ;  /* 0x000000777777d220 */ /* 0x002fe20000400000 */
[----:B------:R-:W-:-:S06]  /*c180*/  F2FP.F16.F32.PACK_AB R51, R115, R114 ;  /* 0x000000727333723e */ /* 0x000fcc00000000ff */
[----:B------:R-:W1:Y:S01]  /*c190*/  MUFU.EX2 R120, R54 ;  /* 0x0000003600787308 */ /* 0x000e620000000800 */
[----:B---3--:R-:W-:Y:S01]  /*c1a0*/  @!P4 FMUL R122, R122, R122 ;  /* 0x0000007a7a7ac220 */ /* 0x008fe20000400000 */
[----:B------:R-:W-:-:S06]  /*c1b0*/  F2FP.F16.F32.PACK_AB R52, R117, R116 ;  /* 0x000000747534723e */ /* 0x000fcc00000000ff */
[----:B------:R-:W3:Y:S01]  /*c1c0*/  MUFU.EX2 R121, R55 ;  /* 0x0000003700797308 */ /* 0x000ee20000000800 */
[----:B--2---:R-:W-:Y:S01]  /*c1d0*/  @!P3 FMUL R123, R123, R123 ;  /* 0x0000007b7b7bb220 */ /* 0x004fe20000400000 */
[----:B------:R-:W-:Y:S01]  /*c1e0*/  F2FP.F16.F32.PACK_AB R53, R119, R118 ;  /* 0x000000767735723e */ /* 0x000fe200000000ff */
[----:B-1----:R-:W-:-:S03]  /*c1f0*/  @!P2 FMUL R120, R120, R120 ;  /* 0x000000787878a220 */ /* 0x002fc60000400000 */
[----:B------:R-:W-:Y:S01]  /*c200*/  F2FP.F16.F32.PACK_AB R54, R123, R122 ;  /* 0x0000007a7b36723e */ /* 0x000fe200000000ff */
[----:B---3--:R-:W-:-:S05]  /*c210*/  @!P1 FMUL R121, R121, R121 ;  /* 0x0000007979799220 */ /* 0x008fca0000400000 */
[----:B------:R-:W-:Y:S01]  /*c220*/  F2FP.F16.F32.PACK_AB R55, R121, R120 ;  /* 0x000000787937723e */ /* 0x000fe200000000ff */
[----:B------:R-:W-:Y:S06]  /*c230*/  @!P0 BRA `(.L_x_234) ;  /* 0x0000000000408947 */ /* 0x000fec0003800000 */
        /* <DEDUP_REMOVED lines=16> */
.L_x_234:
[----:B------:R-:W-:Y:S01]  /*c340*/  MOV R0, UR46 ;  /* 0x0000002e00007c02 */ /* 0x000fe20008000f00 */
[----:B------:R-:W-:Y:S05]  /*c350*/  WARPSYNC.ALL ;  /* 0x0000000000007948 */ /* 0x000fea0003800000 */
[----:B------:R-:W-:Y:S01]  /*c360*/  ISETP.GT.U32.AND P0, PT, R0, 0x1, PT ;  /* 0x000000010000780c */ /* 0x000fe20003f04070 */
[----:B------:R1:W-:Y:S01]  /*c370*/  STTM.x32 tmem[UR60], R24 ;  /* 0x00000018000079ed */ /* 0x0003e200082c003c */
[----:B------:R-:W2:Y:S11]  /*c380*/  FENCE.VIEW.ASYNC.T ;  /* 0x00000000000073c6 */ /* 0x000eb60000000200 */
[----:B------:R-:W-:Y:S05]  /*c390*/  @P0 BRA `(.L_x_235) ;  /* 0x0000000000080947 */ /* 0x000fea0003800000 */
[----:B------:R-:W-:Y:S05]  /*c3a0*/  BPT.TRAP 0x1 ;  /* 0x000000040000795c */ /* 0x000fea0000300000 */
[----:B------:R-:W-:Y:S05]  /*c3b0*/  BPT.TRAP 0x1 ;  /* 0x000000040000795c */ /* 0x000fea0000300000 */
.L_x_235:
[----:B------:R-:W-:Y:S02]  /*c3c0*/  UPRMT UR4, UR38, 0x654, UR41 ;  /* 0x0000065426047896 */ /* 0x000fe40008000029 */
[----:B------:R-:W-:Y:S02]  /*c3d0*/  UISETP.NE.AND UP0, UPT, UR58, URZ, UPT ;  /* 0x000000ff3a00728c */ /* 0x000fe4000bf05270 */
[----:B------:R-:W-:-:S04]  /*c3e0*/  ULOP3.LUT UR59, UR59, 0x1, URZ, 0x3c, !UPT ;  /* 0x000000013b3b7892 */ /* 0x000fc8000f8e3cff */
[----:B------:R-:W-:Y:S01]  /*c3f0*/  USEL UR53, UR59, UR53, UP0 ;  /* 0x000000353b357287 */ /* 0x000fe20008000000 */
[----:B--2---:R-:W-:Y:S01]  /*c400*/  SYNCS.ARRIVE.TRANS64.RED.A1T0 RZ, [UR4], RZ ;  /* 0x000000ffffff79a7 */ /* 0x004fe20008100404 */
[----:B------:R-:W-:Y:S02]  /*c410*/  USEL UR56, UR56, UR59, UP0 ;  /* 0x0000003b38387287 */ /* 0x000fe40008000000 */
[----:B------:R-:W-:-:S09]  /*c420*/  UISETP.NE.AND UP0, UPT, UR49, URZ, UPT ;  /* 0x000000ff3100728c */ /* 0x000fd2000bf05270 */
[----:B------:R-:W-:Y:S05]  /*c430*/  BRA.U UP0, `(.L_x_236) ;  /* 0x0000000100047547 */ /* 0x000fea000b800000 */
[----:B------:R-:W-:Y:S05]  /*c440*/  BPT.TRAP 0x1 ;  /* 0x000000040000795c */ /* 0x000fea0000300000 */
.L_x_236:
[----:B------:R-:W-:Y:S01]  /*c450*/  MOV R0, UR40 ;  /* 0x0000002800007c02 */ /* 0x000fe20008000f00 */
[----:B------:R-:W-:Y:S01]  /*c460*/  FADD2 R56, R56.F32x2.HI_LO, RZ.F32 ;  /* 0x000000ff3838724b */ /* 0x000fe20000200000 */
[----:B------:R-:W-:Y:S01]  /*c470*/  FSETP.NEU.AND P1, PT, R18, R19, PT ;  /* 0x000000131200720b */ /* 0x000fe20003f2d000 */
[----:B------:R-:W-:Y:S01]  /*c480*/  FADD2 R58, R58.F32x2.HI_LO, RZ.F32 ;  /* 0x000000ff3a3a724b */ /* 0x000fe20000200000 */
[----:B------:R-:W-:Y:S01]  /*c490*/  SHF.L.U32 R0, R0, 0x1f, RZ ;  /* 0x0000001f00007819 */ /* 0x000fe200000006ff */
[----:B------:R-:W-:Y:S02]  /*c4a0*/  FADD2 R56, R56.F32x2.HI_LO, R64.F32x2.HI_LO ;  /* 0x000000403838724b */ /* 0x000fe40000000000 */
[----:B------:R-:W-:Y:S01]  /*c4b0*/  FADD2 R60, R60.F32x2.HI_LO, RZ.F32 ;  /* 0x000000ff3c3c724b */ /* 0x000fe20000200000 */
[----:B------:R-:W2:Y:S01]  /*c4c0*/  SYNCS.PHASECHK.TRANS64.TRYWAIT P2, [UR48], R0 ;  /* 0x00000000ff0075a7 */ /* 0x000ea20008041130 */
[----:B------:R-:W-:Y:S02]  /*c4d0*/  FADD2 R58, R58.F32x2.HI_LO, R66.F32x2.HI_LO ;  /* 0x000000423a3a724b */ /* 0x000fe40000000000 */
[----:B------:R-:W-:-:S02]  /*c4e0*/  FADD2 R60, R60.F32x2.HI_LO, R68.F32x2.HI_LO ;  /* 0x000000443c3c724b */ /* 0x000fc40000000000 */
[----:B------:R-:W-:Y:S02]  /*c4f0*/  FADD2 R56, R56.F32x2.HI_LO, R72.F32x2.HI_LO ;  /* 0x000000483838724b */ /* 0x000fe40000000000 */
[----:B------:R-:W-:Y:S01]  /*c500*/  FADD2 R58, R58.F32x2.HI_LO, R74.F32x2.HI_LO ;  /* 0x0000004a3a3a724b */ /* 0x000fe20000000000 */
[----:B--2---:R-:W-:Y:S06]  /*c510*/  @!P2 BRA `(.L_x_237) ;  /* 0x0000007c00f4a947 */ /* 0x004fec0003800000 */
.L_x_427:
[----:B------:R-:W-:Y:S01]  /*c520*/  BSSY.RECONVERGENT B0, `(.L_x_238) ;  /* 0x000000a000007945 */ /* 0x000fe20003800200 */
[----:B--2---:R-:W-:-:S03]  /*c530*/  MOV R3, 0x3f000000 ;  /* 0x3f00000000037802 */ /* 0x004fc60000000f00 */
[----:B------:R-:W-:Y:S05]  /*c540*/  @!P1 BRA `(.L_x_239) ;  /* 0x00000000001c9947 */ /* 0x000fea0003800000 */
[----:B------:R-:W-:-:S04]  /*c550*/  FADD R0, -R19, R18 ;  /* 0x0000001213007221 */ /* 0x000fc80000000100 */
[----:B------:R-:W-:-:S05]  /*c560*/  FMUL R0, R0, UR37 ;  /* 0x0000002500007c20 */ /* 0x000fca0008400000 */
[----:B------:R-:W-:-:S13]  /*c570*/  FSETP.GEU.AND P1, PT, R0, -126, PT ;  /* 0xc2fc00000000780b */ /* 0x000fda0003f2e000 */
[----:B------:R-:W-:-:S04]  /*c580*/  @!P1 FMUL R0, R0, 0.5 ;  /* 0x3f00000000009820 */ /* 0x000fc80000400000 */
[----:B------:R-:W2:Y:S02]  /*c590*/  MUFU.EX2 R3, R0 ;  /* 0x0000000000037308 */ /* 0x000ea40000000800 */
[----:B--2---:R-:W-:-:S04]  /*c5a0*/  @!P1 FMUL R3, R3, R3 ;  /* 0x0000000303039220 */ /* 0x004fc80000400000 */
[----:B------:R-:W-:Y:S02]  /*c5b0*/  FMUL R3, R3, 0.5 ;  /* 0x3f00000003037820 */ /* 0x000fe40000400000 */
.L_x_239:
[----:B------:R-:W-:Y:S05]  /*c5c0*/  BSYNC.RECONVERGENT B0 ;  /* 0x0000000000007941 */ /* 0x000fea0003800200 */
.L_x_238:
[----:B------:R-:W-:Y:S01]  /*c5d0*/  FMUL R16, R3, R16 ;  /* 0x0000001003107220 */ /* 0x000fe20000400000 */
[----:B------:R-:W-:Y:S01]  /*c5e0*/  FADD2 R60, R60.F32x2.HI_LO, R76.F32x2.HI_LO ;  /* 0x0000004c3c3c724b */ /* 0x000fe20000000000 */
[----:B------:R-:W-:Y:S01]  /*c5f0*/  ULOP3.LUT UP0, URZ, UR62, UR61, URZ, 0xfc, !UPT ;  /* 0x0000003d3eff7292 */ /* 0x000fe2000f80fcff */
[----:B------:R-:W-:Y:S02]  /*c600*/  FADD2 R56, R56.F32x2.HI_LO, R80.F32x2.HI_LO ;  /* 0x000000503838724b */ /* 0x000fe40000000000 */
[----:B------:R-:W-:Y:S02]  /*c610*/  FADD2 R22, R16.F32, R22.F32x2.HI_LO ;  /* 0x000000161016724b */ /* 0x000fe40000040000 */
[----:B------:R-:W-:Y:S02]  /*c620*/  FADD2 R58, R58.F32x2.HI_LO, R82.F32x2.HI_LO ;  /* 0x000000523a3a724b */ /* 0x000fe40000000000 */
[----:B------:R-:W-:Y:S02]  /*c630*/  FADD2 R22, R22.F32x2.HI_LO, R62.F32x2.HI_LO ;  /* 0x0000003e1616724b */ /* 0x000fe40000000000 */
[----:B------:R-:W-:-:S02]  /*c640*/  FADD2 R60, R60.F32x2.HI_LO, R84.F32x2.HI_LO ;  /* 0x000000543c3c724b */ /* 0x000fc40000000000 */
[----:B------:R-:W-:Y:S02]  /*c650*/  FADD2 R22, R22.F32x2.HI_LO, R70.F32x2.HI_LO ;  /* 0x000000461616724b */ /* 0x000fe40000000000 */
[----:B------:R-:W-:Y:S02]  /*c660*/  FADD2 R56, R56.F32x2.HI_LO, R94.F32x2.HI_LO ;  /* 0x0000005e3838724b */ /* 0x000fe40000000000 */
[----:B------:R-:W-:Y:S02]  /*c670*/  FADD2 R22, R22.F32x2.HI_LO, R78.F32x2.HI_LO ;  /* 0x0000004e1616724b */ /* 0x000fe40000000000 */
        /* <DEDUP_REMOVED lines=16> */
[----:B------:R-:W-:-:S04]  /*c780*/  FADD2 R22, R22.F32x2.HI_LO, R56.F32x2.HI_LO ;  /* 0x000000381616724b */ /* 0x000fc80000000000 */
[----:B------:R-:W-:-:S04]  /*c790*/  FADD2 R22, R22.F32x2.HI_LO, R58.F32x2.HI_LO ;  /* 0x0000003a1616724b */ /* 0x000fc80000000000 */
[----:B------:R-:W-:Y:S01]  /*c7a0*/  FADD R16, R22, R23 ;  /* 0x0000001716107221 */ /* 0x000fe20000000000 */
[----:B------:R-:W-:Y:S06]  /*c7b0*/  BRA.U UP0, `(.L_x_240) ;  /* 0x00000001006c7547 */ /* 0x000fec000b800000 */
[----:B------:R-:W-:Y:S05]  /*c7c0*/  @P0 BRA `(.L_x_241) ;  /* 0x0000000000040947 */ /* 0x000fea0003800000 */
[----:B------:R-:W-:Y:S05]  /*c7d0*/  BPT.TRAP 0x1 ;  /* 0x000000040000795c */ /* 0x000fea0000300000 */
.L_x_241:
[----:B------:R-:W-:Y:S01]  /*c7e0*/  IMAD.U32 R3, RZ, RZ, UR59 ;  /* 0x0000003bff037e24 */ /* 0x000fe2000f8e00ff */
[----:B------:R-:W-:-:S04]  /*c7f0*/  ISETP.NE.AND P0, PT, R89, R2, PT ;  /* 0x000000025900720c */ /* 0x000fc80003f05270 */
[----:B------:R-:W-:-:S04]  /*c800*/  SHF.L.U32 R3, R3, 0x1f, RZ ;  /* 0x0000001f03037819 */ /* 0x000fc800000006ff */
[----:B------:R-:W2:Y:S02]  /*c810*/  SYNCS.PHASECHK.TRANS64.TRYWAIT P1, [UR45], R3 ;  /* 0x00000003ff0075a7 */ /* 0x000ea4000802112d */
[----:B--2---:R-:W-:Y:S05]  /*c820*/  @!P1 BRA `(.L_x_242) ;  /* 0x0000007c00489947 */ /* 0x004fea0003800000 */
.L_x_428:
        /* <DEDUP_REMOVED lines=17> */
.L_x_243:
[----:B------:R-:W-:Y:S05]  /*c940*/  WARPSYNC.ALL ;  /* 0x0000000000007948 */ /* 0x000fea0003800000 */
[----:B------:R-:W-:-:S13]  /*c950*/  R2UR UR4, R93 ;  /* 0x000000005d0472ca */ /* 0x000fda00000e0000 */
[----:B------:R3:W-:Y:S02]  /*c960*/  STTM.x2 tmem[UR4], R16 ;  /* 0x00000010000079ed */ /* 0x0007e400080c0004 */
.L_x_240:
[----:B------:R-:W-:Y:S01]  /*c970*/  UIADD3 UR4, UPT, UPT, UR62, 0x1, URZ ;  /* 0x000000013e047890 */ /* 0x000fe2000fffe0ff */
[----:B------:R-:W-:Y:S01]  /*c980*/  MOV R18, R17 ;  /* 0x0000001100127202 */ /* 0x000fe20000000f00 */
[----:B------:R-:W-:Y:S02]  /*c990*/  UIADD3 UR62, UPT, UPT, UR62, -0x1, URZ ;  /* 0xffffffff3e3e7890 */ /* 0x000fe4000fffe0ff */
[----:B------:R-:W-:-:S09]  /*c9a0*/  UISETP.GT.U32.AND UP0, UPT, UR4, 0x1, UPT ;  /* 0x000000010400788c */ /* 0x000fd2000bf04070 */
[----:B------:R-:W-:Y:S05]  /*c9b0*/  BRA.U UP0, `(.L_x_244) ;  /* 0xffffffdd00107547 */ /* 0x000fea000b83ffff */
.L_x_226:
[----:B------:R-:W-:-:S09]  /*c9c0*/  UISETP.GE.AND UP0, UPT, UR61, 0x1, UPT ;  /* 0x000000013d00788c */ /* 0x000fd2000bf06270 */
[----:B------:R-:W-:Y:S05]  /*c9d0*/  BRA.U !UP0, `(.L_x_245) ;  /* 0x0000003908107547 */ /* 0x000fea000b800000 */
[----:B------:R-:W-:Y:S01]  /*c9e0*/  IADD3 R122, PT, PT, R92, UR39, RZ ;  /* 0x000000275c7a7c10 */ /* 0x000fe2000fffe0ff */
[----:B------:R-:W4:Y:S06]  /*c9f0*/  LDCU UR37, c[0x0][0x704] ;  /* 0x0000e080ff2577ac */ /* 0x000f2c0008000800 */
.L_x_263:
[----:B-12---:R-:W-:Y:S01]  /*ca00*/  IADD3 R0, PT, PT, R90, UR47, RZ ;  /* 0x0000002f5a007c10 */ /* 0x006fe2000fffe0ff */
[----:B------:R-:W-:-:S04]  /*ca10*/  UISETP.NE.AND UP0, UPT, UR58, URZ, UPT ;  /* 0x000000ff3a00728c */ /* 0x000fc8000bf05270 */
[----:B------:R-:W-:Y:S01]  /*ca20*/  USEL UR39, UR53, UR56, UP0 ;  /* 0x0000003835277287 */ /* 0x000fe20008000000 */
[----:B------:R-:W1:Y:S01]  /*ca30*/  SHFL.IDX PT, R0, R0, RZ, 0x1f ;  /* 0x00001fff00007589 */ /* 0x000e6200000e0000 */
[----:B------:R-:W-:Y:S01]  /*ca40*/  UISETP.GT.U32.AND UP0, UPT, UR46, 0x1, UPT ;  /* 0x000000012e00788c */ /* 0x000fe2000bf04070 */
[----:B-1----:R-:W-:-:S08]  /*ca50*/  R2UR UR40, R0 ;  /* 0x00000000002872ca */ /* 0x002fd000000e0000 */
[----:B---3--:R-:W-:Y:S07]  /*ca60*/  BRA.U UP0, `(.L_x_246) ;  /* 0x0000000100047547 */ /* 0x008fee000b800000 */
[----:B----4-:R-:W-:Y:S05]  /*ca70*/  BPT.TRAP 0x1 ;  /* 0x000000040000795c */ /* 0x010fea0000300000 */
.L_x_246:
[----:B------:R-:W-:Y:S01]  /*ca80*/  IMAD.U32 R3, RZ, RZ, UR39 ;  /* 0x00000027ff037e24 */ /* 0x000fe2000f8e00ff */
[----:B------:R-:W-:-:S04]  /*ca90*/  ISETP.NE.AND P0, PT, R89, R2, PT ;  /* 0x000000025900720c */ /* 0x000fc80003f05270 */
[----:B------:R-:W-:-:S04]  /*caa0*/  SHF.L.U32 R3, R3, 0x1f, RZ ;  /* 0x0000001f03037819 */ /* 0x000fc800000006ff */
[----:B------:R-:W1:Y:S02]  /*cab0*/  SYNCS.PHASECHK.TRANS64.TRYWAIT P1, [UR45], R3 ;  /* 0x00000003ff0075a7 */ /* 0x000e64000802112d */
[----:B-1----:R-:W-:Y:S05]  /*cac0*/  @!P1 BRA `(.L_x_247) ;  /* 0x0000007800b89947 */ /* 0x002fea0003800000 */
.L_x_429:
[----:B------:R-:W-:Y:S05]  /*cad0*/  @!P0 BRA `(.L_x_248) ;  /* 0x0000000000408947 */ /* 0x000fea0003800000 */
[----:B------:R-:W-:Y:S01]  /*cae0*/  MOV R14, 0x8 ;  /* 0x00000008000e7802 */ /* 0x000fe20000000f00 */
[----:B------:R-:W2:Y:S01]  /*caf0*/  LDCU.64 UR8, c[0x4][0xb0] ;  /* 0x01001600ff0877ac */ /* 0x000ea20008000a00 */
[----:B------:R-:W-:Y:S02]  /*cb00*/  HFMA2 R12, -RZ, RZ, 0, 5.9604644775390625e-08 ;  /* 0x00000001ff0c7431 */ /* 0x000fe400000001ff */
[----:B------:R-:W-:Y:S01]  /*cb10*/  IMAD.MOV.U32 R8, RZ, RZ, 0x192 ;  /* 0x00000192ff087424 */ /* 0x000fe200078e00ff */
[----:B------:R-:W5:Y:S01]  /*cb20*/  LDCU.64 UR6, c[0x4][0xb8] ;  /* 0x01001700ff0677ac */ /* 0x000f620008000a00 */
[----:B------:R-:W1:Y:S01]  /*cb30*/  LDC.64 R14, c[0x4][R14] ;  /* 0x010000000e0e7b82 */ /* 0x000e620000000a00 */
[----:B------:R-:W-:Y:S01]  /*cb40*/  IMAD.MOV.U32 R13, RZ, RZ, RZ ;  /* 0x000000ffff0d7224 */ /* 0x000fe200078e00ff */
[----:B------:R-:W3:Y:S01]  /*cb50*/  LDCU.64 UR4, c[0x4][0x10] ;  /* 0x01000200ff0477ac */ /* 0x000ee20008000a00 */
[----:B--2---:R-:W-:Y:S01]  /*cb60*/  IMAD.U32 R4, RZ, RZ, UR8 ;  /* 0x00000008ff047e24 */ /* 0x004fe2000f8e00ff */
[----:B------:R-:W-:Y:S01]  /*cb70*/  MOV R5, UR9 ;  /* 0x0000000900057c02 */ /* 0x000fe20008000f00 */
[----:B-----5:R-:W-:Y:S01]  /*cb80*/  IMAD.U32 R6, RZ, RZ, UR6 ;  /* 0x00000006ff067e24 */ /* 0x020fe2000f8e00ff */
[----:B------:R-:W-:Y:S01]  /*cb90*/  MOV R7, UR7 ;  /* 0x0000000700077c02 */ /* 0x000fe20008000f00 */
[----:B---3--:R-:W-:Y:S01]  /*cba0*/  IMAD.U32 R10, RZ, RZ, UR4 ;  /* 0x00000004ff0a7e24 */ /* 0x008fe2000f8e00ff */
[----:B------:R-:W-:-:S02]  /*cbb0*/  MOV R11, UR5 ;  /* 0x00000005000b7c02 */ /* 0x000fc40008000f00 */
[----:B------:R-:W-:-:S07]  /*cbc0*/  LEPC R20, `(.L_x_248) ;  /* 0x000000001014794e */ /* 0x000fce0000000000 */
[----:B-1--4-:R-:W-:Y:S05]  /*cbd0*/  CALL.ABS.NOINC R14 ;  /* 0x000000000e007343 */ /* 0x012fea0003c00000 */
.L_x_248:
[----:B------:R-:W-:Y:S05]  /*cbe0*/  WARPSYNC.ALL ;  /* 0x0000000000007948 */ /* 0x000fea0003800000 */
[----:B------:R-:W-:Y:S02]  /*cbf0*/  R2UR UR4, R93 ;  /* 0x000000005d0472ca */ /* 0x000fe400000e0000 */
[----:B------:R-:W-:-:S11]  /*cc00*/  ISETP.NE.AND P0, PT, R89, R2, PT ;  /* 0x000000025900720c */ /* 0x000fd60003f05270 */
[----:B------:R-:W2:Y:S02]  /*cc10*/  LDTM.x32 R24, tmem[UR4] ;  /* 0x00000004001879ee */ /* 0x000ea400082c0000 */
[----:B--2---:R-:W-:Y:S05]  /*cc20*/  @!P0 BRA `(.L_x_249) ;  /* 0x0000000000408947 */ /* 0x004fea0003800000 */
        /* <DEDUP_REMOVED lines=16> */
.L_x_249:
[----:B-1----:R-:W1:Y:S01]  /*cd30*/  LDC R0, c[0x0][0x384] ;  /* 0x0000e100ff007b82 */ /* 0x002e620000000800 */
[----:B------:R-:W-:Y:S05]  /*cd40*/  WARPSYNC.ALL ;  /* 0x0000000000007948 */ /* 0x000fea0003800000 */
[----:B------:R-:W-:Y:S01]  /*cd50*/  UIADD3 UR12, UPT, UPT, UR51, 0x2, URZ ;  /* 0x00000002330c7890 */ /* 0x000fe2000fffe0ff */
[----:B------:R-:W-:Y:S01]  /*cd60*/  MOV.SPILL R3, UR36 ;  /* 0x0000002400037c02 */ /* 0x000fe20009000f00 */
[----:B------:R-:W-:Y:S01]  /*cd70*/  UIADD3 UR11, UPT, UPT, UR51, 0x3, URZ ;  /* 0x00000003330b7890 */ /* 0x000fe2000fffe0ff */
[----:B------:R-:W-:Y:S01]  /*cd80*/  R2UR UR4, R91 ;  /* 0x000000005b0472ca */ /* 0x000fe200000e0000 */
[----:B------:R-:W-:-:S02]  /*cd90*/  UIADD3 UR9, UPT, UPT, UR51, 0x5, URZ ;  /* 0x0000000533097890 */ /* 0x000fc4000fffe0ff */
[----:B------:R-:W-:Y:S01]  /*cda0*/  UIADD3 UR7, UPT, UPT, UR51, 0x7, URZ ;  /* 0x0000000733077890 */ /* 0x000fe2000fffe0ff */
[C---:B------:R-:W-:Y:S01]  /*cdb0*/  ISETP.GE.AND P6, PT, R122.reuse, UR12, PT ;  /* 0x0000000c7a007c0c */ /* 0x040fe2000bfc6270 */
[----:B------:R-:W-:Y:S01]  /*cdc0*/  UIADD3 UR5, UPT, UPT, UR51, 0x9, URZ ;  /* 0x0000000933057890 */ /* 0x000fe2000fffe0ff */
[----:B------:R-:W-:Y:S01]  /*cdd0*/  ISETP.GE.AND P2, PT, R122, UR11, PT ;  /* 0x0000000b7a007c0c */ /* 0x000fe2000bf46270 */
[----:B------:R-:W-:Y:S02]  /*cde0*/  UIADD3 UR6, UPT, UPT, UR51, 0x8, URZ ;  /* 0x0000000833067890 */ /* 0x000fe4000fffe0ff */
[----:B------:R-:W-:Y:S02]  /*cdf0*/  UIADD3 UR36, UPT, UPT, UR51, 0xa, URZ ;  /* 0x0000000a33247890 */ /* 0x000fe4000fffe0ff */
[----:B------:R-:W-:Y:S02]  /*ce00*/  UIADD3 UR76, UPT, UPT, UR51, 0xc, URZ ;  /* 0x0000000c334c7890 */ /* 0x000fe4000fffe0ff */
[----:B------:R-:W-:Y:S01]  /*ce10*/  UIADD3 UR77, UPT, UPT, UR51, 0xb, URZ ;  /* 0x0000000b334d7890 */ /* 0x000fe2000fffe0ff */
[----:B------:R-:W2:Y:S01]  /*ce20*/  LDTM.x32 R56, tmem[UR4] ;  /* 0x00000004003879ee */ /* 0x000ea200082c0000 */
[C---:B-1----:R-:W-:Y:S01]  /*ce30*/  ISETP.LE.AND P1, PT, R0.reuse, UR12, PT ;  /* 0x0000000c00007c0c */ /* 0x042fe2000bf23270 */
[----:B------:R-:W-:Y:S01]  /*ce40*/  UIADD3 UR75, UPT, UPT, UR51, 0xd, URZ ;  /* 0x0000000d334b7890 */ /* 0x000fe2000fffe0ff */
[C---:B------:R-:W-:Y:S01]  /*ce50*/  ISETP.LE.AND P3, PT, R0.reuse, UR11, PT ;  /* 0x0000000b00007c0c */ /* 0x040fe2000bf63270 */
[----:B------:R-:W-:Y:S01]  /*ce60*/  UIADD3 UR73, UPT, UPT, UR51, 0xf, URZ ;  /* 0x0000000f33497890 */ /* 0x000fe2000fffe0ff */
[----:B------:R-:W-:Y:S01]  /*ce70*/  ISETP.LE.AND P0, PT, R0, UR9, PT ;  /* 0x0000000900007c0c */ /* 0x000fe2000bf03270 */
[----:B------:R-:W-:Y:S01]  /*ce80*/  UIADD3 UR74, UPT, UPT, UR51, 0xe, URZ ;  /* 0x0000000e334a7890 */ /* 0x000fe2000fffe0ff */
[----:B------:R-:W-:Y:S01]  /*ce90*/  FSEL R22, R26, -INF , !P1 ;  /* 0xff8000001a167808 */ /* 0x000fe20004800000 */
[----:B------:R-:W-:Y:S01]  /*cea0*/  UIADD3 UR72, UPT, UPT, UR51, 0x10, URZ ;  /* 0x0000001033487890 */ /* 0x000fe2000fffe0ff */
[----:B------:R-:W-:Y:S01]  /*ceb0*/  FSEL R23, R27, -INF , !P3 ;  /* 0xff8000001b177808 */ /* 0x000fe20005800000 */
[----:B------:R-:W-:Y:S01]  /*cec0*/  UIADD3 UR70, UPT, UPT, UR51, 0x12, URZ ;  /* 0x0000001233467890 */ /* 0x000fe2000fffe0ff */
[----:B------:R-:W-:Y:S01]  /*ced0*/  ISETP.GE.AND P1, PT, R122, UR9, PT ;  /* 0x000000097a007c0c */ /* 0x000fe2000bf26270 */
[----:B------:R-:W-:Y:S01]  /*cee0*/  UIADD3 UR71, UPT, UPT, UR51, 0x11, URZ ;  /* 0x0000001133477890 */ /* 0x000fe2000fffe0ff */
[----:B------:R-:W-:Y:S01]  /*cef0*/  FSEL R19, R29, -INF , !P0 ;  /* 0xff8000001d137808 */ /* 0x000fe20004000000 */
[----:B------:R-:W-:Y:S01]  /*cf00*/  UIADD3 UR69, UPT, UPT, UR51, 0x13, URZ ;  /* 0x0000001333457890 */ /* 0x000fe2000fffe0ff */
[----:B------:R-:W-:Y:S01]  /*cf10*/  FSEL R23, R23, -INF , P2 ;  /* 0xff80000017177808 */ /* 0x000fe20001000000 */
[----:B------:R-:W-:Y:S01]  /*cf20*/  UIADD3 UR67, UPT, UPT, UR51, 0x15, URZ ;  /* 0x0000001533437890 */ /* 0x000fe2000fffe0ff */
[C---:B------:R-:W-:Y:S01]  /*cf30*/  ISETP.LE.AND P2, PT, R0.reuse, UR7, PT ;  /* 0x0000000700007c0c */ /* 0x040fe2000bf43270 */
[----:B------:R-:W-:Y:S01]  /*cf40*/  UIADD3 UR68, UPT, UPT, UR51, 0x14, URZ ;  /* 0x0000001433447890 */ /* 0x000fe2000fffe0ff */
[----:B------:R-:W-:Y:S01]  /*cf50*/  FSEL R19, R19, -INF , P1 ;  /* 0xff80000013137808 */ /* 0x000fe20000800000 */
[----:B------:R-:W-:Y:S01]  /*cf60*/  UIADD3 UR66, UPT, UPT, UR51, 0x16, URZ ;  /* 0x0000001633427890 */ /* 0x000fe2000fffe0ff */
[C---:B------:R-:W-:Y:S01]  /*cf70*/  ISETP.LE.AND P1, PT, R0.reuse, UR5, PT ;  /* 0x0000000500007c0c */ /* 0x040fe2000bf23270 */
[----:B------:R-:W-:Y:S01]  /*cf80*/  UIADD3 UR64, UPT, UPT, UR51, 0x18, URZ ;  /* 0x0000001833407890 */ /* 0x000fe2000fffe0ff */
[----:B------:R-:W-:Y:S01]  /*cf90*/  FSEL R104, R31, -INF , !P2 ;  /* 0xff8000001f687808 */ /* 0x000fe20005000000 */
[----:B------:R-:W-:Y:S01]  /*cfa0*/  UIADD3 UR65, UPT, UPT, UR51, 0x17, URZ ;  /* 0x0000001733417890 */ /* 0x000fe2000fffe0ff */
[C---:B------:R-:W-:Y:S01]  /*cfb0*/  ISETP.LE.AND P0, PT, R0.reuse, UR6, PT ;  /* 0x0000000600007c0c */ /* 0x040fe2000bf03270 */
[----:B------:R-:W-:Y:S01]  /*cfc0*/  UIADD3 UR63, UPT, UPT, UR51, 0x19, URZ ;  /* 0x00000019333f7890 */ /* 0x000fe2000fffe0ff */
[C---:B------:R-:W-:Y:S01]  /*cfd0*/  ISETP.LE.AND P2, PT, R0.reuse, UR36, PT ;  /* 0x0000002400007c0c */ /* 0x040fe2000bf43270 */
[----:B------:R-:W-:Y:S01]  /*cfe0*/  UIADD3 UR61, UPT, UPT, UR51, 0x1b, URZ ;  /* 0x0000001b333d7890 */ /* 0x000fe2000fffe0ff */
[----:B------:R-:W-:Y:S01]  /*cff0*/  FSEL R102, R33, -INF , !P1 ;  /* 0xff80000021667808 */ /* 0x000fe20004800000 */
[----:B------:R-:W-:Y:S01]  /*d000*/  UIADD3 UR62, UPT, UPT, UR51, 0x1a, URZ ;  /* 0x0000001a333e7890 */ /* 0x000fe2000fffe0ff */
[----:B------:R-:W-:Y:S01]  /*d010*/  ISETP.LE.AND P1, PT, R0, UR76, PT ;  /* 0x0000004c00007c0c */ /* 0x000fe2000bf23270 */
[----:B------:R-:W-:Y:S01]  /*d020*/  UIADD3 UR60, UPT, UPT, UR51, 0x1c, URZ ;  /* 0x0000001c333c7890 */ /* 0x000fe2000fffe0ff */
[----:B------:R-:W-:Y:S01]  /*d030*/  FSEL R103, R32, -INF , !P0 ;  /* 0xff80000020677808 */ /* 0x000fe20004000000 */
[----:B------:R-:W-:Y:S01]  /*d040*/  UIADD3 UR35, UPT, UPT, UR51, 0x1e, URZ ;  /* 0x0000001e33237890 */ /* 0x000fe2000fffe0ff */
[----:B------:R-:W-:Y:S01]  /*d050*/  FSEL R101, R34, -INF , !P2 ;  /* 0xff80000022657808 */ /* 0x000fe20005000000 */
[----:B------:R-:W-:Y:S01]  /*d060*/  UIADD3 UR59, UPT, UPT, UR51, 0x1d, URZ ;  /* 0x0000001d333b7890 */ /* 0x000fe2000fffe0ff */
[C---:B------:R-:W-:Y:S01]  /*d070*/  ISETP.LE.AND P0, PT, R0.reuse, UR77, PT ;  /* 0x0000004d00007c0c */ /* 0x040fe2000bf03270 */
[----:B------:R-:W-:Y:S01]  /*d080*/  UIADD3 UR34, UPT, UPT, UR51, 0x1f, URZ ;  /* 0x0000001f33227890 */ /* 0x000fe2000fffe0ff */
[----:B------:R-:W-:Y:S01]  /*d090*/  ISETP.LE.AND P2, PT, R0, UR75, PT ;  /* 0x0000004b00007c0c */ /* 0x000fe2000bf43270 */
[----:B------:R-:W-:Y:S01]  /*d0a0*/  UIADD3 UR32, UPT, UPT, UR51, 0x21, URZ ;  /* 0x0000002133207890 */ /* 0x000fe2000fffe0ff */
[----:B------:R-:W-:Y:S01]  /*d0b0*/  FSEL R99, R36, -INF , !P1 ;  /* 0xff80000024637808 */ /* 0x000fe20004800000 */
[----:B------:R-:W-:Y:S01]  /*d0c0*/  UIADD3 UR33, UPT, UPT, UR51, 0x20, URZ ;  /* 0x0000002033217890 */ /* 0x000fe2000fffe0ff */
[C---:B------:R-:W-:Y:S01]  /*d0d0*/  ISETP.LE.AND P1, PT, R0.reuse, UR73, PT ;  /* 0x0000004900007c0c */ /* 0x040fe2000bf23270 */
[----:B------:R-:W-:Y:S01]  /*d0e0*/  UIADD3 UR29, UPT, UPT, UR51, 0x24, URZ ;  /* 0x00000024331d7890 */ /* 0x000fe2000fffe0ff */
[----:B------:R-:W-:Y:S01]  /*d0f0*/  FSEL R100, R35, -INF , !P0 ;  /* 0xff80000023647808 */ /* 0x000fe20004000000 */
        /* <DEDUP_REMOVED lines=45> */
[----:B------:R-:W-:Y:S01]  /*d3d0*/  ISETP.LE.AND P1, PT, R0, UR61, PT ;  /* 0x0000003d00007c0c */ /* 0x000fe2000bf23270 */
[----:B------:R-:W-:Y:S01]  /*d3e0*/  UIADD3 UR4, UPT, UPT, UR51, 0x3d, URZ ;  /* 0x0000003d33047890 */ /* 0x000fe2000fffe0ff */
[----:B------:R-:W-:-:S02]  /*d3f0*/  FSEL R12, R47, -INF , !P0 ;  /* 0xff8000002f0c7808 */ /* 0x000fc40004000000 */
[----:B------:R-:W-:Y:S02]  /*d400*/  FSEL R10, R49, -INF , !P2 ;  /* 0xff800000310a7808 */ /* 0x000fe40005000000 */
[C---:B------:R-:W-:Y:S02]  /*d410*/  ISETP.LE.AND P0, PT, R0.reuse, UR62, PT ;  /* 0x0000003e00007c0c */ /* 0x040fe4000bf03270 */
[C---:B------:R-:W-:Y:S02]  /*d420*/  ISETP.LE.AND P2, PT, R0.reuse, UR60, PT ;  /* 0x0000003c00007c0c */ /* 0x040fe4000bf43270 */
[----:B------:R-:W-:Y:S02]  /*d430*/  FSEL R8, R51, -INF , !P1 ;  /* 0xff80000033087808 */ /* 0x000fe40004800000 */
[----:B------:R-:W-:Y:S02]  /*d440*/  ISETP.LE.AND P1, PT, R0, UR35, PT ;  /* 0x0000002300007c0c */ /* 0x000fe4000bf23270 */
[----:B------:R-:W-:-:S02]  /*d450*/  FSEL R9, R50, -INF , !P0 ;  /* 0xff80000032097808 */ /* 0x000fc40004000000 */
[----:B------:R-:W-:Y:S02]  /*d460*/  FSEL R7, R52, -INF , !P2 ;  /* 0xff80000034077808 */ /* 0x000fe40005000000 */
[C---:B------:R-:W-:Y:S02]  /*d470*/  ISETP.LE.AND P0, PT, R0.reuse, UR59, PT ;  /* 0x0000003b00007c0c */ /* 0x040fe4000bf03270 */
[----:B------:R-:W-:Y:S02]  /*d480*/  ISETP.LE.AND P2, PT, R0, UR34, PT ;  /* 0x0000002200007c0c */ /* 0x000fe4000bf43270 */
[----:B------:R-:W-:Y:S02]  /*d490*/  FSEL R5, R54, -INF , !P1 ;  /* 0xff80000036057808 */ /* 0x000fe40004800000 */
[----:B------:R-:W-:Y:S02]  /*d4a0*/  ISETP.LE.AND P1, PT, R0, UR32, PT ;  /* 0x0000002000007c0c */ /* 0x000fe4000bf23270 */
[----:B------:R-:W-:-:S02]  /*d4b0*/  FSEL R6, R53, -INF , !P0 ;  /* 0xff80000035067808 */ /* 0x000fc40004000000 */
[----:B------:R-:W-:Y:S02]  /*d4c0*/  FSEL R4, R55, -INF , !P2 ;  /* 0xff80000037047808 */ /* 0x000fe40005000000 */
[C---:B------:R-:W-:Y:S02]  /*d4d0*/  ISETP.LE.AND P0, PT, R0.reuse, UR33, PT ;  /* 0x0000002100007c0c */ /* 0x040fe4000bf03270 */
[----:B--2---:R-:W-:Y:S02]  /*d4e0*/  FSEL R55, R57, -INF , !P1 ;  /* 0xff80000039377808 */ /* 0x004fe40004800000 */
[----:B------:R-:W-:Y:S02]  /*d4f0*/  ISETP.LE.AND P1, PT, R0, UR29, PT ;  /* 0x0000001d00007c0c */ /* 0x000fe4000bf23270 */
[----:B------:R-:W-:Y:S02]  /*d500*/  FSEL R54, R56, -INF , !P0 ;  /* 0xff80000038367808 */ /* 0x000fe40004000000 */
[----:B------:R-:W-:-:S02]  /*d510*/  ISETP.LE.AND P2, PT, R0, UR31, PT ;  /* 0x0000001f00007c0c */ /* 0x000fc4000bf43270 */
[----:B------:R-:W-:Y:S02]  /*d520*/  ISETP.LE.AND P0, PT, R0, UR30, PT ;  /* 0x0000001e00007c0c */ /* 0x000fe4000bf03270 */
[----:B------:R-:W-:Y:S02]  /*d530*/  FSEL R50, R60, -INF , !P1 ;  /* 0xff8000003c327808 */ /* 0x000fe40004800000 */
[----:B------:R-:W-:Y:S02]  /*d540*/  ISETP.LE.AND P1, PT, R0, UR26, PT ;  /* 0x0000001a00007c0c */ /* 0x000fe4000bf23270 */
[----:B------:R-:W-:Y:S02]  /*d550*/  FSEL R52, R58, -INF , !P2 ;  /* 0xff8000003a347808 */ /* 0x000fe40005000000 */
[----:B------:R-:W-:Y:S02]  /*d560*/  FSEL R53, R59, -INF , !P0 ;  /* 0xff8000003b357808 */ /* 0x000fe40004000000 */
[----:B------:R-:W-:-:S02]  /*d570*/  ISETP.LE.AND P2, PT, R0, UR28, PT ;  /* 0x0000001c00007c0c */ /* 0x000fc4000bf43270 */
[C---:B------:R-:W-:Y:S02]  /*d580*/  ISETP.LE.AND P0, PT, R0.reuse, UR27, PT ;  /* 0x0000001b00007c0c */ /* 0x040fe4000bf03270 */
[----:B------:R-:W-:Y:S02]  /*d590*/  FSEL R49, R63, -INF , !P1 ;  /* 0xff8000003f317808 */ /* 0x000fe40004800000 */
[----:B------:R-:W-:Y:S02]  /*d5a0*/  ISETP.LE.AND P1, PT, R0, UR23, PT ;  /* 0x0000001700007c0c */ /* 0x000fe4000bf23270 */
[----:B------:R-:W-:Y:S02]  /*d5b0*/  FSEL R51, R61, -INF , !P2 ;  /* 0xff8000003d337808 */ /* 0x000fe40005000000 */
        /* <DEDUP_REMOVED lines=14> */
[C---:B------:R-:W-:Y:S02]  /*d6a0*/  ISETP.LE.AND P2, PT, R0.reuse, UR19, PT ;  /* 0x0000001300007c0c */ /* 0x040fe4000bf43270 */
[----:B------:R-:W-:Y:S02]  /*d6b0*/  ISETP.LE.AND P0, PT, R0, UR18, PT ;  /* 0x0000001200007c0c */ /* 0x000fe4000bf03270 */
[----:B------:R-:W-:Y:S02]  /*d6c0*/  FSEL R38, R72, -INF , !P1 ;  /* 0xff80000048267808 */ /* 0x000fe40004800000 */
[----:B------:R-:W-:Y:S02]  /*d6d0*/  ISETP.LE.AND P1, PT, R0, UR14, PT ;  /* 0x0000000e00007c0c */ /* 0x000fe4000bf23270 */
[----:B------:R-:W-:Y:S02]  /*d6e0*/  FSEL R22, R22, -INF , P6 ;  /* 0xff80000016167808 */ /* 0x000fe40003000000 */
[----:B------:R-:W-:Y:S01]  /*d6f0*/  ISETP.GE.AND P4, PT, R122, UR10, PT ;  /* 0x0000000a7a007c0c */ /* 0x000fe2000bf86270 */
[----:B------:R-:W-:Y:S01]  /*d700*/  UIADD3 UR10, UPT, UPT, UR51, 0x37, URZ ;  /* 0x00000037330a7890 */ /* 0x000fe2000fffe0ff */
[----:B------:R-:W-:-:S02]  /*d710*/  ISETP.LE.AND P3, PT, R0, UR8, PT ;  /* 0x0000000800007c0c */ /* 0x000fc4000bf63270 */
[----:B------:R-:W-:Y:S01]  /*d720*/  ISETP.GE.AND P6, PT, R122, UR8, PT ;  /* 0x000000087a007c0c */ /* 0x000fe2000bfc6270 */
[----:B------:R-:W-:Y:S01]  /*d730*/  UIADD3 UR8, UPT, UPT, UR51, 0x39, URZ ;  /* 0x0000003933087890 */ /* 0x000fe2000fffe0ff */
[----:B------:R-:W-:Y:S02]  /*d740*/  FSEL R18, R28, -INF , !P5 ;  /* 0xff8000001c127808 */ /* 0x000fe40006800000 */
[----:B------:R-:W-:Y:S02]  /*d750*/  FSEL R40, R70, -INF , !P2 ;  /* 0xff80000046287808 */ /* 0x000fe40005000000 */
[----:B------:R-:W-:Y:S02]  /*d760*/  FSEL R41, R71, -INF , !P0 ;  /* 0xff80000047297808 */ /* 0x000fe40004000000 */
[C---:B------:R-:W-:Y:S02]  /*d770*/  ISETP.LE.AND P2, PT, R0.reuse, UR16, PT ;  /* 0x0000001000007c0c */ /* 0x040fe4000bf43270 */
[----:B------:R-:W-:-:S02]  /*d780*/  ISETP.LE.AND P0, PT, R0, UR15, PT ;  /* 0x0000000f00007c0c */ /* 0x000fc4000bf03270 */
[----:B------:R-:W-:Y:S02]  /*d790*/  FSEL R37, R75, -INF , !P1 ;  /* 0xff8000004b257808 */ /* 0x000fe40004800000 */
[----:B------:R-:W-:Y:S02]  /*d7a0*/  ISETP.LE.AND P1, PT, R0, UR11, PT ;  /* 0x0000000b00007c0c */ /* 0x000fe4000bf23270 */
[----:B------:R-:W-:Y:S02]  /*d7b0*/  FSEL R18, R18, -INF , P4 ;  /* 0xff80000012127808 */ /* 0x000fe40002000000 */
[----:B------:R-:W-:Y:S01]  /*d7c0*/  ISETP.GE.AND P4, PT, R122, UR6, PT ;  /* 0x000000067a007c0c */ /* 0x000fe2000bf86270 */
[----:B------:R-:W-:Y:S01]  /*d7d0*/  UIADD3 UR6, UPT, UPT, UR51, 0x3b, URZ ;  /* 0x0000003b33067890 */ /* 0x000fe2000fffe0ff */
[----:B------:R-:W-:Y:S02]  /*d7e0*/  FSEL R39, R73, -INF , !P2 ;  /* 0xff80000049277808 */ /* 0x000fe40005000000 */
[----:B------:R-:W-:-:S02]  /*d7f0*/  FSEL R36, R74, -INF , !P0 ;  /* 0xff8000004a247808 */ /* 0x000fc40004000000 */
[C---:B------:R-:W-:Y:S02]  /*d800*/  ISETP.LE.AND P2, PT, R0.reuse, UR13, PT ;  /* 0x0000000d00007c0c */ /* 0x040fe4000bf43270 */
[----:B------:R-:W-:Y:S02]  /*d810*/  ISETP.LE.AND P0, PT, R0, UR12, PT ;  /* 0x0000000c00007c0c */ /* 0x000fe4000bf03270 */
[----:B------:R-:W-:Y:S02]  /*d820*/  FSEL R32, R78, -INF , !P1 ;  /* 0xff8000004e207808 */ /* 0x000fe40004800000 */
[----:B------:R-:W-:Y:S02]  /*d830*/  ISETP.LE.AND P1, PT, R0, UR8, PT ;  /* 0x0000000800007c0c */ /* 0x000fe4000bf23270 */
[----:B------:R-:W-:Y:S01]  /*d840*/  ISETP.GE.AND P5, PT, R122, UR7, PT ;  /* 0x000000077a007c0c */ /* 0x000fe2000bfa6270 */
[----:B------:R-:W-:Y:S01]  /*d850*/  UIADD3 UR7, UPT, UPT, UR51, 0x3a, URZ ;  /* 0x0000003a33077890 */ /* 0x000fe2000fffe0ff */
[----:B------:R-:W-:-:S02]  /*d860*/  FSEL R34, R76, -INF , !P2 ;  /* 0xff8000004c227808 */ /* 0x000fc40005000000 */
[----:B------:R-:W-:Y:S02]  /*d870*/  FSEL R35, R77, -INF , !P0 ;  /* 0xff8000004d237808 */ /* 0x000fe40004000000 */
[----:B------:R-:W-:Y:S02]  /*d880*/  FSEL R105, R30, -INF , !P3 ;  /* 0xff8000001e697808 */ /* 0x000fe40005800000 */
[C---:B------:R-:W-:Y:S02]  /*d890*/  ISETP.LE.AND P2, PT, R0.reuse, UR10, PT ;  /* 0x0000000a00007c0c */ /* 0x040fe4000bf43270 */
[----:B------:R-:W-:Y:S02]  /*d8a0*/  ISETP.LE.AND P0, PT, R0, UR9, PT ;  /* 0x0000000900007c0c */ /* 0x000fe4000bf03270 */
[----:B------:R-:W-:Y:S02]  /*d8b0*/  FSEL R31, R81, -INF , !P1 ;  /* 0xff800000511f7808 */ /* 0x000fe40004800000 */
[----:B------:R-:W-:Y:S01]  /*d8c0*/  ISETP.GE.AND P3, PT, R122, UR5, PT ;  /* 0x000000057a007c0c */ /* 0x000fe2000bf66270 */
[----:B------:R-:W-:Y:S01]  /*d8d0*/  UIADD3 UR5, UPT, UPT, UR51, 0x3c, URZ ;  /* 0x0000003c33057890 */ /* 0x000fe2000fffe0ff */
[----:B------:R-:W-:-:S02]  /*d8e0*/  ISETP.LE.AND P1, PT, R0, UR6, PT ;  /* 0x0000000600007c0c */ /* 0x000fc4000bf23270 */
[----:B------:R-:W-:Y:S02]  /*d8f0*/  FSEL R33, R79, -INF , !P2 ;  /* 0xff8000004f217808 */ /* 0x000fe40005000000 */
[----:B------:R-:W-:Y:S02]  /*d900*/  FSEL R30, R80, -INF , !P0 ;  /* 0xff800000501e7808 */ /* 0x000fe40004000000 */
[----:B------:R-:W-:Y:S02]  /*d910*/  FSEL R78, R103, -INF , P4 ;  /* 0xff800000674e7808 */ /* 0x000fe40002000000 */
[----:B------:R-:W-:Y:S02]  /*d920*/  ISETP.LE.AND P0, PT, R0, UR7, PT ;  /* 0x0000000700007c0c */ /* 0x000fe4000bf03270 */
[----:B------:R-:W-:Y:S02]  /*d930*/  FSEL R29, R83, -INF , !P1 ;  /* 0xff800000531d7808 */ /* 0x000fe40004800000 */
[----:B------:R-:W-:Y:S01]  /*d940*/  ISETP.GE.AND P4, PT, R122, UR76, PT ;  /* 0x0000004c7a007c0c */ /* 0x000fe2000bf86270 */
[----:B------:R-:W-:Y:S01]  /*d950*/  UIADD3 UR76, UPT, UPT, UR51, 0x3e, URZ ;  /* 0x0000003e334c7890 */ /* 0x000fe2000fffe0ff */
[----:B------:R-:W-:-:S02]  /*d960*/  FSEL R79, R102, -INF , P3 ;  /* 0xff800000664f7808 */ /* 0x000fc40001800000 */
[----:B------:R-:W-:Y:S01]  /*d970*/  ISETP.GE.AND P2, PT, R122, UR36, PT ;  /* 0x000000247a007c0c */ /* 0x000fe2000bf46270 */
[----:B------:R-:W-:Y:S01]  /*d980*/  UIADD3 UR36, UPT, UPT, UR51, 0x3e, URZ ;  /* 0x0000003e33247890 */ /* 0x000fe2000fffe0ff */
[----:B------:R-:W-:Y:S02]  /*d990*/  ISETP.LE.AND P1, PT, R0, UR4, PT ;  /* 0x0000000400007c0c */ /* 0x000fe4000bf23270 */
[----:B------:R-:W-:Y:S02]  /*d9a0*/  ISETP.GE.AND P3, PT, R122, UR75, PT ;  /* 0x0000004b7a007c0c */ /* 0x000fe4000bf66270 */
[----:B------:R-:W-:Y:S02]  /*d9b0*/  FSEL R28, R82, -INF , !P0 ;  /* 0xff800000521c7808 */ /* 0x000fe40004000000 */
[----:B------:R-:W-:Y:S02]  /*d9c0*/  FSEL R74, R99, -INF , P4 ;  /* 0xff800000634a7808 */ /* 0x000fe40002000000 */
[----:B------:R-:W-:-:S02]  /*d9d0*/  ISETP.LE.AND P0, PT, R0, UR5, PT ;  /* 0x0000000500007c0c */ /* 0x000fc4000bf03270 */
[----:B------:R-:W-:Y:S02]  /*d9e0*/  FSEL R27, R85, -INF , !P1 ;  /* 0xff800000551b7808 */ /* 0x000fe40004800000 */
[----:B------:R-:W-:Y:S02]  /*d9f0*/  FSEL R76, R101, -INF , P2 ;  /* 0xff800000654c7808 */ /* 0x000fe40001000000 */
[----:B------:R-:W-:Y:S02]  /*da00*/  ISETP.GE.AND P4, PT, R122, UR72, PT ;  /* 0x000000487a007c0c */ /* 0x000fe4000bf86270 */
[----:B------:R-:W-:Y:S02]  /*da10*/  FSEL R75, R98, -INF , P3 ;  /* 0xff800000624b7808 */ /* 0x000fe40001800000 */
[C---:B------:R-:W-:Y:S01]  /*da20*/  ISETP.GE.AND P1, PT, R122.reuse, UR77, PT ;  /* 0x0000004d7a007c0c */ /* 0x040fe2000bf26270 */
[----:B------:R-:W-:Y:S01]  /*da30*/  UIADD3 UR77, UPT, UPT, UR51, 0x1, URZ ;  /* 0x00000001334d7890 */ /* 0x000fe2000fffe0ff */
[----:B------:R-:W-:-:S02]  /*da40*/  ISETP.GE.AND P2, PT, R122, UR74, PT ;  /* 0x0000004a7a007c0c */ /* 0x000fc4000bf46270 */
[----:B------:R-:W-:Y:S02]  /*da50*/  ISETP.GE.AND P3, PT, R122, UR71, PT ;  /* 0x000000477a007c0c */ /* 0x000fe4000bf66270 */
[----:B------:R-:W-:Y:S02]  /*da60*/  FSEL R26, R84, -INF , !P0 ;  /* 0xff800000541a7808 */ /* 0x000fe40004000000 */
[----:B------:R-:W-:Y:S02]  /*da70*/  FSEL R70, R95, -INF , P4 ;  /* 0xff8000005f467808 */ /* 0x000fe40002000000 */
[----:B------:R-:W-:Y:S02]  /*da80*/  ISETP.LE.AND P0, PT, R0, UR36, PT ;  /* 0x0000002400007c0c */ /* 0x000fe4000bf03270 */
[----:B------:R-:W-:Y:S02]  /*da90*/  FSEL R77, R100, -INF , P1 ;  /* 0xff800000644d7808 */ /* 0x000fe40000800000 */
[----:B------:R-:W-:-:S02]  /*daa0*/  FSEL R72, R97, -INF , P2 ;  /* 0xff80000061487808 */ /* 0x000fc40001000000 */
[----:B------:R-:W-:Y:S02]  /*dab0*/  ISETP.GE.AND P4, PT, R122, UR68, PT ;  /* 0x000000447a007c0c */ /* 0x000fe4000bf86270 */
[----:B------:R-:W-:Y:S02]  /*dac0*/  FSEL R71, R94, -INF , P3 ;  /* 0xff8000005e477808 */ /* 0x000fe40001800000 */
[C---:B------:R-:W-:Y:S02]  /*dad0*/  ISETP.GE.AND P1, PT, R122.reuse, UR73, PT ;  /* 0x000000497a007c0c */ /* 0x040fe4000bf26270 */
[C---:B------:R-:W-:Y:S02]  /*dae0*/  ISETP.GE.AND P2, PT, R122.reuse, UR70, PT ;  /* 0x000000467a007c0c */ /* 0x040fe4000bf46270 */
[----:B------:R-:W-:Y:S02]  /*daf0*/  ISETP.GE.AND P3, PT, R122, UR67, PT ;  /* 0x000000437a007c0c */ /* 0x000fe4000bf66270 */
[----:B------:R-:W-:-:S02]  /*db00*/  FSEL R86, R86, -INF , !P0 ;  /* 0xff80000056567808 */ /* 0x000fc40004000000 */
[----:B------:R-:W-:Y:S02]  /*db10*/  FSEL R66, R15, -INF , P4 ;  /* 0xff8000000f427808 */ /* 0x000fe40002000000 */
[----:B------:R-:W-:Y:S02]  /*db20*/  ISETP.LE.AND P0, PT, R0, UR51, PT ;  /* 0x0000003300007c0c */ /* 0x000fe4000bf03270 */
[----:B------:R-:W-:Y:S02]  /*db30*/  FSEL R73, R96, -INF , P1 ;  /* 0xff80000060497808 */ /* 0x000fe40000800000 */
[----:B------:R-:W-:Y:S02]  /*db40*/  FSEL R68, R21, -INF , P2 ;  /* 0xff80000015447808 */ /* 0x000fe40001000000 */
[----:B------:R-:W-:Y:S02]  /*db50*/  ISETP.GE.AND P4, PT, R122, UR64, PT ;  /* 0x000000407a007c0c */ /* 0x000fe4000bf86270 */
[----:B------:R-:W-:-:S02]  /*db60*/  FSEL R67, R14, -INF , P3 ;  /* 0xff8000000e437808 */ /* 0x000fc40001800000 */
[C---:B------:R-:W-:Y:S02]  /*db70*/  ISETP.GE.AND P1, PT, R122.reuse, UR69, PT ;  /* 0x000000457a007c0c */ /* 0x040fe4000bf26270 */
[C---:B------:R-:W-:Y:S02]  /*db80*/  ISETP.GE.AND P2, PT, R122.reuse, UR66, PT ;  /* 0x000000427a007c0c */ /* 0x040fe4000bf46270 */
[----:B------:R-:W-:Y:S02]  /*db90*/  ISETP.GE.AND P3, PT, R122, UR63, PT ;  /* 0x0000003f7a007c0c */ /* 0x000fe4000bf66270 */
[----:B------:R-:W-:Y:S02]  /*dba0*/  FSEL R24, R24, -INF , !P0 ;  /* 0xff80000018187808 */ /* 0x000fe40004000000 */
[----:B------:R-:W-:Y:S02]  /*dbb0*/  FSEL R62, R11, -INF , P4 ;  /* 0xff8000000b3e7808 */ /* 0x000fe40002000000 */
[----:B------:R-:W-:Y:S01]  /*dbc0*/  ISETP.LE.AND P0, PT, R0, UR77, PT ;  /* 0x0000004d00007c0c */ /* 0x000fe2000bf03270 */
[----:B------:R-:W-:Y:S01]  /*dbd0*/  UIADD3 UR77, UPT, UPT, UR51, 0x3f, URZ ;  /* 0x0000003f334d7890 */ /* 0x000fe2000fffe0ff */
[----:B------:R-:W-:-:S02]  /*dbe0*/  FSEL R69, R20, -INF , P1 ;  /* 0xff80000014457808 */ /* 0x000fc40000800000 */
[----:B------:R-:W-:Y:S02]  /*dbf0*/  FSEL R64, R13, -INF , P2 ;  /* 0xff8000000d407808 */ /* 0x000fe40001000000 */
[----:B------:R-:W-:Y:S02]  /*dc00*/  ISETP.GE.AND P4, PT, R122, UR60, PT ;  /* 0x0000003c7a007c0c */ /* 0x000fe4000bf86270 */
[----:B------:R-:W-:Y:S02]  /*dc10*/  FSEL R63, R10, -INF , P3 ;  /* 0xff8000000a3f7808 */ /* 0x000fe40001800000 */
[C---:B------:R-:W-:Y:S02]  /*dc20*/  ISETP.GE.AND P1, PT, R122.reuse, UR65, PT ;  /* 0x000000417a007c0c */ /* 0x040fe4000bf26270 */
[C---:B------:R-:W-:Y:S02]  /*dc30*/  ISETP.GE.AND P2, PT, R122.reuse, UR62, PT ;  /* 0x0000003e7a007c0c */ /* 0x040fe4000bf46270 */
[----:B------:R-:W-:-:S02]  /*dc40*/  ISETP.GE.AND P3, PT, R122, UR59, PT ;  /* 0x0000003b7a007c0c */ /* 0x000fc4000bf66270 */
[----:B------:R-:W-:Y:S02]  /*dc50*/  FSEL R58, R7, -INF , P4 ;  /* 0xff800000073a7808 */ /* 0x000fe40002000000 */
[----:B------:R-:W-:Y:S02]  /*dc60*/  FSEL R65, R12, -INF , P1 ;  /* 0xff8000000c417808 */ /* 0x000fe40000800000 */
[----:B------:R-:W-:Y:S02]  /*dc70*/  FSEL R60, R9, -INF , P2 ;  /* 0xff800000093c7808 */ /* 0x000fe40001000000 */
[----:B------:R-:W-:Y:S02]  /*dc80*/  ISETP.GE.AND P4, PT, R122, UR33, PT ;  /* 0x000000217a007c0c */ /* 0x000fe4000bf86270 */
[----:B------:R-:W-:Y:S02]  /*dc90*/  FSEL R59, R6, -INF , P3 ;  /* 0xff800000063b7808 */ /* 0x000fe40001800000 */
[----:B------:R-:W-:-:S02]  /*dca0*/  FSEL R83, R25, -INF , !P0 ;  /* 0xff80000019537808 */ /* 0x000fc40004000000 */
[C---:B------:R-:W-:Y:S02]  /*dcb0*/  ISETP.GE.AND P1, PT, R122.reuse, UR61, PT ;  /* 0x0000003d7a007c0c */ /* 0x040fe4000bf26270 */
[C---:B------:R-:W-:Y:S02]  /*dcc0*/  ISETP.GE.AND P2, PT, R122.reuse, UR35, PT ;  /* 0x000000237a007c0c */ /* 0x040fe4000bf46270 */
[----:B------:R-:W-:Y:S02]  /*dcd0*/  ISETP.GE.AND P3, PT, R122, UR32, PT ;  /* 0x000000207a007c0c */ /* 0x000fe4000bf66270 */
[----:B------:R-:W-:Y:S02]  /*dce0*/  ISETP.LE.AND P0, PT, R0, UR77, PT ;  /* 0x0000004d00007c0c */ /* 0x000fe4000bf03270 */
[----:B------:R-:W-:Y:S02]  /*dcf0*/  FSEL R54, R54, -INF , P4 ;  /* 0xff80000036367808 */ /* 0x000fe40002000000 */
[----:B------:R-:W-:-:S02]  /*dd00*/  FSEL R61, R8, -INF , P1 ;  /* 0xff800000083d7808 */ /* 0x000fc40000800000 */
[----:B------:R-:W-:Y:S02]  /*dd10*/  FSEL R56, R5, -INF , P2 ;  /* 0xff80000005387808 */ /* 0x000fe40001000000 */
[C---:B------:R-:W-:Y:S02]  /*dd20*/  ISETP.GE.AND P4, PT, R122.reuse, UR29, PT ;  /* 0x0000001d7a007c0c */ /* 0x040fe4000bf86270 */
[----:B------:R-:W-:Y:S02]  /*dd30*/  FSEL R55, R55, -INF , P3 ;  /* 0xff80000037377808 */ /* 0x000fe40001800000 */
[----:B------:R-:W-:Y:S02]  /*dd40*/  FSEL R25, R87, -INF , !P0 ;  /* 0xff80000057197808 */ /* 0x000fe40004000000 */
[C---:B------:R-:W-:Y:S02]  /*dd50*/  ISETP.GE.AND P1, PT, R122.reuse, UR34, PT ;  /* 0x000000227a007c0c */ /* 0x040fe4000bf26270 */
[----:B------:R-:W-:-:S02]  /*dd60*/  ISETP.GE.AND P2, PT, R122, UR31, PT ;  /* 0x0000001f7a007c0c */ /* 0x000fc4000bf46270 */
[C---:B------:R-:W-:Y:S02]  /*dd70*/  ISETP.GE.AND P3, PT, R122.reuse, UR28, PT ;  /* 0x0000001c7a007c0c */ /* 0x040fe4000bf66270 */
[----:B------:R-:W-:Y:S02]  /*dd80*/  ISETP.GE.AND P0, PT, R122, UR51, PT ;  /* 0x000000337a007c0c */ /* 0x000fe4000bf06270 */
[----:B------:R-:W-:Y:S02]  /*dd90*/  FSEL R81, R104, -INF , P5 ;  /* 0xff80000068517808 */ /* 0x000fe40002800000 */
[----:B------:R-:W-:Y:S02]  /*dda0*/  ISETP.GT.AND P5, PT, R122, UR51, PT ;  /* 0x000000337a007c0c */ /* 0x000fe4000bfa4270 */
[----:B------:R-:W-:Y:S02]  /*ddb0*/  FSEL R50, R50, -INF , P4 ;  /* 0xff80000032327808 */ /* 0x000fe40002000000 */
[----:B------:R-:W-:-:S02]  /*ddc0*/  FSEL R57, R4, -INF , P1 ;  /* 0xff80000004397808 */ /* 0x000fc40000800000 */
[----:B------:R-:W-:Y:S02]  /*ddd0*/  FSEL R52, R52, -INF , P2 ;  /* 0xff80000034347808 */ /* 0x000fe40001000000 */
[C---:B------:R-:W-:Y:S02]  /*dde0*/  ISETP.GE.AND P4, PT, R122.reuse, UR25, PT ;  /* 0x000000197a007c0c */ /* 0x040fe4000bf86270 */
[----:B------:R-:W-:Y:S02]  /*ddf0*/  FSEL R51, R51, -INF , P3 ;  /* 0xff80000033337808 */ /* 0x000fe40001800000 */
[C---:B------:R-:W-:Y:S02]  /*de00*/  ISETP.GE.AND P1, PT, R122.reuse, UR30, PT ;  /* 0x0000001e7a007c0c */ /* 0x040fe4000bf26270 */
[C---:B------:R-:W-:Y:S02]  /*de10*/  ISETP.GE.AND P2, PT, R122.reuse, UR27, PT ;  /* 0x0000001b7a007c0c */ /* 0x040fe4000bf46270 */
[----:B------:R-:W-:-:S02]  /*de20*/  ISETP.GE.AND P3, PT, R122, UR24, PT ;  /* 0x000000187a007c0c */ /* 0x000fc4000bf66270 */
[----:B------:R-:W-:Y:S02]  /*de30*/  FSEL R82, R24, -INF , P0 ;  /* 0xff80000018527808 */ /* 0x000fe40000000000 */
[----:B------:R-:W-:Y:S02]  /*de40*/  FSEL R83, R83, -INF , P5 ;  /* 0xff80000053537808 */ /* 0x000fe40002800000 */
[----:B------:R-:W-:Y:S02]  /*de50*/  FSEL R80, R105, -INF , P6 ;  /* 0xff80000069507808 */ /* 0x000fe40003000000 */
[----:B------:R-:W-:Y:S02]  /*de60*/  R2UR.FILL UR36, R3 ;  /* 0x00000000032472ca */ /* 0x000fe400004e0000 */
[----:B------:R-:W-:Y:S02]  /*de70*/  FSEL R46, R46, -INF , P4 ;  /* 0xff8000002e2e7808 */ /* 0x000fe40002000000 */
[----:B------:R-:W-:-:S02]  /*de80*/  FSEL R53, R53, -INF , P1 ;  /* 0xff80000035357808 */ /* 0x000fc40000800000 */
[----:B------:R-:W-:Y:S02]  /*de90*/  FSEL R48, R48, -INF , P2 ;  /* 0xff80000030307808 */ /* 0x000fe40001000000 */
[C---:B------:R-:W-:Y:S02]  /*dea0*/  ISETP.GE.AND P4, PT, R122.reuse, UR21, PT ;  /* 0x000000157a007c0c */ /* 0x040fe4000bf86270 */
[----:B------:R-:W-:Y:S02]  /*deb0*/  FSEL R47, R47, -INF , P3 ;  /* 0xff8000002f2f7808 */ /* 0x000fe40001800000 */
[----:B------:R-:W-:Y:S02]  /*dec0*/  FMNMX3 R3, R17, R82, R18, !PT ;  /* 0x0000005211037276 */ /* 0x000fe40007800012 */
[C---:B------:R-:W-:Y:S02]  /*ded0*/  ISETP.GE.AND P1, PT, R122.reuse, UR26, PT ;  /* 0x0000001a7a007c0c */ /* 0x040fe4000bf26270 */
[----:B------:R-:W-:-:S02]  /*dee0*/  ISETP.GE.AND P2, PT, R122, UR23, PT ;  /* 0x000000177a007c0c */ /* 0x000fc4000bf46270 */
[----:B------:R-:W-:Y:S02]  /*def0*/  ISETP.GE.AND P3, PT, R122, UR20, PT ;  /* 0x000000147a007c0c */ /* 0x000fe4000bf66270 */
[C---:B------:R-:W-:Y:S02]  /*df00*/  FMNMX3 R0, R17.reuse, R83, R19, !PT ;  /* 0x0000005311007276 */ /* 0x040fe40007800013 */
[----:B------:R-:W-:Y:S02]  /*df10*/  FMNMX3 R5, R17, R22, R80, !PT ;  /* 0x0000001611057276 */ /* 0x000fe40007800050 */
[----:B------:R-:W-:Y:S02]  /*df20*/  FSEL R42, R42, -INF , P4 ;  /* 0xff8000002a2a7808 */ /* 0x000fe40002000000 */
[----:B------:R-:W-:Y:S02]  /*df30*/  FMNMX3 R3, R3, R78, R74, !PT ;  /* 0x0000004e03037276 */ /* 0x000fe4000780004a */
[----:B------:R-:W-:-:S02]  /*df40*/  FSEL R49, R49, -INF , P1 ;  /* 0xff80000031317808 */ /* 0x000fc40000800000 */
[----:B------:R-:W-:Y:S02]  /*df50*/  FSEL R44, R44, -INF , P2 ;  /* 0xff8000002c2c7808 */ /* 0x000fe40001000000 */
[----:B------:R-:W-:Y:S02]  /*df60*/  ISETP.GE.AND P4, PT, R122, UR17, PT ;  /* 0x000000117a007c0c */ /* 0x000fe4000bf86270 */
[----:B------:R-:W-:Y:S02]  /*df70*/  FSEL R43, R43, -INF , P3 ;  /* 0xff8000002b2b7808 */ /* 0x000fe40001800000 */
[----:B------:R-:W-:Y:S02]  /*df80*/  FMNMX3 R0, R0, R79, R75, !PT ;  /* 0x0000004f00007276 */ /* 0x000fe4000780004b */
[C---:B------:R-:W-:Y:S02]  /*df90*/  ISETP.GE.AND P1, PT, R122.reuse, UR22, PT ;  /* 0x000000167a007c0c */ /* 0x040fe4000bf26270 */
[----:B------:R-:W-:-:S02]  /*dfa0*/  ISETP.GE.AND P2, PT, R122, UR19, PT ;  /* 0x000000137a007c0c */ /* 0x000fc4000bf46270 */
[----:B------:R-:W-:Y:S02]  /*dfb0*/  ISETP.GE.AND P3, PT, R122, UR16, PT ;  /* 0x000000107a007c0c */ /* 0x000fe4000bf66270 */
[----:B------:R-:W-:Y:S02]  /*dfc0*/  FMNMX3 R6, R17, R23, R81, !PT ;  /* 0x0000001711067276 */ /* 0x000fe40007800051 */
[----:B------:R-:W-:Y:S02]  /*dfd0*/  FMNMX3 R5, R5, R76, R72, !PT ;  /* 0x0000004c05057276 */ /* 0x000fe40007800048 */
[----:B------:R-:W-:Y:S02]  /*dfe0*/  FMNMX3 R3, R3, R70, R66, !PT ;  /* 0x0000004603037276 */ /* 0x000fe40007800042 */
[----:B------:R-:W-:Y:S02]  /*dff0*/  FSEL R38, R38, -INF , P4 ;  /* 0xff80000026267808 */ /* 0x000fe40002000000 */
[----:B------:R-:W-:-:S02]  /*e000*/  FMNMX3 R0, R0, R71, R67, !PT ;  /* 0x0000004700007276 */ /* 0x000fc40007800043 */
[----:B------:R-:W-:Y:S02]  /*e010*/  FSEL R45, R45, -INF , P1 ;  /* 0xff8000002d2d7808 */ /* 0x000fe40000800000 */
[----:B------:R-:W-:Y:S02]  /*e020*/  FSEL R40, R40, -INF , P2 ;  /* 0xff80000028287808 */ /* 0x000fe40001000000 */
[----:B------:R-:W-:Y:S02]  /*e030*/  ISETP.GE.AND P4, PT, R122, UR13, PT ;  /* 0x0000000d7a007c0c */ /* 0x000fe4000bf86270 */
[----:B------:R-:W-:Y:S02]  /*e040*/  FSEL R39, R39, -INF , P3 ;  /* 0xff80000027277808 */ /* 0x000fe40001800000 */
[----:B------:R-:W-:Y:S02]  /*e050*/  FMNMX3 R6, R6, R77, R73, !PT ;  /* 0x0000004d06067276 */ /* 0x000fe40007800049 */
[----:B------:R-:W-:-:S02]  /*e060*/  FMNMX3 R5, R5, R68, R64, !PT ;  /* 0x0000004405057276 */ /* 0x000fc40007800040 */
[C---:B------:R-:W-:Y:S02]  /*e070*/  ISETP.GE.AND P1, PT, R122.reuse, UR18, PT ;  /* 0x000000127a007c0c */ /* 0x040fe4000bf26270 */
[C---:B------:R-:W-:Y:S02]  /*e080*/  ISETP.GE.AND P2, PT, R122.reuse, UR15, PT ;  /* 0x0000000f7a007c0c */ /* 0x040fe4000bf46270 */
[----:B------:R-:W-:Y:S02]  /*e090*/  ISETP.GE.AND P3, PT, R122, UR12, PT ;  /* 0x0000000c7a007c0c */ /* 0x000fe4000bf66270 */
[----:B------:R-:W-:Y:S02]  /*e0a0*/  FMNMX3 R3, R3, R62, R58, !PT ;  /* 0x0000003e03037276 */ /* 0x000fe4000780003a */
[----:B------:R-:W-:Y:S02]  /*e0b0*/  FMNMX3 R0, R0, R63, R59, !PT ;  /* 0x0000003f00007276 */ /* 0x000fe4000780003b */
[----:B------:R-:W-:-:S02]  /*e0c0*/  FSEL R34, R34, -INF , P4 ;  /* 0xff80000022227808 */ /* 0x000fc40002000000 */
[----:B------:R-:W-:Y:S02]  /*e0d0*/  FMNMX3 R6, R6, R69, R65, !PT ;  /* 0x0000004506067276 */ /* 0x000fe40007800041 */
[----:B------:R-:W-:Y:S02]  /*e0e0*/  FMNMX3 R5, R5, R60, R56, !PT ;  /* 0x0000003c05057276 */ /* 0x000fe40007800038 */
[----:B------:R-:W-:Y:S02]  /*e0f0*/  FSEL R41, R41, -INF , P1 ;  /* 0xff80000029297808 */ /* 0x000fe40000800000 */
[----:B------:R-:W-:Y:S02]  /*e100*/  FSEL R36, R36, -INF , P2 ;  /* 0xff80000024247808 */ /* 0x000fe40001000000 */
[----:B------:R-:W-:Y:S02]  /*e110*/  ISETP.GE.AND P4, PT, R122, UR9, PT ;  /* 0x000000097a007c0c */ /* 0x000fe4000bf86270 */
[----:B------:R-:W-:-:S02]  /*e120*/  FSEL R35, R35, -INF , P3 ;  /* 0xff80000023237808 */ /* 0x000fc40001800000 */
[C---:B------:R-:W-:Y:S02]  /*e130*/  ISETP.GE.AND P1, PT, R122.reuse, UR14, PT ;  /* 0x0000000e7a007c0c */ /* 0x040fe4000bf26270 */
[C---:B------:R-:W-:Y:S02]  /*e140*/  ISETP.GE.AND P2, PT, R122.reuse, UR11, PT ;  /* 0x0000000b7a007c0c */ /* 0x040fe4000bf46270 */
[----:B------:R-:W-:Y:S02]  /*e150*/  ISETP.GE.AND P3, PT, R122, UR8, PT ;  /* 0x000000087a007c0c */ /* 0x000fe4000bf66270 */
[----:B------:R-:W-:Y:S02]  /*e160*/  FMNMX3 R3, R3, R54, R50, !PT ;  /* 0x0000003603037276 */ /* 0x000fe40007800032 */
[----:B------:R-:W-:Y:S02]  /*e170*/  FMNMX3 R0, R0, R55, R51, !PT ;  /* 0x0000003700007276 */ /* 0x000fe40007800033 */
[----:B------:R-:W-:-:S02]  /*e180*/  FMNMX3 R6, R6, R61, R57, !PT ;  /* 0x0000003d06067276 */ /* 0x000fc40007800039 */
[----:B------:R-:W-:Y:S02]  /*e190*/  FMNMX3 R5, R5, R52, R48, !PT ;  /* 0x0000003405057276 */ /* 0x000fe40007800030 */
[----:B------:R-:W-:Y:S02]  /*e1a0*/  FSEL R30, R30, -INF , P4 ;  /* 0xff8000001e1e7808 */ /* 0x000fe40002000000 */
[----:B------:R-:W-:Y:S02]  /*e1b0*/  FSEL R37, R37, -INF , P1 ;  /* 0xff80000025257808 */ /* 0x000fe40000800000 */
[----:B------:R-:W-:Y:S02]  /*e1c0*/  FSEL R32, R32, -INF , P2 ;  /* 0xff80000020207808 */ /* 0x000fe40001000000 */
[----:B------:R-:W-:Y:S02]  /*e1d0*/  ISETP.GE.AND P4, PT, R122, UR5, PT ;  /* 0x000000057a007c0c */ /* 0x000fe4000bf86270 */
[----:B------:R-:W-:-:S02]  /*e1e0*/  FSEL R31, R31, -INF , P3 ;  /* 0xff8000001f1f7808 */ /* 0x000fc40001800000 */
[----:B------:R-:W-:Y:S02]  /*e1f0*/  FMNMX3 R3, R3, R46, R42, !PT ;  /* 0x0000002e03037276 */ /* 0x000fe4000780002a */
[C---:B------:R-:W-:Y:S02]  /*e200*/  ISETP.GE.AND P1, PT, R122.reuse, UR10, PT ;  /* 0x0000000a7a007c0c */ /* 0x040fe4000bf26270 */
[C---:B------:R-:W-:Y:S02]  /*e210*/  ISETP.GE.AND P2, PT, R122.reuse, UR7, PT ;  /* 0x000000077a007c0c */ /* 0x040fe4000bf46270 */
[----:B------:R-:W-:Y:S02]  /*e220*/  ISETP.GE.AND P3, PT, R122, UR4, PT ;  /* 0x000000047a007c0c */ /* 0x000fe4000bf66270 */
[----:B------:R-:W-:Y:S02]  /*e230*/  FMNMX3 R0, R0, R47, R43, !PT ;  /* 0x0000002f00007276 */ /* 0x000fe4000780002b */
[----:B------:R-:W-:-:S02]  /*e240*/  ISETP.GE.AND P6, PT, R122, UR76, PT ;  /* 0x0000004c7a007c0c */ /* 0x000fc4000bfc6270 */
[----:B------:R-:W-:Y:S02]  /*e250*/  FMNMX3 R6, R6, R53, R49, !PT ;  /* 0x0000003506067276 */ /* 0x000fe40007800031 */
[----:B------:R-:W-:Y:S02]  /*e260*/  FMNMX3 R5, R5, R44, R40, !PT ;  /* 0x0000002c05057276 */ /* 0x000fe40007800028 */
[----:B------:R-:W-:Y:S02]  /*e270*/  FSEL R26, R26, -INF , P4 ;  /* 0xff8000001a1a7808 */ /* 0x000fe40002000000 */
[----:B------:R-:W-:Y:S02]  /*e280*/  FMNMX3 R3, R3, R38, R34, !PT ;  /* 0x0000002603037276 */ /* 0x000fe40007800022 */
[----:B------:R-:W-:Y:S02]  /*e290*/  FSEL R33, R33, -INF , P1 ;  /* 0xff80000021217808 */ /* 0x000fe40000800000 */
[----:B------:R-:W-:-:S02]  /*e2a0*/  FSEL R28, R28, -INF , P2 ;  /* 0xff8000001c1c7808 */ /* 0x000fc40001000000 */
[----:B------:R-:W-:Y:S02]  /*e2b0*/  FSEL R27, R27, -INF , P3 ;  /* 0xff8000001b1b7808 */ /* 0x000fe40001800000 */
[----:B------:R-:W-:Y:S02]  /*e2c0*/  FMNMX3 R0, R0, R39, R35, !PT ;  /* 0x0000002700007276 */ /* 0x000fe40007800023 */
[C---:B------:R-:W-:Y:S02]  /*e2d0*/  ISETP.GE.AND P1, PT, R122.reuse, UR6, PT ;  /* 0x000000067a007c0c */ /* 0x040fe4000bf26270 */
[----:B------:R-:W-:Y:S02]  /*e2e0*/  ISETP.GE.AND P2, PT, R122, UR77, PT ;  /* 0x0000004d7a007c0c */ /* 0x000fe4000bf46270 */
[----:B------:R-:W-:Y:S02]  /*e2f0*/  FSEL R24, R86, -INF , P6 ;  /* 0xff80000056187808 */ /* 0x000fe40003000000 */
[----:B------:R-:W-:-:S02]  /*e300*/  FMNMX3 R6, R6, R45, R41, !PT ;  /* 0x0000002d06067276 */ /* 0x000fc40007800029 */
[----:B------:R-:W-:Y:S02]  /*e310*/  FMNMX3 R5, R5, R36, R32, !PT ;  /* 0x0000002405057276 */ /* 0x000fe40007800020 */
[----:B------:R-:W-:Y:S02]  /*e320*/  FMNMX3 R4, R3, R30, R26, !PT ;  /* 0x0000001e03047276 */ /* 0x000fe4000780001a */
[----:B------:R-:W-:Y:S02]  /*e330*/  FMNMX3 R3, R0, R31, R27, !PT ;  /* 0x0000001f00037276 */ /* 0x000fe4000780001b */
[----:B------:R-:W-:Y:S02]  /*e340*/  FSEL R29, R29, -INF , P1 ;  /* 0xff8000001d1d7808 */ /* 0x000fe40000800000 */
[----:B------:R-:W-:Y:S02]  /*e350*/  FSEL R25, R25, -INF , P2 ;  /* 0xff80000019197808 */ /* 0x000fe40001000000 */
[----:B------:R-:W-:-:S02]  /*e360*/  FMNMX3 R6, R6, R37, R33, !PT ;  /* 0x0000002506067276 */ /* 0x000fc40007800021 */
[----:B------:R-:W-:Y:S02]  /*e370*/  FMNMX3 R0, R5, R28, R24, !PT ;  /* 0x0000001c05007276 */ /* 0x000fe40007800018 */
[----:B------:R-:W-:Y:S02]  /*e380*/  ISETP.NE.AND P0, PT, R89, R2, PT ;  /* 0x000000025900720c */ /* 0x000fe40003f05270 */
[----:B------:R-:W-:Y:S02]  /*e390*/  FMNMX3 R127, R6, R29, R25, !PT ;  /* 0x0000001d067f7276 */ /* 0x000fe40007800019 */
        /* <DEDUP_REMOVED lines=9> */
[----:B------:R-:W2:Y:S01]  /*e430*/  LDCU.64 UR6, c[0x4][0xb8] ;  /* 0x01001700ff0677ac */ /* 0x000ea20008000a00 */
[----:B------:R-:W5:Y:S01]  /*e440*/  LDC.64 R14, c[0x4][R14] ;  /* 0x010000000e0e7b82 */ /* 0x000f620000000a00 */
[----:B------:R-:W-:Y:S01]  /*e450*/  IMAD.MOV.U32 R13, RZ, RZ, RZ ;  /* 0x000000ffff0d7224 */ /* 0x000fe200078e00ff */
[----:B------:R-:W3:Y:S01]  /*e460*/  LDCU.64 UR4, c[0x4][0x18] ;  /* 0x01000300ff0477ac */ /* 0x000ee20008000a00 */
[----:B-1----:R-:W-:Y:S01]  /*e470*/  IMAD.U32 R4, RZ, RZ, UR8 ;  /* 0x00000008ff047e24 */ /* 0x002fe2000f8e00ff */
[----:B------:R-:W-:Y:S01]  /*e480*/  MOV R5, UR9 ;  /* 0x0000000900057c02 */ /* 0x000fe20008000f00 */
[----:B--2---:R-:W-:Y:S01]  /*e490*/  IMAD.U32 R6, RZ, RZ, UR6 ;  /* 0x00000006ff067e24 */ /* 0x004fe2000f8e00ff */
[----:B------:R-:W-:Y:S01]  /*e4a0*/  MOV R7, UR7 ;  /* 0x0000000700077c02 */ /* 0x000fe20008000f00 */
[----:B---3--:R-:W-:Y:S01]  /*e4b0*/  IMAD.U32 R10, RZ, RZ, UR4 ;  /* 0x00000004ff0a7e24 */ /* 0x008fe2000f8e00ff */
[----:B------:R-:W-:-:S02]  /*e4c0*/  MOV R11, UR5 ;  /* 0x00000005000b7c02 */ /* 0x000fc40008000f00 */
[----:B------:R-:W-:-:S07]  /*e4d0*/  LEPC R20, `(.L_x_250) ;  /* 0x000000001014794e */ /* 0x000fce0000000000 */
[----:B----45:R-:W-:Y:S05]  /*e4e0*/  CALL.ABS.NOINC R14 ;  /* 0x000000000e007343 */ /* 0x030fea0003c00000 */
.L_x_250:
[----:B------:R-:W-:Y:S05]  /*e4f0*/  WARPSYNC.ALL ;  /* 0x0000000000007948 */ /* 0x000fea0003800000 */
[----:B------:R-:W-:Y:S01]  /*e500*/  R2UR UR4, R93 ;  /* 0x000000005d0472ca */ /* 0x000fe200000e0000 */
[----:B------:R-:W-:Y:S01]  /*e510*/  IMAD.MOV.U32 R124, RZ, RZ, R17 ;  /* 0x000000ffff7c7224 */ /* 0x000fe200078e0011 */
[----:B------:R-:W-:-:S11]  /*e520*/  ISETP.NE.AND P0, PT, RZ, UR49, PT ;  /* 0x00000031ff007c0c */ /* 0x000fd6000bf05270 */
[----:B------:R1:W-:Y:S02]  /*e530*/  STTM.x2 tmem[UR4], R124 ;  /* 0x0000007c000079ed */ /* 0x0003e400080c0004 */
[----:B------:R-:W-:Y:S05]  /*e540*/  @P0 BRA `(.L_x_251) ;  /* 0x0000000000040947 */ /* 0x000fea0003800000 */
[----:B----4-:R-:W-:Y:S05]  /*e550*/  BPT.TRAP 0x1 ;  /* 0x000000040000795c */ /* 0x010fea0000300000 */
.L_x_251:
[----:B------:R-:W-:Y:S01]  /*e560*/  MOV R3, UR57 ;  /* 0x0000003900037c02 */ /* 0x000fe20008000f00 */
[----:B------:R-:W-:Y:S01]  /*e570*/  SYNCS.ARRIVE.TRANS64.A1T0 RZ, [UR44], RZ ;  /* 0x000000ffffff79a7 */ /* 0x000fe2000810002c */
[----:B----4-:R-:W-:Y:S01]  /*e580*/  FMUL R0, R125, -UR37 ;  /* 0x800000257d007c20 */ /* 0x010fe20008400000 */
        /* <DEDUP_REMOVED lines=17> */
[----:B------:R-:W-:Y:S01]  /*e6a0*/  @!P6 FMUL R22, R22, 0.5 ;  /* 0x3f0000001616e820 */ /* 0x000fe20000400000 */
[----:B------:R4:W5:Y:S01]  /*e6b0*/  MUFU.EX2 R120, R82 ;  /* 0x0000005200787308 */ /* 0x0009620000000800 */
[----:B------:R-:W-:-:S07]  /*e6c0*/  @!P5 FMUL R23, R23, 0.5 ;  /* 0x3f0000001717d820 */ /* 0x000fce0000400000 */
[----:B------:R4:W1:Y:S08]  /*e6d0*/  MUFU.EX2 R121, R83 ;  /* 0x0000005300797308 */ /* 0x0008700000000800 */
[----:B------:R4:W1:Y:S08]  /*e6e0*/  MUFU.EX2 R118, R22 ;  /* 0x0000001600767308 */ /* 0x0008700000000800 */
[----:B------:R4:W1:Y:S02]  /*e6f0*/  MUFU.EX2 R119, R23 ;  /* 0x0000001700777308 */ /* 0x0008640000000800 */
[----:B-12-45:R-:W-:Y:S05]  /*e700*/  @!P2 BRA `(.L_x_252) ;  /* 0x0000005c00c0a947 */ /* 0x036fea0003800000 */
.L_x_430:
[----:B------:R-:W-:Y:S01]  /*e710*/  @!P1 FMUL R120, R120, R120 ;  /* 0x0000007878789220 */ /* 0x000fe20000400000 */
[----:B------:R-:W-:Y:S01]  /*e720*/  FSETP.GEU.AND P2, PT, R80, -126, PT ;  /* 0xc2fc00005000780b */ /* 0x000fe20003f4e000 */
[----:B------:R-:W-:Y:S01]  /*e730*/  @!P4 FMUL R18, R18, 0.5 ;  /* 0x3f0000001212c820 */ /* 0x000fe20000400000 */
[----:B------:R-:W-:Y:S01]  /*e740*/  FSETP.GEU.AND P1, PT, R81, -126, PT ;  /* 0xc2fc00005100780b */ /* 0x000fe20003f2e000 */
[----:B------:R-:W-:Y:S01]  /*e750*/  @!P3 FMUL R19, R19, 0.5 ;  /* 0x3f0000001313b820 */ /* 0x000fe20000400000 */
[--C-:B------:R-:W-:Y:S01]  /*e760*/  FFMA2 R78, R78.F32x2.HI_LO, UR37.F32, R0.reuse.F32 ;  /* 0x000000254e4e7c49 */ /* 0x100fe20009200000 */
[----:B------:R-:W2:Y:S01]  /*e770*/  MUFU.EX2 R116, R18 ;  /* 0x0000001200747308 */ /* 0x000ea20000000800 */
[----:B------:R-:W-:Y:S01]  /*e780*/  @!P0 FMUL R121, R121, R121 ;  /* 0x0000007979798220 */ /* 0x000fe20000400000 */
[--C-:B------:R-:W-:Y:S01]  /*e790*/  FFMA2 R76, R76.F32x2.HI_LO, UR37.F32, R0.reuse.F32 ;  /* 0x000000254c4c7c49 */ /* 0x100fe20009200000 */
[----:B------:R-:W-:Y:S01]  /*e7a0*/  USHF.R.U32.HI UR4, URZ, 0x15, UR40 ;  /* 0x00000015ff047899 */ /* 0x000fe20008011628 */
[----:B------:R-:W-:Y:S01]  /*e7b0*/  FSETP.GEU.AND P0, PT, R78, -126, PT ;  /* 0xc2fc00004e00780b */ /* 0x000fe20003f0e000 */
[--C-:B------:R-:W-:Y:S01]  /*e7c0*/  FFMA2 R74, R74.F32x2.HI_LO, UR37.F32, R0.reuse.F32 ;  /* 0x000000254a4a7c49 */ /* 0x100fe20009200000 */
[----:B------:R-:W-:Y:S01]  /*e7d0*/  UISETP.NE.AND UP0, UPT, UR58, URZ, UPT ;  /* 0x000000ff3a00728c */ /* 0x000fe2000bf05270 */
[--C-:B------:R-:W-:Y:S01]  /*e7e0*/  FFMA2 R72, R72.F32x2.HI_LO, UR37.F32, R0.reuse.F32 ;  /* 0x0000002548487c49 */ /* 0x100fe20009200000 */
[----:B------:R-:W4:Y:S01]  /*e7f0*/  MUFU.EX2 R117, R19 ;  /* 0x0000001300757308 */ /* 0x000f220000000800 */
[----:B------:R-:W-:Y:S01]  /*e800*/  @!P2 FMUL R80, R80, 0.5 ;  /* 0x3f0000005050a820 */ /* 0x000fe20000400000 */
[----:B------:R-:W-:Y:S01]  /*e810*/  @!P1 FMUL R81, R81, 0.5 ;  /* 0x3f00000051519820 */ /* 0x000fe20000400000 */
[----:B------:R-:W-:Y:S01]  /*e820*/  @!P6 FMUL R118, R118, R118 ;  /* 0x000000767676e220 */ /* 0x000fe20000400000 */
[----:B------:R-:W-:Y:S01]  /*e830*/  @!P5 FMUL R119, R119, R119 ;  /* 0x000000777777d220 */ /* 0x000fe20000400000 */
[----:B------:R-:W-:Y:S01]  /*e840*/  FSETP.GEU.AND P6, PT, R79, -126, PT ;  /* 0xc2fc00004f00780b */ /* 0x000fe20003fce000 */
[--C-:B------:R-:W-:Y:S01]  /*e850*/  FFMA2 R68, R68.F32x2.HI_LO, UR37.F32, R0.reuse.F32 ;  /* 0x0000002544447c49 */ /* 0x100fe20009200000 */
[----:B------:R-:W-:Y:S01]  /*e860*/  FSETP.GEU.AND P5, PT, R76, -126, PT ;  /* 0xc2fc00004c00780b */ /* 0x000fe20003fae000 */
[----:B------:R-:W5:Y:S01]  /*e870*/  MUFU.EX2 R114, R80 ;  /* 0x0000005000727308 */ /* 0x000f620000000800 */
[----:B--2---:R-:W-:Y:S01]  /*e880*/  @!P4 FMUL R116, R116, R116 ;  /* 0x000000747474c220 */ /* 0x004fe20000400000 */
[----:B------:R-:W-:Y:S01]  /*e890*/  FSETP.GEU.AND P4, PT, R77, -126, PT ;  /* 0xc2fc00004d00780b */ /* 0x000fe20003f8e000 */
[----:B------:R-:W-:Y:S01]  /*e8a0*/  @!P0 FMUL R78, R78, 0.5 ;  /* 0x3f0000004e4e8820 */ /* 0x000fe20000400000 */
[--C-:B------:R-:W-:Y:S01]  /*e8b0*/  FFMA2 R66, R66.F32x2.HI_LO, UR37.F32, R0.reuse.F32 ;  /* 0x0000002542427c49 */ /* 0x100fe20009200000 */
[----:B-1----:R-:W-:Y:S01]  /*e8c0*/  MOV R3, UR4 ;  /* 0x0000000400037c02 */ /* 0x002fe20008000f00 */
[--C-:B------:R-:W-:Y:S01]  /*e8d0*/  FFMA2 R70, R70.F32x2.HI_LO, UR37.F32, R0.reuse.F32 ;  /* 0x0000002546467c49 */ /* 0x100fe20009200000 */
[----:B------:R-:W-:Y:S01]  /*e8e0*/  ULOP3.LUT UR57, UR57, 0x1, URZ, 0x3c, !UPT ;  /* 0x0000000139397892 */ /* 0x000fe2000f8e3cff */
[----:B------:R-:W1:Y:S01]  /*e8f0*/  MUFU.EX2 R115, R81 ;  /* 0x0000005100737308 */ /* 0x000e620000000800 */
[----:B----4-:R-:W-:Y:S01]  /*e900*/  @!P3 FMUL R117, R117, R117 ;  /* 0x000000757575b220 */ /* 0x010fe20000400000 */
[----:B------:R-:W-:Y:S01]  /*e910*/  FSETP.GEU.AND P3, PT, R74, -126, PT ;  /* 0xc2fc00004a00780b */ /* 0x000fe20003f6e000 */
[----:B------:R-:W-:Y:S01]  /*e920*/  @!P6 FMUL R79, R79, 0.5 ;  /* 0x3f0000004f4fe820 */ /* 0x000fe20000400000 */
[----:B------:R-:W-:Y:S01]  /*e930*/  @!P5 FMUL R76, R76, 0.5 ;  /* 0x3f0000004c4cd820 */ /* 0x000fe20000400000 */
[--C-:B------:R-:W-:Y:S01]  /*e940*/  FFMA2 R64, R64.F32x2.HI_LO, UR37.F32, R0.reuse.F32 ;  /* 0x0000002540407c49 */ /* 0x100fe20009200000 */
[----:B------:R-:W-:Y:S01]  /*e950*/  USEL UR54, UR59, UR54, UP0 ;  /* 0x000000363b367287 */ /* 0x000fe20008000000 */
[----:B------:R-:W-:Y:S01]  /*e960*/  @!P4 FMUL R77, R77, 0.5 ;  /* 0x3f0000004d4dc820 */ /* 0x000fe20000400000 */
[----:B------:R-:W2:Y:S01]  /*e970*/  MUFU.EX2 R112, R78 ;  /* 0x0000004e00707308 */ /* 0x000ea20000000800 */
[----:B-----5:R-:W-:Y:S01]  /*e980*/  @!P2 FMUL R114, R114, R114 ;  /* 0x000000727272a220 */ /* 0x020fe20000400000 */
[----:B------:R-:W-:Y:S01]  /*e990*/  FSETP.GEU.AND P2, PT, R75, -126, PT ;  /* 0xc2fc00004b00780b */ /* 0x000fe20003f4e000 */
[--C-:B------:R-:W-:Y:S01]  /*e9a0*/  FFMA2 R62, R62.F32x2.HI_LO, UR37.F32, R0.reuse.F32 ;  /* 0x000000253e3e7c49 */ /* 0x100fe20009200000 */
[----:B------:R-:W-:Y:S01]  /*e9b0*/  USEL UR55, UR55, UR59, UP0 ;  /* 0x0000003b37377287 */ /* 0x000fe20008000000 */
[--C-:B------:R-:W-:Y:S01]  /*e9c0*/  FFMA2 R60, R60.F32x2.HI_LO, UR37.F32, R0.reuse.F32 ;  /* 0x000000253c3c7c49 */ /* 0x100fe20009200000 */
[----:B------:R-:W-:Y:S01]  /*e9d0*/  SYNCS.ARRIVE.TRANS64.A1T0 RZ, [UR42], RZ ;  /* 0x000000ffffff79a7 */ /* 0x000fe2000810002a */
[----:B------:R-:W-:Y:S01]  /*e9e0*/  @!P3 FMUL R74, R74, 0.5 ;  /* 0x3f0000004a4ab820 */ /* 0x000fe20000400000 */
[----:B------:R-:W4:Y:S01]  /*e9f0*/  MUFU.EX2 R111, R77 ;  /* 0x0000004d006f7308 */ /* 0x000f220000000800 */
[----:B-1----:R-:W-:Y:S01]  /*ea00*/  @!P1 FMUL R115, R115, R115 ;  /* 0x0000007373739220 */ /* 0x002fe20000400000 */
[----:B------:R-:W-:Y:S01]  /*ea10*/  FSETP.GEU.AND P1, PT, R72, -126, PT ;  /* 0xc2fc00004800780b */ /* 0x000fe20003f2e000 */
[----:B------:R-:W-:-:S02]  /*ea20*/  FFMA2 R58, R58.F32x2.HI_LO, UR37.F32, R0.F32 ;  /* 0x000000253a3a7c49 */ /* 0x000fc40009200000 */
[--C-:B------:R-:W-:Y:S02]  /*ea30*/  FFMA2 R54, R54.F32x2.HI_LO, UR37.F32, R0.reuse.F32 ;  /* 0x0000002536367c49 */ /* 0x100fe40009200000 */
[----:B------:R-:W-:Y:S01]  /*ea40*/  @!P2 FMUL R75, R75, 0.5 ;  /* 0x3f0000004b4ba820 */ /* 0x000fe20000400000 */
[----:B------:R-:W1:Y:S01]  /*ea50*/  MUFU.EX2 R108, R74 ;  /* 0x0000004a006c7308 */ /* 0x000e620000000800 */
[----:B--2---:R-:W-:Y:S01]  /*ea60*/  @!P0 FMUL R112, R112, R112 ;  /* 0x0000007070708220 */ /* 0x004fe20000400000 */
[----:B------:R-:W-:Y:S01]  /*ea70*/  FSETP.GEU.AND P0, PT, R73, -126, PT ;  /* 0xc2fc00004900780b */ /* 0x000fe20003f0e000 */
[--C-:B------:R-:W-:Y:S02]  /*ea80*/  FFMA2 R52, R52.F32x2.HI_LO, UR37.F32, R0.reuse.F32 ;  /* 0x0000002534347c49 */ /* 0x100fe40009200000 */
[--C-:B------:R-:W-:Y:S02]  /*ea90*/  FFMA2 R56, R56.F32x2.HI_LO, UR37.F32, R0.reuse.F32 ;  /* 0x0000002538387c49 */ /* 0x100fe40009200000 */
[----:B------:R-:W-:Y:S01]  /*eaa0*/  @!P1 FMUL R72, R72, 0.5 ;  /* 0x3f00000048489820 */ /* 0x000fe20000400000 */
[----:B------:R-:W2:Y:S01]  /*eab0*/  MUFU.EX2 R109, R75 ;  /* 0x0000004b006d7308 */ /* 0x000ea20000000800 */
[----:B----4-:R-:W-:Y:S01]  /*eac0*/  @!P4 FMUL R111, R111, R111 ;  /* 0x0000006f6f6fc220 */ /* 0x010fe20000400000 */
[----:B------:R-:W-:Y:S01]  /*ead0*/  FSETP.GEU.AND P4, PT, R68, -126, PT ;  /* 0xc2fc00004400780b */ /* 0x000fe20003f8e000 */
[----:B------:R-:W-:-:S02]  /*eae0*/  FFMA2 R50, R50.F32x2.HI_LO, UR37.F32, R0.F32 ;  /* 0x0000002532327c49 */ /* 0x000fc40009200000 */
[--C-:B------:R-:W-:Y:S02]  /*eaf0*/  FFMA2 R48, R48.F32x2.HI_LO, UR37.F32, R0.reuse.F32 ;  /* 0x0000002530307c49 */ /* 0x100fe40009200000 */
[----:B------:R-:W-:Y:S01]  /*eb00*/  @!P0 FMUL R73, R73, 0.5 ;  /* 0x3f00000049498820 */ /* 0x000fe20000400000 */
[----:B------:R-:W4:Y:S01]  /*eb10*/  MUFU.EX2 R106, R72 ;  /* 0x00000048006a7308 */ /* 0x000f220000000800 */
[----:B-1----:R-:W-:Y:S01]  /*eb20*/  @!P3 FMUL R108, R108, R108 ;  /* 0x0000006c6c6cb220 */ /* 0x002fe20000400000 */
[----:B------:R-:W-:Y:S01]  /*eb30*/  FSETP.GEU.AND P3, PT, R69, -126, PT ;  /* 0xc2fc00004500780b */ /* 0x000fe20003f6e000 */
[--C-:B------:R-:W-:Y:S02]  /*eb40*/  FFMA2 R46, R46.F32x2.HI_LO, UR37.F32, R0.reuse.F32 ;  /* 0x000000252e2e7c49 */ /* 0x100fe40009200000 */
[--C-:B------:R-:W-:Y:S02]  /*eb50*/  FFMA2 R44, R44.F32x2.HI_LO, UR37.F32, R0.reuse.F32 ;  /* 0x000000252c2c7c49 */ /* 0x100fe40009200000 */
[----:B------:R-:W-:Y:S01]  /*eb60*/  @!P4 FMUL R68, R68, 0.5 ;  /* 0x3f0000004444c820 */ /* 0x000fe20000400000 */
[----:B------:R-:W1:Y:S01]  /*eb70*/  MUFU.EX2 R113, R79 ;  /* 0x0000004f00717308 */ /* 0x000e620000000800 */
[----:B--2---:R-:W-:Y:S01]  /*eb80*/  @!P2 FMUL R109, R109, R109 ;  /* 0x0000006d6d6da220 */ /* 0x004fe20000400000 */
[----:B------:R-:W-:Y:S01]  /*eb90*/  FSETP.GEU.AND P2, PT, R66, -126, PT ;  /* 0xc2fc00004200780b */ /* 0x000fe20003f4e000 */
[----:B------:R-:W-:-:S02]  /*eba0*/  FFMA2 R40, R40.F32x2.HI_LO, UR37.F32, R0.F32 ;  /* 0x0000002528287c49 */ /* 0x000fc40009200000 */
[--C-:B------:R-:W-:Y:S02]  /*ebb0*/  FFMA2 R38, R38.F32x2.HI_LO, UR37.F32, R0.reuse.F32 ;  /* 0x0000002526267c49 */ /* 0x100fe40009200000 */
[----:B------:R-:W-:Y:S01]  /*ebc0*/  @!P3 FMUL R69, R69, 0.5 ;  /* 0x3f0000004545b820 */ /* 0x000fe20000400000 */
[----:B------:R-:W2:Y:S01]  /*ebd0*/  MUFU.EX2 R110, R76 ;  /* 0x0000004c006e7308 */ /* 0x000ea20000000800 */
[----:B----4-:R-:W-:Y:S01]  /*ebe0*/  @!P1 FMUL R106, R106, R106 ;  /* 0x0000006a6a6a9220 */ /* 0x010fe20000400000 */
[----:B------:R-:W-:Y:S01]  /*ebf0*/  FSETP.GEU.AND P1, PT, R67, -126, PT ;  /* 0xc2fc00004300780b */ /* 0x000fe20003f2e000 */
[--C-:B------:R-:W-:Y:S02]  /*ec00*/  FFMA2 R42, R42.F32x2.HI_LO, UR37.F32, R0.reuse.F32 ;  /* 0x000000252a2a7c49 */ /* 0x100fe40009200000 */
[--C-:B------:R-:W-:Y:S02]  /*ec10*/  FFMA2 R36, R36.F32x2.HI_LO, UR37.F32, R0.reuse.F32 ;  /* 0x0000002524247c49 */ /* 0x100fe40009200000 */
        /* <DEDUP_REMOVED lines=11> */
[--C-:B------:R-:W-:Y:S01]  /*ecd0*/  FFMA2 R22, R26.F32x2.HI_LO, UR37.F32, R0.reuse.F32 ;  /* 0x000000251a167c49 */ /* 0x100fe20009200000 */
[----:B------:R-:W-:Y:S01]  /*ece0*/  F2FP.F16.F32.PACK_AB R26, R117, R116 ;  /* 0x00000074751a723e */ /* 0x000fe200000000ff */
[----:B------:R-:W-:Y:S01]  /*ecf0*/  @!P6 FMUL R70, R70, 0.5 ;  /* 0x3f0000004646e820 */ /* 0x000fe20000400000 */
[----:B------:R-:W2:Y:S01]  /*ed00*/  MUFU.EX2 R103, R69 ;  /* 0x0000004500677308 */ /* 0x000ea20000000800 */
[----:B----4-:R-:W-:Y:S01]  /*ed10*/  @!P0 FMUL R107, R107, R107 ;  /* 0x0000006b6b6b8220 */ /* 0x010fe20000400000 */
[----:B------:R-:W-:Y:S01]  /*ed20*/  FSETP.GEU.AND P0, PT, R64, -126, PT ;  /* 0xc2fc00004000780b */ /* 0x000fe20003f0e000 */
[--C-:B------:R-:W-:Y:S01]  /*ed30*/  FFMA2 R18, R24.F32x2.HI_LO, UR37.F32, R0.reuse.F32 ;  /* 0x0000002518127c49 */ /* 0x100fe20009200000 */
[----:B------:R-:W-:Y:S01]  /*ed40*/  F2FP.F16.F32.PACK_AB R24, R121, R120 ;  /* 0x000000787918723e */ /* 0x000fe200000000ff */
[----:B------:R-:W-:Y:S01]  /*ed50*/  FFMA2 R28, R28.F32x2.HI_LO, UR37.F32, R0.F32 ;  /* 0x000000251c1c7c49 */ /* 0x000fe20009200000 */
[----:B------:R-:W-:Y:S01]  /*ed60*/  F2FP.F16.F32.PACK_AB R25, R119, R118 ;  /* 0x000000767719723e */ /* 0x000fe200000000ff */
[----:B------:R-:W-:Y:S01]  /*ed70*/  @!P5 FMUL R71, R71, 0.5 ;  /* 0x3f0000004747d820 */ /* 0x000fe20000400000 */
[----:B------:R-:W4:Y:S01]  /*ed80*/  MUFU.EX2 R100, R66 ;  /* 0x0000004200647308 */ /* 0x000f220000000800 */
[----:B-1----:R-:W-:Y:S01]  /*ed90*/  @!P4 FMUL R102, R102, R102 ;  /* 0x000000666666c220 */ /* 0x002fe20000400000 */
[----:B------:R-:W-:-:S02]  /*eda0*/  FSETP.GEU.AND P4, PT, R63, -126, PT ;  /* 0xc2fc00003f00780b */ /* 0x000fc40003f8e000 */
[----:B------:R-:W-:-:S03]  /*edb0*/  F2FP.F16.F32.PACK_AB R27, R115, R114 ;  /* 0x00000072731b723e */ /* 0x000fc600000000ff */
[----:B------:R-:W-:Y:S01]  /*edc0*/  @!P0 FMUL R64, R64, 0.5 ;  /* 0x3f00000040408820 */ /* 0x000fe20000400000 */
[----:B------:R-:W1:Y:S01]  /*edd0*/  MUFU.EX2 R101, R67 ;  /* 0x0000004300657308 */ /* 0x000e620000000800 */
[----:B--2---:R-:W-:Y:S01]  /*ede0*/  @!P3 FMUL R103, R103, R103 ;  /* 0x000000676767b220 */ /* 0x004fe20000400000 */
[----:B------:R-:W-:-:S05]  /*edf0*/  FSETP.GEU.AND P3, PT, R60, -126, PT ;  /* 0xc2fc00003c00780b */ /* 0x000fca0003f6e000 */
[----:B------:R-:W-:Y:S01]  /*ee00*/  @!P4 FMUL R63, R63, 0.5 ;  /* 0x3f0000003f3fc820 */ /* 0x000fe20000400000 */
[----:B------:R-:W2:Y:S01]  /*ee10*/  MUFU.EX2 R104, R70 ;  /* 0x0000004600687308 */ /* 0x000ea20000000800 */
[----:B----4-:R-:W-:Y:S01]  /*ee20*/  @!P2 FMUL R100, R100, R100 ;  /* 0x000000646464a220 */ /* 0x010fe20000400000 */
[----:B------:R-:W-:-:S05]  /*ee30*/  FSETP.GEU.AND P2, PT, R61, -126, PT ;  /* 0xc2fc00003d00780b */ /* 0x000fca0003f4e000 */
[----:B------:R-:W-:Y:S01]  /*ee40*/  @!P3 FMUL R60, R60, 0.5 ;  /* 0x3f0000003c3cb820 */ /* 0x000fe20000400000 */
[----:B------:R-:W4:Y:S01]  /*ee50*/  MUFU.EX2 R105, R71 ;  /* 0x0000004700697308 */ /* 0x000f220000000800 */
[----:B-1----:R-:W-:Y:S01]  /*ee60*/  @!P1 FMUL R101, R101, R101 ;  /* 0x0000006565659220 */ /* 0x002fe20000400000 */
[----:B------:R-:W-:-:S05]  /*ee70*/  FSETP.GEU.AND P1, PT, R58, -126, PT ;  /* 0xc2fc00003a00780b */ /* 0x000fca0003f2e000 */
        /* <DEDUP_REMOVED lines=83> */
[----:B------:R-:W-:Y:S02]  /*f3b0*/  FSETP.GEU.AND P1, PT, R39, -126, PT ;  /* 0xc2fc00002700780b */ /* 0x000fe40003f2e000 */
        /* <DEDUP_REMOVED lines=12> */
[----:B------:R-:W-:-:S04]  /*f480*/  FSETP.GEU.AND P0, PT, R36, -126, PT ;  /* 0xc2fc00002400780b */ /* 0x000fc80003f0e000 */
[----:B------:R-:W-:Y:S01]  /*f490*/  F2FP.F16.F32.PACK_AB R45, R73, R72 ;  /* 0x00000048492d723e */ /* 0x000fe200000000ff */
[----:B------:R-:W-:Y:S01]  /*f4a0*/  @!P5 FMUL R43, R43, 0.5 ;  /* 0x3f0000002b2bd820 */ /* 0x000fe20000400000 */
[----:B------:R-:W1:Y:S01]  /*f4b0*/  MUFU.EX2 R66, R38 ;  /* 0x0000002600427308 */ /* 0x000e620000000800 */
[----:B--2---:R-:W-:Y:S01]  /*f4c0*/  @!P4 FMUL R68, R68, R68 ;  /* 0x000000444444c220 */ /* 0x004fe20000400000 */
[----:B------:R-:W-:Y:S02]  /*f4d0*/  FSETP.GEU.AND P4, PT, R35, -126, PT ;  /* 0xc2fc00002300780b */ /* 0x000fe40003f8e000 */
[----:B------:R-:W-:-:S03]  /*f4e0*/  F2FP.F16.F32.PACK_AB R40, R83, R82 ;  /* 0x000000525328723e */ /* 0x000fc600000000ff */
[----:B------:R-:W-:Y:S01]  /*f4f0*/  @!P0 FMUL R36, R36, 0.5 ;  /* 0x3f00000024248820 */ /* 0x000fe20000400000 */
[----:B------:R-:W2:Y:S01]  /*f500*/  MUFU.EX2 R67, R39 ;  /* 0x0000002700437308 */ /* 0x000ea20000000800 */
[----:B----4-:R-:W-:Y:S01]  /*f510*/  @!P3 FMUL R69, R69, R69 ;  /* 0x000000454545b220 */ /* 0x010fe20000400000 */
[----:B------:R-:W-:Y:S02]  /*f520*/  FSETP.GEU.AND P3, PT, R32, -126, PT ;  /* 0xc2fc00002000780b */ /* 0x000fe40003f6e000 */
[----:B------:R-:W-:Y:S02]  /*f530*/  F2FP.F16.F32.PACK_AB R41, R81, R80 ;  /* 0x000000505129723e */ /* 0x000fe400000000ff */
        /* <DEDUP_REMOVED lines=9> */
[----:B------:R-:W-:Y:S02]  /*f5d0*/  FSETP.GEU.AND P1, PT, R30, -126, PT ;  /* 0xc2fc00001e00780b */ /* 0x000fe40003f2e000 */
[----:B------:R-:W-:Y:S02]  /*f5e0*/  F2FP.F16.F32.PACK_AB R39, R85, R84 ;  /* 0x000000545527723e */ /* 0x000fe400000000ff */
[----:B------:R-:W-:Y:S01]  /*f5f0*/  F2FP.F16.F32.PACK_AB R48, R67, R66 ;  /* 0x000000424330723e */ /* 0x000fe200000000ff */
[----:B------:R-:W-:Y:S01]  /*f600*/  @!P2 FMUL R33, R33, 0.5 ;  /* 0x3f0000002121a820 */ /* 0x000fe20000400000 */
[----:B------:R-:W2:Y:S01]  /*f610*/  MUFU.EX2 R64, R36 ;  /* 0x0000002400407308 */ /* 0x000ea20000000800 */
[----:B----4-:R-:W-:Y:S01]  /*f620*/  @!P6 FMUL R70, R70, R70 ;  /* 0x000000464646e220 */ /* 0x010fe20000400000 */
[----:B------:R-:W-:-:S02]  /*f630*/  FSETP.GEU.AND P6, PT, R37, -126, PT ;  /* 0xc2fc00002500780b */ /* 0x000fc40003fce000 */
[----:B------:R-:W-:-:S03]  /*f640*/  F2FP.F16.F32.PACK_AB R42, R79, R78 ;  /* 0x0000004e4f2a723e */ /* 0x000fc600000000ff */
[----:B------:R-:W-:Y:S01]  /*f650*/  @!P1 FMUL R30, R30, 0.5 ;  /* 0x3f0000001e1e9820 */ /* 0x000fe20000400000 */
[----:B------:R-:W4:Y:S01]  /*f660*/  MUFU.EX2 R63, R35 ;  /* 0x00000023003f7308 */ /* 0x000f220000000800 */
[----:B-1----:R-:W-:Y:S01]  /*f670*/  @!P5 FMUL R71, R71, R71 ;  /* 0x000000474747d220 */ /* 0x002fe20000400000 */
[----:B------:R-:W-:Y:S02]  /*f680*/  FSETP.GEU.AND P5, PT, R34, -126, PT ;  /* 0xc2fc00002200780b */ /* 0x000fe40003fae000 */
[----:B------:R-:W-:Y:S02]  /*f690*/  F2FP.F16.F32.PACK_AB R43, R77, R76 ;  /* 0x0000004c4d2b723e */ /* 0x000fe400000000ff */
[----:B------:R-:W-:Y:S01]  /*f6a0*/  F2FP.F16.F32.PACK_AB R46, R71, R70 ;  /* 0x00000046472e723e */ /* 0x000fe200000000ff */
[----:B------:R-:W-:Y:S01]  /*f6b0*/  @!P6 FMUL R37, R37, 0.5 ;  /* 0x3f0000002525e820 */ /* 0x000fe20000400000 */
[----:B------:R-:W1:Y:S01]  /*f6c0*/  MUFU.EX2 R60, R32 ;  /* 0x00000020003c7308 */ /* 0x000e620000000800 */
[----:B--2---:R-:W-:Y:S01]  /*f6d0*/  @!P0 FMUL R64, R64, R64 ;  /* 0x0000004040408220 */ /* 0x004fe20000400000 */
[----:B------:R-:W-:-:S02]  /*f6e0*/  FSETP.GEU.AND P0, PT, R31, -126, PT ;  /* 0xc2fc00001f00780b */ /* 0x000fc40003f0e000 */
[----:B------:R-:W-:-:S03]  /*f6f0*/  F2FP.F16.F32.PACK_AB R36, R97, R96 ;  /* 0x000000606124723e */ /* 0x000fc600000000ff */
[----:B------:R-:W-:Y:S01]  /*f700*/  @!P5 FMUL R34, R34, 0.5 ;  /* 0x3f0000002222d820 */ /* 0x000fe20000400000 */
[----:B------:R-:W2:Y:S01]  /*f710*/  MUFU.EX2 R61, R33 ;  /* 0x00000021003d7308 */ /* 0x000ea20000000800 */
[----:B----4-:R-:W-:Y:S01]  /*f720*/  @!P4 FMUL R63, R63, R63 ;  /* 0x0000003f3f3fc220 */ /* 0x010fe20000400000 */
[----:B------:R-:W-:Y:S02]  /*f730*/  FSETP.GEU.AND P4, PT, R22, -126, PT ;  /* 0xc2fc00001600780b */ /* 0x000fe40003f8e000 */
[----:B------:R-:W-:-:S03]  /*f740*/  F2FP.F16.F32.PACK_AB R35, R99, R98 ;  /* 0x000000626323723e */ /* 0x000fc600000000ff */
        /* <DEDUP_REMOVED lines=26> */
[----:B------:R-:W-:Y:S02]  /*f8f0*/  F2FP.F16.F32.PACK_AB R34, R101, R100 ;  /* 0x000000646522723e */ /* 0x000fe400000000ff */
[----:B------:R-:W-:Y:S01]  /*f900*/  F2FP.F16.F32.PACK_AB R50, R63, R62 ;  /* 0x0000003e3f32723e */ /* 0x000fe200000000ff */
[----:B------:R-:W-:Y:S01]  /*f910*/  @!P6 FMUL R28, R28, 0.5 ;  /* 0x3f0000001c1ce820 */ /* 0x000fe20000400000 */
[----:B------:R-:W2:Y:S01]  /*f920*/  MUFU.EX2 R23, R23 ;  /* 0x0000001700177308 */ /* 0x000ea20000000800 */
[----:B----4-:R-:W-:Y:S01]  /*f930*/  @!P0 FMUL R59, R59, R59 ;  /* 0x0000003b3b3b8220 */ /* 0x010fe20000400000 */
[----:B------:R-:W-:Y:S02]  /*f940*/  LOP3.LUT P0, RZ, R3, 0x3, R88, 0x48, !PT ;  /* 0x0000000303ff7812 */ /* 0x000fe40007804858 */
[----:B------:R-:W-:Y:S02]  /*f950*/  F2FP.F16.F32.PACK_AB R31, R107, R106 ;  /* 0x0000006a6b1f723e */ /* 0x000fe400000000ff */
[----:B------:R-:W-:Y:S01]  /*f960*/  F2FP.F16.F32.PACK_AB R52, R59, R58 ;  /* 0x0000003a3b34723e */ /* 0x000fe200000000ff */
[----:B------:R-:W-:Y:S01]  /*f970*/  @!P5 FMUL R29, R29, 0.5 ;  /* 0x3f0000001d1dd820 */ /* 0x000fe20000400000 */
[----:B------:R-:W4:Y:S01]  /*f980*/  MUFU.EX2 R56, R28 ;  /* 0x0000001c00387308 */ /* 0x000f220000000800 */
[----:B-1----:R-:W-:-:S07]  /*f990*/  @!P4 FMUL R22, R22, R22 ;  /* 0x000000161616c220 */ /* 0x002fce0000400000 */
[----:B------:R-:W1:Y:S01]  /*f9a0*/  MUFU.EX2 R57, R29 ;  /* 0x0000001d00397308 */ /* 0x000e620000000800 */
[----:B--2---:R-:W-:-:S05]  /*f9b0*/  @!P3 FMUL R23, R23, R23 ;  /* 0x000000171717b220 */ /* 0x004fca0000400000 */
[----:B------:R-:W-:Y:S02]  /*f9c0*/  F2FP.F16.F32.PACK_AB R54, R23, R22 ;  /* 0x000000161736723e */ /* 0x000fe400000000ff */
[----:B------:R-:W2:Y:S01]  /*f9d0*/  MUFU.EX2 R18, R18 ;  /* 0x0000001200127308 */ /* 0x000ea20000000800 */
[----:B----4-:R-:W-:Y:S01]  /*f9e0*/  @!P6 FMUL R56, R56, R56 ;  /* 0x000000383838e220 */ /* 0x010fe20000400000 */
[----:B------:R-:W-:-:S06]  /*f9f0*/  F2FP.F16.F32.PACK_AB R28, R113, R112 ;  /* 0x00000070711c723e */ /* 0x000fcc00000000ff */
[----:B------:R-:W4:Y:S01]  /*fa00*/  MUFU.EX2 R19, R19 ;  /* 0x0000001300137308 */ /* 0x000f220000000800 */
[----:B-1----:R-:W-:Y:S01]  /*fa10*/  @!P5 FMUL R57, R57, R57 ;  /* 0x000000393939d220 */ /* 0x002fe20000400000 */
[----:B------:R-:W-:-:S04]  /*fa20*/  F2FP.F16.F32.PACK_AB R29, R111, R110 ;  /* 0x0000006e6f1d723e */ /* 0x000fc800000000ff */
[----:B------:R-:W-:Y:S01]  /*fa30*/  F2FP.F16.F32.PACK_AB R53, R57, R56 ;  /* 0x000000383935723e */ /* 0x000fe200000000ff */
[----:B--2---:R-:W-:Y:S01]  /*fa40*/  @!P2 FMUL R18, R18, R18 ;  /* 0x000000121212a220 */ /* 0x004fe20000400000 */
[----:B----4-:R-:W-:-:S05]  /*fa50*/  @!P1 FMUL R19, R19, R19 ;  /* 0x0000001313139220 */ /* 0x010fca0000400000 */
[----:B------:R-:W-:Y:S01]  /*fa60*/  F2FP.F16.F32.PACK_AB R55, R19, R18 ;  /* 0x000000121337723e */ /* 0x000fe200000000ff */
[----:B------:R-:W-:Y:S06]  /*fa70*/  @!P0 BRA `(.L_x_253) ;  /* 0x0000000000408947 */ /* 0x000fec0003800000 */
[----:B------:R-:W-:Y:S01]  /*fa80*/  MOV R14, 0x8 ;  /* 0x00000008000e7802 */ /* 0x000fe20000000f00 */
[----:B------:R-:W1:Y:S01]  /*fa90*/  LDCU.64 UR8, c[0x4][0xb0] ;  /* 0x01001600ff0877ac */ /* 0x000e620008000a00 */
[----:B------:R-:W-:Y:S02]  /*faa0*/  HFMA2 R12, -RZ, RZ, 0, 5.9604644775390625e-08 ;  /* 0x00000001ff0c7431 */ /* 0x000fe400000001ff */
[----:B------:R-:W-:Y:S01]  /*fab0*/  IMAD.MOV.U32 R8, RZ, RZ, 0x1be ;  /* 0x000001beff087424 */ /* 0x000fe200078e00ff */
[----:B------:R-:W2:Y:S01]  /*fac0*/  LDCU.64 UR6, c[0x4][0xb8] ;  /* 0x01001700ff0677ac */ /* 0x000ea20008000a00 */
[----:B------:R-:W4:Y:S01]  /*fad0*/  LDC.64 R14, c[0x4][R14] ;  /* 0x010000000e0e7b82 */ /* 0x000f220000000a00 */
[----:B------:R-:W-:Y:S01]  /*fae0*/  IMAD.MOV.U32 R13, RZ, RZ, RZ ;  /* 0x000000ffff0d7224 */ /* 0x000fe200078e00ff */
[----:B------:R-:W5:Y:S01]  /*faf0*/  LDCU.64 UR4, c[0x4][0x20] ;  /* 0x01000400ff0477ac */ /* 0x000f620008000a00 */
[----:B-1----:R-:W-:Y:S01]  /*fb00*/  IMAD.U32 R4, RZ, RZ, UR8 ;  /* 0x00000008ff047e24 */ /* 0x002fe2000f8e00ff */
[----:B------:R-:W-:Y:S01]  /*fb10*/  MOV R5, UR9 ;  /* 0x0000000900057c02 */ /* 0x000fe20008000f00 */
[----:B--2---:R-:W-:Y:S01]  /*fb20*/  IMAD.U32 R6, RZ, RZ, UR6 ;  /* 0x00000006ff067e24 */ /* 0x004fe2000f8e00ff */
[----:B------:R-:W-:Y:S01]  /*fb30*/  MOV R7, UR7 ;  /* 0x0000000700077c02 */ /* 0x000fe20008000f00 */
[----:B-----5:R-:W-:Y:S01]  /*fb40*/  IMAD.U32 R10, RZ, RZ, UR4 ;  /* 0x00000004ff0a7e24 */ /* 0x020fe2000f8e00ff */
[----:B------:R-:W-:-:S02]  /*fb50*/  MOV R11, UR5 ;  /* 0x00000005000b7c02 */ /* 0x000fc40008000f00 */
[----:B------:R-:W-:-:S07]  /*fb60*/  LEPC R20, `(.L_x_253) ;  /* 0x000000001014794e */ /* 0x000fce0000000000 */
[----:B---34-:R-:W-:Y:S05]  /*fb70*/  CALL.ABS.NOINC R14 ;  /* 0x000000000e007343 */ /* 0x018fea0003c00000 */
.L_x_253:
        /* <DEDUP_REMOVED lines=8> */
.L_x_254:
        /* <DEDUP_REMOVED lines=9> */
.L_x_255:
        /* <DEDUP_REMOVED lines=13> */
.L_x_431:
        /* <DEDUP_REMOVED lines=10> */
.L_x_258:
[----:B------:R-:W-:Y:S05]  /*fe00*/  BSYNC.RECONVERGENT B0 ;  /* 0x0000000000007941 */ /* 0x000fea0003800200 */
.L_x_257:
[----:B---3--:R-:W-:Y:S01]  /*fe10*/  FMUL R16, R3, R16 ;  /* 0x0000001003107220 */ /* 0x008fe20000400000 */
[----:B------:R-:W-:Y:S01]  /*fe20*/  FADD2 R114, R114.F32x2.HI_LO, R98.F32x2.HI_LO ;  /* 0x000000627272724b */ /* 0x000fe20000000000 */
[----:B------:R-:W-:Y:S01]  /*fe30*/  UISETP.NE.AND UP0, UPT, UR52, 0x1, UPT ;  /* 0x000000013400788c */ /* 0x000fe2000bf05270 */
        /* <DEDUP_REMOVED lines=30> */
.L_x_260:
[----:B------:R-:W-:Y:S01]  /*10020*/  IMAD.U32 R3, RZ, RZ, UR39 ;  /* 0x00000027ff037e24 */ /* 0x000fe2000f8e00ff */
[----:B------:R-:W-:-:S04]  /*10030*/  ISETP.NE.AND P0, PT, R89, R2, PT ;  /* 0x000000025900720c */ /* 0x000fc80003f05270 */
[----:B------:R-:W-:-:S04]  /*10040*/  SHF.L.U32 R3, R3, 0x1f, RZ ;  /* 0x0000001f03037819 */ /* 0x000fc800000006ff */
[----:B------:R-:W2:Y:S02]  /*10050*/  SYNCS.PHASECHK.TRANS64.TRYWAIT P1, [UR45], R3 ;  /* 0x00000003ff0075a7 */ /* 0x000ea4000802112d */
[----:B--2---:R-:W-:Y:S05]  /*10060*/  @!P1 BRA `(.L_x_261) ;  /* 0x0000004400989947 */ /* 0x004fea0003800000 */
.L_x_432:
        /* <DEDUP_REMOVED lines=17> */
.L_x_262:
[----:B------:R-:W-:Y:S05]  /*10180*/  WARPSYNC.ALL ;  /* 0x0000000000007948 */ /* 0x000fea0003800000 */
[----:B------:R-:W-:Y:S02]  /*10190*/  R2UR UR4, R93 ;  /* 0x000000005d0472ca */ /* 0x000fe400000e0000 */
[----:B------:R-:W-:-:S11]  /*101a0*/  MOV R126, R16 ;  /* 0x00000010007e7202 */ /* 0x000fd60000000f00 */
[----:B------:R3:W-:Y:S02]  /*101b0*/  STTM.x2 tmem[UR4], R126 ;  /* 0x0000007e000079ed */ /* 0x0007e400080c0004 */
.L_x_259:
[----:B------:R-:W-:Y:S01]  /*101c0*/  UISETP.GT.AND UP0, UPT, UR52, 0x1, UPT ;  /* 0x000000013400788c */ /* 0x000fe2000bf04270 */
[----:B------:R-:W-:Y:S01]  /*101d0*/  MOV R17, R127 ;  /* 0x0000007f00117202 */ /* 0x000fe20000000f00 */
[----:B------:R-:W-:Y:S02]  /*101e0*/  UIADD3 UR4, UPT, UPT, UR52, -0x1, URZ ;  /* 0xffffffff34047890 */ /* 0x000fe4000fffe0ff */
[----:B------:R-:W-:-:S05]  /*101f0*/  UIADD3 UR51, UPT, UPT, UR51, 0x40, URZ ;  /* 0x0000004033337890 */ /* 0x000fca000fffe0ff */
[----:B------:R-:W-:Y:S01]  /*10200*/  UMOV UR52, UR4 ;  /* 0x0000000400347c82 */ /* 0x000fe20008000000 */
[----:B------:R-:W-:Y:S06]  /*10210*/  BRA.U UP0, `(.L_x_263) ;  /* 0xffffffc500f87547 */ /* 0x000fec000b83ffff */
.L_x_245:
[----:B------:R-:W-:-:S09]  /*10220*/  UISETP.NE.AND UP0, UPT, UR49, URZ, UPT ;  /* 0x000000ff3100728c */ /* 0x000fd2000bf05270 */
[----:B------:R-:W-:Y:S05]  /*10230*/  BRA.U UP0, `(.L_x_264) ;  /* 0x0000000100047547 */ /* 0x000fea000b800000 */
[----:B------:R-:W-:Y:S05]  /*10240*/  BPT.TRAP 0x1 ;  /* 0x000000040000795c */ /* 0x000fea0000300000 */
.L_x_264:
[----:B------:R-:W-:Y:S01]  /*10250*/  SYNCS.ARRIVE.TRANS64.A1T0 RZ, [UR44], RZ ;  /* 0x000000ffffff79a7 */ /* 0x000fe2000810002c */
[----:B------:R-:W-:-:S04]  /*10260*/  UISETP.NE.AND UP1, UPT, UR58, URZ, UPT ;  /* 0x000000ff3a00728c */ /* 0x000fc8000bf25270 */
[----:B------:R-:W-:-:S04]  /*10270*/  USEL UR5, UR54, UR55, UP1 ;  /* 0x0000003736057287 */ /* 0x000fc80008800000 */
[----:B------:R-:W-:Y:S01]  /*10280*/  ULOP3.LUT UR5, UR5, 0x1, URZ, 0x3c, !UPT ;  /* 0x0000000105057892 */ /* 0x000fe2000f8e3cff */
[----:B------:R-:W-:Y:S11]  /*10290*/  BRA.U UP0, `(.L_x_265) ;  /* 0x0000000100047547 */ /* 0x000ff6000b800000 */
[----:B------:R-:W-:Y:S05]  /*102a0*/  BPT.TRAP 0x1 ;  /* 0x000000040000795c */ /* 0x000fea0000300000 */
.L_x_265:
[----:B-12---:R-:W-:Y:S01]  /*102b0*/  MOV R3, UR5 ;  /* 0x0000000500037c02 */ /* 0x006fe20008000f00 */
[----:B------:R-:W-:-:S03]  /*102c0*/  UISETP.GT.U32.AND UP0, UPT, UR46, 0x1, UPT ;  /* 0x000000012e00788c */ /* 0x000fc6000bf04070 */
[----:B------:R-:W-:-:S04]  /*102d0*/  SHF.L.U32 R3, R3, 0x1f, RZ ;  /* 0x0000001f03037819 */ /* 0x000fc800000006ff */
[----:B------:R-:W1:Y:S02]  /*102e0*/  SYNCS.PHASECHK.TRANS64.TRYWAIT P0, [UR48], R3 ;  /* 0x00000003ff0075a7 */ /* 0x000e640008001130 */
[----:B-1----:R-:W-:Y:S05]  /*102f0*/  @!P0 BRA `(.L_x_266) ;  /* 0x00000044000c8947 */ /* 0x002fea0003800000 */
.L_x_433:
[----:B------:R-:W-:Y:S05]  /*10300*/  BRA.U UP0, `(.L_x_267) ;  /* 0x0000000100087547 */ /* 0x000fea000b800000 */
[----:B------:R-:W-:Y:S05]  /*10310*/  BPT.TRAP 0x1 ;  /* 0x000000040000795c */ /* 0x000fea0000300000 */
[----:B------:R-:W-:Y:S05]  /*10320*/  BPT.TRAP 0x1 ;  /* 0x000000040000795c */ /* 0x000fea0000300000 */
.L_x_267:
[----:B------:R-:W-:Y:S02]  /*10330*/  UPRMT UR4, UR38, 0x654, UR41 ;  /* 0x0000065426047896 */ /* 0x000fe40008000029 */
[----:B------:R-:W-:-:S04]  /*10340*/  UISETP.NE.AND UP0, UPT, UR58, URZ, UPT ;  /* 0x000000ff3a00728c */ /* 0x000fc8000bf05270 */
[----:B------:R-:W-:Y:S02]  /*10350*/  USEL UR55, UR55, UR5, UP0 ;  /* 0x0000000537377287 */ /* 0x000fe40008000000 */
[----:B------:R-:W-:Y:S01]  /*10360*/  USEL UR54, UR5, UR54, UP0 ;  /* 0x0000003605367287 */ /* 0x000fe20008000000 */
[----:B------:R-:W-:Y:S01]  /*10370*/  SYNCS.ARRIVE.TRANS64.RED.A1T0 RZ, [UR4], RZ ;  /* 0x000000ffffff79a7 */ /* 0x000fe20008100404 */
[----:B------:R-:W-:-:S04]  /*10380*/  USEL UR4, UR53, UR56, UP0 ;  /* 0x0000003835047287 */ /* 0x000fc80008000000 */
[----:B------:R-:W-:-:S04]  /*10390*/  ULOP3.LUT UR4, UR4, 0x1, URZ, 0x3c, !UPT ;  /* 0x0000000104047892 */ /* 0x000fc8000f8e3cff */
[----:B------:R-:W-:Y:S02]  /*103a0*/  USEL UR53, UR4, UR53, UP0 ;  /* 0x0000003504357287 */ /* 0x000fe40008000000 */
[----:B------:R-:W-:-:S12]  /*103b0*/  USEL UR56, UR56, UR4, UP0 ;  /* 0x0000000438387287 */ /* 0x000fd80008000000 */
.L_x_223:
[----:B------:R-:W2:Y:S01]  /*103c0*/  LDCU UR4, c[0x0][0x900] ;  /* 0x00012000ff0477ac */ /* 0x000ea20008000800 */
[----:B------:R-:W-:-:S04]  /*103d0*/  UIADD3 UR36, UPT, UPT, UR50, UR36, URZ ;  /* 0x0000002432247290 */ /* 0x000fc8000fffe0ff */
[----:B--2---:R-:W-:-:S09]  /*103e0*/  UISETP.GE.AND UP0, UPT, UR36, UR4, UPT ;  /* 0x000000042400728c */ /* 0x004fd2000bf06270 */
[----:B------:R-:W-:Y:S05]  /*103f0*/  BRA.U !UP0, `(.L_x_268) ;  /* 0xffffff9d08c47547 */ /* 0x000fea000b83ffff */
[----:B------:R-:W-:Y:S05]  /*10400*/  EXIT ;  /* 0x000000000000794d */ /* 0x000fea0003800000 */
.L_x_26:
[----:B------:R-:W-:-:S05]  /*10410*/  IMAD.MOV.U32 R3, RZ, RZ, -0x4 ;  /* 0xfffffffcff037424 */ /* 0x000fca00078e00ff */
[----:B------:R-:W-:-:S05]  /*10420*/  VIADDMNMX.U32 R0, R2, R3, 0x2, PT ;  /* 0x0000000202007446 */ /* 0x000fca0003800003 */
[----:B------:R-:W-:-:S04]  /*10430*/  IMAD.SHL.U32 R0, R0, 0x4, RZ ;  /* 0x0000000400007824 */ /* 0x000fc800078e00ff */
[----:B------:R-:W1:Y:S02]  /*10440*/  LDC R2, c[0x2][R0] ;  /* 0x0080000000027b82 */ /* 0x000e640000000800 */
[----:B-1----:R-:W-:-:S04]  /*10450*/  SHF.R.S32.HI R3, RZ, 0x1f, R2 ;  /* 0x0000001fff037819 */ /* 0x002fc80000011402 */
.L_x_486:
[----:B------:R-:W-:Y:S05]  /*10460*/  BRX R2 -0x10470                                                                                                                                                                                                                                                                                                                                                                                                                                                                                                                                                                                              (*"BRANCH_TARGETS .L_x_487,.L_x_488,.L_x_489"*) ;  /* 0xfffffef802e47949 */ /* 0x000fea000383ffff */
.L_x_489:
[----:B------:R-:W-:-:S08]  /*10470*/  NOP ;  /* 0x0000000000007918 */ /* 0x000fd00000000000 */
[----:B------:R-:W-:-:S00]  /*10480*/  USETMAXREG.DEALLOC.CTAPOOL 0x18 ;  /* 0x00000018000079c8 */ /* 0x000fc000080e0500 */
[----:B------:R-:W-:Y:S05]  /*10490*/  EXIT ;  /* 0x000000000000794d */ /* 0x000fea0003800000 */
.L_x_487:
[----:B------:R-:W-:-:S08]  /*104a0*/  NOP ;  /* 0x0000000000007918 */ /* 0x000fd00000000000 */
[----:B------:R-:W1:-:S00]  /*104b0*/  USETMAXREG.DEALLOC.CTAPOOL 0x20 ;  /* 0x00000020000079c8 */ /* 0x000e4000080e0500 */
[----:B-1----:R-:W1:Y:S02]  /*104c0*/  LDC R0, c[0x0][0x900] ;  /* 0x00024000ff007b82 */ /* 0x002e640000000800 */
[----:B-1----:R-:W-:-:S13]  /*104d0*/  ISETP.LE.AND P1, PT, R0, UR36, PT ;  /* 0x0000002400007c0c */ /* 0x002fda000bf23270 */
[----:B------:R-:W-:Y:S05]  /*104e0*/  @P1 EXIT ;  /* 0x000000000000194d */ /* 0x000fea0003800000 */
[----:B------:R-:W-:Y:S01]  /*104f0*/  HFMA2 R4, -RZ, RZ, 0, 5.9604644775390625e-08 ;  /* 0x00000001ff047431 */ /* 0x000fe200000001ff */
[----:B------:R-:W-:Y:S01]  /*10500*/  PLOP3.LUT P5, PT, P5, P6, PT, 0xf8, 0x8f ;  /* 0x00000000008f781c */ /* 0x000fe20002fadf70 */
[----:B------:R-:W1:Y:S01]  /*10510*/  LDCU.64 UR4, c[0x0][0x348] ;  /* 0x00006900ff0477ac */ /* 0x000e620008000a00 */
[----:B------:R-:W-:Y:S01]  /*10520*/  UPLOP3.LUT UP1, UPT, UP2, UP3, UPT, 0xf8, 0x8f ;  /* 0x00000000008f789c */ /* 0x000fe20001727f70 */
[----:B------:R-:W-:Y:S01]  /*10530*/  UMOV UR15, 0x1 ;  /* 0x00000001000f7882 */ /* 0x000fe20000000000 */
[----:B------:R-:W-:-:S09]  /*10540*/  UMOV UR22, URZ ;  /* 0x000000ff00167c82 */ /* 0x000fd20008000000 */
.L_x_366:
[----:B--2---:R-:W2:Y:S01]  /*10550*/  LDCU.64 UR8, c[0x0][0x908] ;  /* 0x00012100ff0877ac */ /* 0x004ea20008000a00 */
[----:B------:R-:W3:Y:S01]  /*10560*/  LDCU UR11, c[0x0][0x904] ;  /* 0x00012080ff0b77ac */ /* 0x000ee20008000800 */
[----:B------:R-:W4:Y:S01]  /*10570*/  LDCU.64 UR6, c[0x0][0x920] ;  /* 0x00012400ff0677ac */ /* 0x000f220008000a00 */
[----:B------:R-:W5:Y:S01]  /*10580*/  LDCU UR14, c[0x0][0x91c] ;  /* 0x00012380ff0e77ac */ /* 0x000f620008000800 */
[----:B--2---:R-:W-:-:S04]  /*10590*/  UIMAD.WIDE.U32 UR12, UR36, UR8, URZ ;  /* 0x00000008240c72a5 */ /* 0x004fc8000f8e00ff */
[----:B------:R-:W-:Y:S02]  /*105a0*/  USHF.R.U32.HI UR12, URZ, UR9, UR13 ;  /* 0x00000009ff0c7299 */ /* 0x000fe4000801160d */
[----:B---3--:R-:W-:Y:S01]  /*105b0*/  UISETP.NE.AND UP2, UPT, UR11, 0x1, UPT ;  /* 0x000000010b00788c */ /* 0x008fe2000bf45270 */
[----:B------:R-:W2:Y:S03]  /*105c0*/  LDCU.64 UR8, c[0x0][0x380] ;  /* 0x00007000ff0877ac */ /* 0x000ea60008000a00 */
[----:B------:R-:W-:Y:S02]  /*105d0*/  USEL UR12, UR36, UR12, !UP2 ;  /* 0x0000000c240c7287 */ /* 0x000fe4000d000000 */
[----:B-----5:R-:W-:Y:S02]  /*105e0*/  UISETP.NE.AND UP2, UPT, UR14, 0x1, UPT ;  /* 0x000000010e00788c */ /* 0x020fe4000bf45270 */
[----:B----4-:R-:W-:-:S02]  /*105f0*/  UIMAD.WIDE.U32 UR16, UR12, UR6, URZ ;  /* 0x000000060c1072a5 */ /* 0x010fc4000f8e00ff */
[----:B------:R-:W-:-:S04]  /*10600*/  UIADD3 UR6, UPT, UPT, -UR12, URZ, URZ ;  /* 0x000000ff0c067290 */ /* 0x000fc8000fffe1ff */
[----:B------:R-:W-:Y:S01]  /*10610*/  UIMAD UR11, UR11, UR6, UR36 ;  /* 0x000000060b0b72a4 */ /* 0x000fe2000f8e0224 */
[----:B------:R-:W-:Y:S02]  /*10620*/  UMOV UR13, UR17 ;  /* 0x00000011000d7c82 */ /* 0x000fe40008000000 */
[----:B------:R-:W-:Y:S02]  /*10630*/  USHF.R.U32.HI UR7, URZ, UR7, UR13 ;  /* 0x00000007ff077299 */ /* 0x000fe4000801160d */
[----:B------:R-:W-:Y:S02]  /*10640*/  USHF.L.U32 UR11, UR11, 0x8, URZ ;  /* 0x000000080b0b7899 */ /* 0x000fe400080006ff */
[----:B------:R-:W-:Y:S02]  /*10650*/  USEL UR10, UR12, UR7, !UP2 ;  /* 0x000000070c0a7287 */ /* 0x000fe4000d000000 */
[----:B--2---:R-:W-:Y:S02]  /*10660*/  UISETP.NE.AND UP2, UPT, UR9, URZ, UPT ;  /* 0x000000ff0900728c */ /* 0x004fe4000bf45270 */
[----:B------:R-:W-:-:S02]  /*10670*/  UIADD3 UR6, UPT, UPT, -UR10, URZ, URZ ;  /* 0x000000ff0a067290 */ /* 0x000fc4000fffe1ff */
[----:B------:R-:W-:Y:S02]  /*10680*/  UISETP.GE.OR UP2, UPT, UR11, UR8, !UP2 ;  /* 0x000000080b00728c */ /* 0x000fe4000d746670 */
[----:B------:R-:W-:-:S07]  /*10690*/  UIMAD UR14, UR14, UR6, UR12 ;  /* 0x000000060e0e72a4 */ /* 0x000fce000f8e020c */
[----:B-1----:R-:W-:Y:S05]  /*106a0*/  BRA.U UP2, `(.L_x_269) ;  /* 0x0000002902207547 */ /* 0x002fea000b800000 */
[----:B------:R-:W2:Y:S01]  /*106b0*/  LDCU UR12, c[0x0][0x38c] ;  /* 0x00007180ff0c77ac */ /* 0x000ea20008000800 */
[----:B------:R-:W-:Y:S01]  /*106c0*/  BSSY.RECONVERGENT B0, `(.L_x_270) ;  /* 0x0000033000007945 */ /* 0x000fe20003800200 */
[----:B------:R-:W3:Y:S01]  /*106d0*/  LDCU.64 UR6, c[0x0][0x910] ;  /* 0x00012200ff0677ac */ /* 0x000ee20008000a00 */
[----:B------:R-:W4:Y:S01]  /*106e0*/  LDCU UR8, c[0x0][0x918] ;  /* 0x00012300ff0877ac */ /* 0x000f220008000800 */
[----:B------:R-:W-:Y:S01]  /*106f0*/  UIADD3 UR9, UPT, UPT, UR9, 0x3f, URZ ;  /* 0x0000003f09097890 */ /* 0x000fe2000fffe0ff */
[----:B--2---:R-:W-:Y:S01]  /*10700*/  IMAD.U32 R3, RZ, RZ, UR12 ;  /* 0x0000000cff037e24 */ /* 0x004fe2000f8e00ff */
[----:B---3--:R-:W-:-:S04]  /*10710*/  UIMAD.WIDE.U32 UR16, UR10, UR7, URZ ;  /* 0x000000070a1072a5 */ /* 0x008fc8000f8e00ff */
[----:B------:R-:W-:Y:S01]  /*10720*/  IABS R3, R3 ;  /* 0x0000000300037213 */ /* 0x000fe20000000000 */
[----:B------:R-:W-:-:S03]  /*10730*/  UISETP.NE.AND UP2, UPT, UR6, 0x1, UPT ;  /* 0x000000010600788c */ /* 0x000fc6000bf45270 */
[----:B------:R-:W2:Y:S01]  /*10740*/  I2F.RP R0, R3 ;  /* 0x0000000300007306 */ /* 0x000ea20000209400 */
[----:B------:R-:W-:Y:S02]  /*10750*/  UMOV UR7, UR17 ;  /* 0x0000001100077c82 */ /* 0x000fe40008000000 */
[----:B----4-:R-:W-:Y:S02]  /*10760*/  USHF.R.U32.HI UR7, URZ, UR8, UR7 ;  /* 0x00000008ff077299 */ /* 0x010fe40008011607 */
[----:B------:R-:W-:Y:S02]  /*10770*/  UIADD3 UR8, UPT, UPT, UR11, 0x100, URZ ;  /* 0x000001000b087890 */ /* 0x000fe4000fffe0ff */
[----:B------:R-:W-:Y:S02]  /*10780*/  USEL UR7, UR10, UR7, !UP2 ;  /* 0x000000070a077287 */ /* 0x000fe4000d000000 */
[----:B------:R-:W-:Y:S02]  /*10790*/  UISETP.NE.AND UP2, UPT, UR12, URZ, UPT ;  /* 0x000000ff0c00728c */ /* 0x000fe4000bf45270 */
[----:B------:R-:W-:Y:S01]  /*107a0*/  UIADD3 UR7, UPT, UPT, -UR7, URZ, URZ ;  /* 0x000000ff07077290 */ /* 0x000fe2000fffe1ff */
[----:B--2---:R-:W2:Y:S03]  /*107b0*/  MUFU.RCP R6, R0 ;  /* 0x0000000000067308 */ /* 0x004ea60000001000 */
[----:B------:R-:W-:-:S02]  /*107c0*/  UIMAD UR10, UR6, UR7, UR10 ;  /* 0x00000007060a72a4 */ /* 0x000fc4000f8e020a */
[----:B------:R-:W-:Y:S02]  /*107d0*/  USHF.R.S32.HI UR6, URZ, 0x1f, UR9 ;  /* 0x0000001fff067899 */ /* 0x000fe40008011409 */
[----:B------:R-:W-:Y:S02]  /*107e0*/  ULOP3.LUT UR7, UR10, UR12, URZ, 0x3c, !UPT ;  /* 0x0000000c0a077292 */ /* 0x000fe4000f8e3cff */
[----:B------:R-:W-:Y:S02]  /*107f0*/  ULEA.HI UR6, UR6, UR9, URZ, 0x6 ;  /* 0x0000000906067291 */ /* 0x000fe4000f8f30ff */
[----:B------:R-:W-:Y:S02]  /*10800*/  UISETP.GE.AND UP3, UPT, UR7, URZ, UPT ;  /* 0x000000ff0700728c */ /* 0x000fe4000bf66270 */
[----:B------:R-:W-:Y:S02]  /*10810*/  USHF.R.S32.HI UR7, URZ, 0x1f, UR8 ;  /* 0x0000001fff077899 */ /* 0x000fe40008011408 */
[----:B------:R-:W-:-:S02]  /*10820*/  USHF.R.S32.HI UR6, URZ, 0x6, UR6 ;  /* 0x00000006ff067899 */ /* 0x000fc40008011406 */
[----:B------:R-:W-:Y:S01]  /*10830*/  ULEA.HI UR7, UR7, UR8, URZ, 0x6 ;  /* 0x0000000807077291 */ /* 0x000fe2000f8f30ff */
[----:B--2---:R-:W-:Y:S02]  /*10840*/  IADD3 R6, PT, PT, R6, 0xffffffe, RZ ;  /* 0x0ffffffe06067810 */ /* 0x004fe40007ffe0ff */
[----:B------:R-:W-:Y:S01]  /*10850*/  MOV R0, UR10 ;  /* 0x0000000a00007c02 */ /* 0x000fe20008000f00 */
[----:B------:R-:W-:Y:S01]  /*10860*/  UIADD3 UR7, UPT, UPT, UR7, 0x3f, URZ ;  /* 0x0000003f07077890 */ /* 0x000fe2000fffe0ff */
[----:B------:R-:W2:Y:S02]  /*10870*/  F2I.FTZ.U32.TRUNC.NTZ R7, R6 ;  /* 0x0000000600077305 */ /* 0x000ea4000021f000 */
[----:B------:R-:W-:Y:S01]  /*10880*/  IABS R0, R0 ;  /* 0x0000000000007213 */ /* 0x000fe20000000000 */
[----:B------:R-:W-:Y:S01]  /*10890*/  USHF.R.S32.HI UR8, URZ, 0x6, UR7 ;  /* 0x00000006ff087899 */ /* 0x000fe20008011407 */
[----:B--2---:R-:W-:Y:S02]  /*108a0*/  IMAD.MOV R2, RZ, RZ, -R7 ;  /* 0x000000ffff027224 */ /* 0x004fe400078e0a07 */
[----:B------:R-:W-:-:S02]  /*108b0*/  IMAD.MOV.U32 R6, RZ, RZ, RZ ;  /* 0x000000ffff067224 */ /* 0x000fc400078e00ff */
[----:B------:R-:W-:-:S04]  /*108c0*/  IMAD R2, R2, R3, RZ ;  /* 0x0000000302027224 */ /* 0x000fc800078e02ff */
[----:B------:R-:W-:-:S06]  /*108d0*/  IMAD.HI.U32 R2, R7, R2, R6 ;  /* 0x0000000207027227 */ /* 0x000fcc00078e0006 */
[----:B------:R-:W-:-:S05]  /*108e0*/  IMAD.HI.U32 R5, R2, R0, RZ ;  /* 0x0000000002057227 */ /* 0x000fca00078e00ff */
[----:B------:R-:W-:-:S05]  /*108f0*/  IADD3 R2, PT, PT, -R5, RZ, RZ ;  /* 0x000000ff05027210 */ /* 0x000fca0007ffe1ff */
[----:B------:R-:W-:-:S05]  /*10900*/  IMAD R0, R3, R2, R0 ;  /* 0x0000000203007224 */ /* 0x000fca00078e0200 */
[----:B------:R-:W-:-:S13]  /*10910*/  ISETP.GT.U32.AND P1, PT, R3, R0, PT ;  /* 0x000000000300720c */ /* 0x000fda0003f24070 */
[----:B------:R-:W-:Y:S01]  /*10920*/  @!P1 IMAD.IADD R0, R0, 0x1, -R3 ;  /* 0x0000000100009824 */ /* 0x000fe200078e0a03 */
[----:B------:R-:W-:-:S04]  /*10930*/  @!P1 IADD3 R5, PT, PT, R5, 0x1, RZ ;  /* 0x0000000105059810 */ /* 0x000fc80007ffe0ff */
[----:B------:R-:W-:-:S13]  /*10940*/  ISETP.GE.U32.AND P2, PT, R0, R3, PT ;  /* 0x000000030000720c */ /* 0x000fda0003f46070 */
[----:B------:R-:W-:-:S05]  /*10950*/  @P2 VIADD R5, R5, 0x1 ;  /* 0x0000000105052836 */ /* 0x000fca0000000000 */
[----:B------:R-:W-:-:S13]  /*10960*/  R2UR UR13, R5 ;  /* 0x00000000050d72ca */ /* 0x000fda00000e0000 */
[----:B------:R-:W-:Y:S02]  /*10970*/  @!UP3 UIADD3 UR13, UPT, UPT, -UR13, URZ, URZ ;  /* 0x000000ff0d0db290 */ /* 0x000fe4000fffe1ff */
[----:B------:R-:W-:Y:S02]  /*10980*/  @!UP2 ULOP3.LUT UR13, URZ, UR12, URZ, 0x33, !UPT ;  /* 0x0000000cff0da292 */ /* 0x000fe4000f8e33ff */
[----:B------:R-:W-:Y:S02]  /*10990*/  UISETP.LT.AND UP2, UPT, UR6, UR8, UPT ;  /* 0x000000080600728c */ /* 0x000fe4000bf41270 */
[----:B------:R-:W-:Y:S02]  /*109a0*/  UIADD3 UR7, UPT, UPT, -UR13, URZ, URZ ;  /* 0x000000ff0d077290 */ /* 0x000fe4000fffe1ff */
[----:B------:R-:W-:Y:S02]  /*109b0*/  USEL UR6, UR6, UR8, UP2 ;  /* 0x0000000806067287 */ /* 0x000fe40009000000 */
[----:B------:R-:W-:Y:S01]  /*109c0*/  UIMAD UR12, UR12, UR7, UR10 ;  /* 0x000000070c0c72a4 */ /* 0x000fe2000f8e020a */
[----:B------:R-:W-:Y:S11]  /*109d0*/  @!P3 BRA `(.L_x_271) ;  /* 0x000000000004b947 */ /* 0x000ff60003800000 */
[----:B-1----:R-:W-:Y:S05]  /*109e0*/  BPT.TRAP 0x1 ;  /* 0x000000040000795c */ /* 0x002fea0000300000 */
.L_x_271:
[----:B-1----:R-:W-:Y:S05]  /*109f0*/  BSYNC.RECONVERGENT B0 ;  /* 0x0000000000007941 */ /* 0x002fea0003800200 */
.L_x_270:
[----:B------:R-:W1:Y:S01]  /*10a00*/  S2UR UR8, SR_CgaCtaId ;  /* 0x00000000000879c3 */ /* 0x000e620000008800 */
[----:B------:R-:W-:Y:S01]  /*10a10*/  UMOV UR7, 0x400 ;  /* 0x0000040000077882 */ /* 0x000fe20000000000 */
[----:B------:R-:W-:Y:S02]  /*10a20*/  SHF.L.U32 R5, R4, 0x1f, RZ ;  /* 0x0000001f04057819 */ /* 0x000fe400000006ff */
[----:B------:R-:W-:Y:S01]  /*10a30*/  @!P0 MOV R2, 0x2000 ;  /* 0x0000200000028802 */ /* 0x000fe20000000f00 */
[----:B-1----:R-:W-:-:S09]  /*10a40*/  ULEA UR8, UR8, UR7, 0x18 ;  /* 0x0000000708087291 */ /* 0x002fd2000f8ec0ff */
[----:B------:R-:W1:Y:S02]  /*10a50*/  SYNCS.PHASECHK.TRANS64.TRYWAIT P1, [UR8+0xb010], R5 ;  /* 0x00b01005ff0075a7 */ /* 0x000e640008021108 */
[----:B-1----:R-:W-:Y:S05]  /*10a60*/  @!P1 BRA `(.L_x_272) ;  /* 0x0000003c00489947 */ /* 0x002fea0003800000 */
.L_x_435:
[----:B------:R2:W-:Y:S01]  /*10a70*/  @!P0 SYNCS.ARRIVE.TRANS64 RZ, [UR8+0xb000], R2 ;  /* 0x00b00002ffff89a7 */ /* 0x0005e20008000008 */
[----:B------:R-:W-:Y:S04]  /*10a80*/  BSSY.RECONVERGENT B0, `(.L_x_273) ;  /* 0x0000003000007945 */ /* 0x000fe80003800200 */
[----:B------:R-:W-:Y:S05]  /*10a90*/  @!P5 BRA `(.L_x_274) ;  /* 0x000000000004d947 */ /* 0x000fea0003800000 */
[----:B------:R-:W-:Y:S05]  /*10aa0*/  BPT.TRAP 0x1 ;  /* 0x000000040000795c */ /* 0x000fea0000300000 */
.L_x_274:
[----:B------:R-:W-:Y:S05]  /*10ab0*/  BSYNC.RECONVERGENT B0 ;  /* 0x0000000000007941 */ /* 0x000fea0003800200 */
.L_x_273:
[----:B-1----:R-:W1:Y:S01]  /*10ac0*/  S2R R0, SR_TID.X ;  /* 0x0000000000007919 */ /* 0x002e620000002100 */
[----:B------:R-:W-:Y:S01]  /*10ad0*/  BSSY.RECONVERGENT B0, `(.L_x_275) ;  /* 0x0000005000007945 */ /* 0x000fe20003800200 */
[----:B-1----:R-:W-:-:S04]  /*10ae0*/  LOP3.LUT P2, RZ, R0, 0x1f, RZ, 0xc0, !PT ;  /* 0x0000001f00ff7812 */ /* 0x002fc8000784c0ff */
[----:B------:R-:W-:-:S13]  /*10af0*/  PLOP3.LUT P2, PT, P2, P0, PT, 0x8f, 0xf8 ;  /* 0x0000000000f8781c */ /* 0x000fda0001741177 */
[----:B------:R-:W-:Y:S05]  /*10b00*/  @P2 BRA `(.L_x_276) ;  /* 0x0000000000042947 */ /* 0x000fea0003800000 */
[----:B------:R-:W-:Y:S05]  /*10b10*/  BPT.TRAP 0x1 ;  /* 0x000000040000795c */ /* 0x000fea0000300000 */
.L_x_276:
[----:B------:R-:W-:Y:S05]  /*10b20*/  BSYNC.RECONVERGENT B0 ;  /* 0x0000000000007941 */ /* 0x000fea0003800200 */
.L_x_275:
[----:B------:R-:W-:Y:S02]  /*10b30*/  UIADD3 UR18, UP2, UPT, UR4, 0x80, URZ ;  /* 0x0000008004127890 */ /* 0x000fe4000ff5e0ff */
[----:B------:R-:W-:Y:S02]  /*10b40*/  UIADD3 UR9, UPT, UPT, UR8, 0xb000, URZ ;  /* 0x0000b00008097890 */ /* 0x000fe4000fffe0ff */
[----:B------:R-:W-:Y:S01]  /*10b50*/  UIADD3.X UR19, UPT, UPT, URZ, UR5, URZ, UP2, !UPT ;  /* 0x00000005ff137290 */ /* 0x000fe200097fe4ff */
[----:B------:R-:W-:Y:S01]  /*10b60*/  UMOV UR16, 0x0 ;  /* 0x0000000000107882 */ /* 0x000fe20000000000 */
[----:B------:R-:W-:Y:S01]  /*10b70*/  UMOV UR17, 0x10000000 ;  /* 0x1000000000117882 */ /* 0x000fe20000000000 */
[----:B------:R-:W-:-:S06]  /*10b80*/  UMOV UR10, URZ ;  /* 0x000000ff000a7c82 */ /* 0x000fcc0008000000 */
[----:B------:R1:W-:Y:S02]  /*10b90*/  UTMALDG.5D [UR8], [UR18], desc[UR16] ;  /* 0x00001008120075b4 */ /* 0x0003e40008021000 */
[----:B-1----:R-:W-:Y:S05]  /*10ba0*/  BRA.U !UP0, `(.L_x_277) ;  /* 0x0000000108047547 */ /* 0x002fea000b800000 */
[----:B------:R-:W-:Y:S05]  /*10bb0*/  BPT.TRAP 0x1 ;  /* 0x000000040000795c */ /* 0x000fea0000300000 */
.L_x_277:
[----:B------:R-:W-:Y:S01]  /*10bc0*/  ULEA UR17, UR22, UR8, 0x3 ;  /* 0x0000000816117291 */ /* 0x000fe2000f8e18ff */
[----:B------:R-:W-:Y:S01]  /*10bd0*/  IMAD.U32 R3, RZ, RZ, UR15 ;  /* 0x0000000fff037e24 */ /* 0x000fe2000f8e00ff */
[----:B--2---:R-:W-:-:S04]  /*10be0*/  @!P0 MOV R2, 0x1000 ;  /* 0x0000100000028802 */ /* 0x004fc80000000f00 */
[----:B------:R-:W-:-:S04]  /*10bf0*/  SHF.L.U32 R3, R3, 0x1f, RZ ;  /* 0x0000001f03037819 */ /* 0x000fc800000006ff */
[----:B------:R-:W1:Y:S02]  /*10c00*/  SYNCS.PHASECHK.TRANS64.TRYWAIT P1, [UR17+0xb038], R3 ;  /* 0x00b03803ff0075a7 */ /* 0x000e640008021111 */
[----:B-1----:R-:W-:Y:S05]  /*10c10*/  @!P1 BRA `(.L_x_278) ;  /* 0x0000003800f49947 */ /* 0x002fea0003800000 */
.L_x_437:
[----:B------:R2:W-:Y:S01]  /*10c20*/  @!P0 SYNCS.ARRIVE.TRANS64 RZ, [UR17+0xb020], R2 ;  /* 0x00b02002ffff89a7 */ /* 0x0005e20008000011 */
[----:B------:R-:W-:Y:S05]  /*10c30*/  BRA.U !UP1, `(.L_x_279) ;  /* 0x0000000109047547 */ /* 0x000fea000b800000 */
[----:B------:R-:W-:Y:S05]  /*10c40*/  BPT.TRAP 0x1 ;  /* 0x000000040000795c */ /* 0x000fea0000300000 */
.L_x_279:
[----:B------:R-:W-:Y:S04]  /*10c50*/  BSSY.RECONVERGENT B0, `(.L_x_280) ;  /* 0x0000003000007945 */ /* 0x000fe80003800200 */
[----:B------:R-:W-:Y:S05]  /*10c60*/  @P2 BRA `(.L_x_281) ;  /* 0x0000000000042947 */ /* 0x000fea0003800000 */
[----:B------:R-:W-:Y:S05]  /*10c70*/  BPT.TRAP 0x1 ;  /* 0x000000040000795c */ /* 0x000fea0000300000 */
.L_x_281:
[----:B------:R-:W-:Y:S05]  /*10c80*/  BSYNC.RECONVERGENT B0 ;  /* 0x0000000000007941 */ /* 0x000fea0003800200 */
.L_x_280:
[----:B------:R-:W-:Y:S01]  /*10c90*/  ULEA UR16, UR22, UR8, 0xc ;  /* 0x0000000816107291 */ /* 0x000fe2000f8e60ff */
[----:B------:R-:W-:Y:S01]  /*10ca0*/  BSSY.RECONVERGENT B0, `(.L_x_282) ;  /* 0x0000013000007945 */ /* 0x000fe20003800200 */
[----:B------:R-:W-:Y:S02]  /*10cb0*/  UIADD3 UR26, UP2, UPT, UR4, 0x180, URZ ;  /* 0x00000180041a7890 */ /* 0x000fe4000ff5e0ff */
[----:B------:R-:W-:Y:S02]  /*10cc0*/  UIADD3 UR7, UPT, UPT, UR22, 0x1, URZ ;  /* 0x0000000116077890 */ /* 0x000fe4000fffe0ff */
[----:B------:R-:W-:Y:S02]  /*10cd0*/  UIADD3 UR17, UPT, UPT, UR17, 0xb020, URZ ;  /* 0x0000b02011117890 */ /* 0x000fe4000fffe0ff */
[----:B------:R-:W-:Y:S02]  /*10ce0*/  UIADD3 UR16, UPT, UPT, UR16, 0x4000, URZ ;  /* 0x0000400010107890 */ /* 0x000fe4000fffe0ff */
[----:B------:R-:W-:-:S02]  /*10cf0*/  UIADD3.X UR27, UPT, UPT, URZ, UR5, URZ, UP2, !UPT ;  /* 0x00000005ff1b7290 */ /* 0x000fc400097fe4ff */
[----:B------:R-:W-:Y:S01]  /*10d00*/  UISETP.NE.AND UP2, UPT, UR7, 0x3, UPT ;  /* 0x000000030700788c */ /* 0x000fe2000bf45270 */
[----:B------:R-:W-:Y:S01]  /*10d10*/  UMOV UR24, 0x0 ;  /* 0x0000000000187882 */ /* 0x000fe20000000000 */
[----:B------:R-:W-:Y:S02]  /*10d20*/  UMOV UR25, 0x10000000 ;  /* 0x1000000000197882 */ /* 0x000fe40000000000 */
[----:B------:R-:W-:Y:S01]  /*10d30*/  USEL UR9, URZ, 0x1, UP2 ;  /* 0x00000001ff097887 */ /* 0x000fe20009000000 */
[----:B------:R-:W-:Y:S01]  /*10d40*/  UMOV UR18, URZ ;  /* 0x000000ff00127c82 */ /* 0x000fe20008000000 */
[----:B------:R-:W-:Y:S01]  /*10d50*/  UMOV UR19, URZ ;  /* 0x000000ff00137c82 */ /* 0x000fe20008000000 */
[----:B------:R-:W-:Y:S01]  /*10d60*/  UMOV UR20, UR13 ;  /* 0x0000000d00147c82 */ /* 0x000fe20008000000 */
[----:B------:R-:W-:Y:S01]  /*10d70*/  UMOV UR21, UR14 ;  /* 0x0000000e00157c82 */ /* 0x000fe20008000000 */
[----:B------:R-:W-:Y:S01]  /*10d80*/  USEL UR7, UR7, URZ, UP2 ;  /* 0x000000ff07077287 */ /* 0x000fe20009000000 */
[----:B------:R3:W-:Y:S01]  /*10d90*/  UTMALDG.4D [UR16], [UR26], desc[UR24] ;  /* 0x000018101a0075b4 */ /* 0x0007e20008019000 */
[----:B------:R-:W-:Y:S01]  /*10da0*/  ULOP3.LUT UR15, UR15, UR9, URZ, 0x3c, !UPT ;  /* 0x000000090f0f7292 */ /* 0x000fe2000f8e3cff */
[----:B---3--:R-:W-:Y:S06]  /*10db0*/  @!P3 BRA `(.L_x_283) ;  /* 0x000000000004b947 */ /* 0x008fec0003800000 */
[----:B------:R-:W-:Y:S05]  /*10dc0*/  BPT.TRAP 0x1 ;  /* 0x000000040000795c */ /* 0x000fea0000300000 */
.L_x_283:
[----:B------:R-:W-:Y:S05]  /*10dd0*/  BSYNC.RECONVERGENT B0 ;  /* 0x0000000000007941 */ /* 0x000fea0003800200 */
.L_x_282:
[----:B------:R-:W3:Y:S01]  /*10de0*/  SYNCS.PHASECHK.TRANS64.TRYWAIT P1, [UR8+0xb018], R5 ;  /* 0x00b01805ff0075a7 */ /* 0x000ee20008021108 */
[----:B--2---:R-:W-:Y:S01]  /*10df0*/  @!P0 MOV R2, 0x2000 ;  /* 0x0000200000028802 */ /* 0x004fe20000000f00 */
[----:B---3--:R-:W-:Y:S06]  /*10e00*/  @!P1 BRA `(.L_x_284) ;  /* 0x0000003800909947 */ /* 0x008fec0003800000 */
.L_x_439:
[----:B------:R2:W-:Y:S01]  /*10e10*/  @!P0 SYNCS.ARRIVE.TRANS64 RZ, [UR8+0xb008], R2 ;  /* 0x00b00802ffff89a7 */ /* 0x0005e20008000008 */
[----:B------:R-:W-:Y:S04]  /*10e20*/  BSSY.RECONVERGENT B0, `(.L_x_285) ;  /* 0x0000003000007945 */ /* 0x000fe80003800200 */
[----:B------:R-:W-:Y:S05]  /*10e30*/  @!P5 BRA `(.L_x_286) ;  /* 0x000000000004d947 */ /* 0x000fea0003800000 */
[----:B------:R-:W-:Y:S05]  /*10e40*/  BPT.TRAP 0x1 ;  /* 0x000000040000795c */ /* 0x000fea0000300000 */
.L_x_286:
[----:B------:R-:W-:Y:S05]  /*10e50*/  BSYNC.RECONVERGENT B0 ;  /* 0x0000000000007941 */ /* 0x000fea0003800200 */
.L_x_285:
[----:B------:R-:W-:Y:S04]  /*10e60*/  BSSY.RECONVERGENT B0, `(.L_x_287) ;  /* 0x0000003000007945 */ /* 0x000fe80003800200 */
[----:B------:R-:W-:Y:S05]  /*10e70*/  @P2 BRA `(.L_x_288) ;  /* 0x0000000000042947 */ /* 0x000fea0003800000 */
[----:B------:R-:W-:Y:S05]  /*10e80*/  BPT.TRAP 0x1 ;  /* 0x000000040000795c */ /* 0x000fea0000300000 */
.L_x_288:
[----:B------:R-:W-:Y:S05]  /*10e90*/  BSYNC.RECONVERGENT B0 ;  /* 0x0000000000007941 */ /* 0x000fea0003800200 */
.L_x_287:
[----:B------:R-:W-:Y:S02]  /*10ea0*/  UIADD3 UR10, UP2, UPT, UR4, 0x80, URZ ;  /* 0x00000080040a7890 */ /* 0x000fe4000ff5e0ff */
[----:B------:R-:W-:Y:S02]  /*10eb0*/  UIADD3 UR19, UPT, UPT, UR11, 0x80, URZ ;  /* 0x000000800b137890 */ /* 0x000fe4000fffe0ff */
[----:B------:R-:W-:Y:S02]  /*10ec0*/  UIADD3 UR16, UPT, UPT, UR8, 0x2000, URZ ;  /* 0x0000200008107890 */ /* 0x000fe4000fffe0ff */
[----:B------:R-:W-:Y:S02]  /*10ed0*/  UIADD3 UR17, UPT, UPT, UR8, 0xb008, URZ ;  /* 0x0000b00808117890 */ /* 0x000fe4000fffe0ff */
[----:B------:R-:W-:Y:S01]  /*10ee0*/  UIADD3.X UR11, UPT, UPT, URZ, UR5, URZ, UP2, !UPT ;  /* 0x00000005ff0b7290 */ /* 0x000fe200097fe4ff */
[----:B------:R-:W-:Y:S01]  /*10ef0*/  UMOV UR24, 0x0 ;  /* 0x0000000000187882 */ /* 0x000fe20000000000 */
[----:B------:R-:W-:Y:S01]  /*10f00*/  UMOV UR25, 0x10000000 ;  /* 0x1000000000197882 */ /* 0x000fe20000000000 */
[----:B------:R-:W-:Y:S01]  /*10f10*/  UMOV UR18, URZ ;  /* 0x000000ff00127c82 */ /* 0x000fe20008000000 */
[----:B------:R-:W-:Y:S01]  /*10f20*/  UMOV UR20, UR12 ;  /* 0x0000000c00147c82 */ /* 0x000fe20008000000 */
[----:B------:R-:W-:Y:S01]  /*10f30*/  UMOV UR21, UR13 ;  /* 0x0000000d00157c82 */ /* 0x000fe20008000000 */
[----:B------:R-:W-:-:S03]  /*10f40*/  UMOV UR22, UR14 ;  /* 0x0000000e00167c82 */ /* 0x000fc60008000000 */
[----:B------:R3:W-:Y:S02]  /*10f50*/  UTMALDG.5D [UR16], [UR10], desc[UR24] ;  /* 0x000018100a0075b4 */ /* 0x0007e40008021000 */
[----:B---3--:R-:W-:Y:S05]  /*10f60*/  BRA.U !UP0, `(.L_x_289) ;  /* 0x0000000108047547 */ /* 0x008fea000b800000 */
[----:B------:R-:W-:Y:S05]  /*10f70*/  BPT.TRAP 0x1 ;  /* 0x000000040000795c */ /* 0x000fea0000300000 */
.L_x_289:
[----:B------:R-:W-:Y:S01]  /*10f80*/  ULEA UR17, UR7, UR8, 0x3 ;  /* 0x0000000807117291 */ /* 0x000fe2000f8e18ff */
[----:B-1----:R-:W-:Y:S01]  /*10f90*/  IMAD.U32 R3, RZ, RZ, UR15 ;  /* 0x0000000fff037e24 */ /* 0x002fe2000f8e00ff */
[----:B--2---:R-:W-:-:S04]  /*10fa0*/  @!P0 MOV R2, 0x1000 ;  /* 0x0000100000028802 */ /* 0x004fc80000000f00 */
[----:B------:R-:W-:-:S04]  /*10fb0*/  SHF.L.U32 R3, R3, 0x1f, RZ ;  /* 0x0000001f03037819 */ /* 0x000fc800000006ff */
[----:B------:R-:W1:Y:S02]  /*10fc0*/  SYNCS.PHASECHK.TRANS64.TRYWAIT P1, [UR17+0xb038], R3 ;  /* 0x00b03803ff0075a7 */ /* 0x000e640008021111 */
[----:B-1----:R-:W-:Y:S05]  /*10fd0*/  @!P1 BRA `(.L_x_290) ;  /* 0x0000003800349947 */ /* 0x002fea0003800000 */
.L_x_441:
[----:B------:R2:W-:Y:S01]  /*10fe0*/  @!P0 SYNCS.ARRIVE.TRANS64 RZ, [UR17+0xb020], R2 ;  /* 0x00b02002ffff89a7 */ /* 0x0005e20008000011 */
[----:B------:R-:W-:Y:S05]  /*10ff0*/  BRA.U !UP1, `(.L_x_291) ;  /* 0x0000000109047547 */ /* 0x000fea000b800000 */
[----:B------:R-:W-:Y:S05]  /*11000*/  BPT.TRAP 0x1 ;  /* 0x000000040000795c */ /* 0x000fea0000300000 */
.L_x_291:
[----:B------:R-:W-:Y:S04]  /*11010*/  BSSY.RECONVERGENT B0, `(.L_x_292) ;  /* 0x0000003000007945 */ /* 0x000fe80003800200 */
[----:B------:R-:W-:Y:S05]  /*11020*/  @P2 BRA `(.L_x_293) ;  /* 0x0000000000042947 */ /* 0x000fea0003800000 */
[----:B------:R-:W-:Y:S05]  /*11030*/  BPT.TRAP 0x1 ;  /* 0x000000040000795c */ /* 0x000fea0000300000 */
.L_x_293:
[----:B------:R-:W-:Y:S05]  /*11040*/  BSYNC.RECONVERGENT B0 ;  /* 0x0000000000007941 */ /* 0x000fea0003800200 */
.L_x_292:
[----:B------:R-:W-:Y:S01]  /*11050*/  ULEA UR16, UR7, UR8, 0xc ;  /* 0x0000000807107291 */ /* 0x000fe2000f8e60ff */
[----:B------:R-:W-:Y:S01]  /*11060*/  LOP3.LUT R4, R4, 0x1, RZ, 0x3c, !PT ;  /* 0x0000000104047812 */ /* 0x000fe200078e3cff */
[----:B------:R-:W-:Y:S02]  /*11070*/  UIADD3 UR24, UP2, UPT, UR4, 0x280, URZ ;  /* 0x0000028004187890 */ /* 0x000fe4000ff5e0ff */
[----:B------:R-:W-:Y:S02]  /*11080*/  UIADD3 UR17, UPT, UPT, UR17, 0xb020, URZ ;  /* 0x0000b02011117890 */ /* 0x000fe4000fffe0ff */
[----:B------:R-:W-:Y:S02]  /*11090*/  UIADD3 UR16, UPT, UPT, UR16, 0x4000, URZ ;  /* 0x0000400010107890 */ /* 0x000fe4000fffe0ff */
[----:B------:R-:W-:Y:S01]  /*110a0*/  UIADD3.X UR25, UPT, UPT, URZ, UR5, URZ, UP2, !UPT ;  /* 0x00000005ff197290 */ /* 0x000fe200097fe4ff */
[----:B------:R-:W-:Y:S01]  /*110b0*/  UMOV UR10, 0x0 ;  /* 0x00000000000a7882 */ /* 0x000fe20000000000 */
[----:B------:R-:W-:Y:S01]  /*110c0*/  UMOV UR11, 0x10000000 ;  /* 0x10000000000b7882 */ /* 0x000fe20000000000 */
[----:B------:R-:W-:Y:S01]  /*110d0*/  UMOV UR18, URZ ;  /* 0x000000ff00127c82 */ /* 0x000fe20008000000 */
[----:B------:R-:W-:Y:S01]  /*110e0*/  UMOV UR19, URZ ;  /* 0x000000ff00137c82 */ /* 0x000fe20008000000 */
[----:B------:R-:W-:Y:S01]  /*110f0*/  UMOV UR20, UR13 ;  /* 0x0000000d00147c82 */ /* 0x000fe20008000000 */
[----:B------:R-:W-:Y:S01]  /*11100*/  UMOV UR21, UR14 ;  /* 0x0000000e00157c82 */ /* 0x000fe20008000000 */
[----:B------:R-:W-:-:S02]  /*11110*/  UIADD3 UR7, UPT, UPT, UR7, 0x1, URZ ;  /* 0x0000000107077890 */ /* 0x000fc4000fffe0ff */
[----:B------:R3:W-:Y:S02]  /*11120*/  UTMALDG.4D [UR16], [UR24], desc[UR10] ;  /* 0x00000a10180075b4 */ /* 0x0007e40008019000 */
[----:B------:R-:W-:-:S04]  /*11130*/  UISETP.NE.AND UP2, UPT, UR7, 0x3, UPT ;  /* 0x000000030700788c */ /* 0x000fc8000bf45270 */
[----:B------:R-:W-:Y:S02]  /*11140*/  USEL UR9, URZ, 0x1, UP2 ;  /* 0x00000001ff097887 */ /* 0x000fe40009000000 */
[----:B------:R-:W-:Y:S02]  /*11150*/  USEL UR22, UR7, URZ, UP2 ;  /* 0x000000ff07167287 */ /* 0x000fe40009000000 */
[----:B------:R-:W-:Y:S02]  /*11160*/  UISETP.GE.AND UP2, UPT, UR6, 0x2, UPT ;  /* 0x000000020600788c */ /* 0x000fe4000bf46270 */
[----:B------:R-:W-:-:S07]  /*11170*/  ULOP3.LUT UR15, UR15, UR9, URZ, 0x3c, !UPT ;  /* 0x000000090f0f7292 */ /* 0x000fce000f8e3cff */
[----:B---3--:R-:W-:Y:S05]  /*11180*/  BRA.U !UP2, `(.L_x_269) ;  /* 0x0000001d0a687547 */ /* 0x008fea000b800000 */
[----:B------:R-:W-:Y:S02]  /*11190*/  UIADD3 UR9, UPT, UPT, UR6, -0x2, URZ ;  /* 0xfffffffe06097890 */ /* 0x000fe4000fffe0ff */
[----:B------:R-:W-:Y:S02]  /*111a0*/  UIADD3 UR7, UPT, UPT, UR6, -0x1, URZ ;  /* 0xffffffff06077890 */ /* 0x000fe4000fffe0ff */
[----:B------:R-:W-:Y:S02]  /*111b0*/  UISETP.GE.U32.AND UP2, UPT, UR9, 0x3, UPT ;  /* 0x000000030900788c */ /* 0x000fe4000bf46070 */
[----:B------:R-:W-:Y:S01]  /*111c0*/  ULOP3.LUT UR6, UR7, 0x3, URZ, 0xc0, !UPT ;  /* 0x0000000307067892 */ /* 0x000fe2000f8ec0ff */
[----:B------:R-:W-:-:S06]  /*111d0*/  UMOV UR10, 0x1 ;  /* 0x00000001000a7882 */ /* 0x000fcc0000000000 */
[----:B------:R-:W-:Y:S05]  /*111e0*/  BRA.U !UP2, `(.L_x_294) ;  /* 0x000000110a347547 */ /* 0x000fea000b800000 */
[----:B------:R-:W-:Y:S01]  /*111f0*/  ULOP3.LUT UR7, UR7, 0xfffffffc, URZ, 0xc0, !UPT ;  /* 0xfffffffc07077892 */ /* 0x000fe2000f8ec0ff */
[----:B------:R-:W-:-:S11]  /*11200*/  UMOV UR9, 0x1 ;  /* 0x0000000100097882 */ /* 0x000fd60000000000 */
.L_x_335:
[----:B------:R-:W-:Y:S05]  /*11210*/  BRA.U !UP0, `(.L_x_295) ;  /* 0x0000000108047547 */ /* 0x000fea000b800000 */
[----:B------:R-:W-:Y:S05]  /*11220*/  BPT.TRAP 0x1 ;  /* 0x000000040000795c */ /* 0x000fea0000300000 */
.L_x_295:
[----:B------:R-:W3:Y:S01]  /*11230*/  S2UR UR8, SR_CgaCtaId ;  /* 0x00000000000879c3 */ /* 0x000ee20000008800 */
[----:B------:R-:W-:Y:S01]  /*11240*/  UMOV UR10, 0x400 ;  /* 0x00000400000a7882 */ /* 0x000fe20000000000 */
[----:B-1----:R-:W-:Y:S01]  /*11250*/  IMAD.U32 R3, RZ, RZ, UR15 ;  /* 0x0000000fff037e24 */ /* 0x002fe2000f8e00ff */
[----:B--2---:R-:W-:-:S04]  /*11260*/  @!P0 MOV R2, 0x1000 ;  /* 0x0000100000028802 */ /* 0x004fc80000000f00 */
[----:B------:R-:W-:Y:S01]  /*11270*/  SHF.L.U32 R3, R3, 0x1f, RZ ;  /* 0x0000001f03037819 */ /* 0x000fe200000006ff */
[----:B---3--:R-:W-:-:S04]  /*11280*/  ULEA UR8, UR8, UR10, 0x18 ;  /* 0x0000000a08087291 */ /* 0x008fc8000f8ec0ff */
[----:B------:R-:W-:-:S09]  /*11290*/  ULEA UR17, UR22, UR8, 0x3 ;  /* 0x0000000816117291 */ /* 0x000fd2000f8e18ff */
[----:B------:R-:W1:Y:S02]  /*112a0*/  SYNCS.PHASECHK.TRANS64.TRYWAIT P1, [UR17+0xb038], R3 ;  /* 0x00b03803ff0075a7 */ /* 0x000e640008021111 */
[----:B-1----:R-:W-:Y:S05]  /*112b0*/  @!P1 BRA `(.L_x_296) ;  /* 0x0000003400949947 */ /* 0x002fea0003800000 */
.L_x_443:
[----:B------:R2:W-:Y:S01]  /*112c0*/  @!P0 SYNCS.ARRIVE.TRANS64 RZ, [UR17+0xb020], R2 ;  /* 0x00b02002ffff89a7 */ /* 0x0005e20008000011 */
[----:B------:R-:W-:Y:S05]  /*112d0*/  BRA.U !UP1, `(.L_x_297) ;  /* 0x0000000109047547 */ /* 0x000fea000b800000 */
[----:B------:R-:W-:Y:S05]  /*112e0*/  BPT.TRAP 0x1 ;  /* 0x000000040000795c */ /* 0x000fea0000300000 */
.L_x_297:
[----:B-1----:R-:W1:Y:S01]  /*112f0*/  S2R R0, SR_TID.X ;  /* 0x0000000000007919 */ /* 0x002e620000002100 */
[----:B------:R-:W-:Y:S01]  /*11300*/  BSSY.RECONVERGENT B0, `(.L_x_298) ;  /* 0x0000005000007945 */ /* 0x000fe20003800200 */
[----:B-1----:R-:W-:-:S04]  /*11310*/  LOP3.LUT P2, RZ, R0, 0x1f, RZ, 0xc0, !PT ;  /* 0x0000001f00ff7812 */ /* 0x002fc8000784c0ff */
[----:B------:R-:W-:-:S13]  /*11320*/  PLOP3.LUT P2, PT, P2, P0, PT, 0x8f, 0xf8 ;  /* 0x0000000000f8781c */ /* 0x000fda0001741177 */
[----:B------:R-:W-:Y:S05]  /*11330*/  @P2 BRA `(.L_x_299) ;  /* 0x0000000000042947 */ /* 0x000fea0003800000 */
[----:B------:R-:W-:Y:S05]  /*11340*/  BPT.TRAP 0x1 ;  /* 0x000000040000795c */ /* 0x000fea0000300000 */
.L_x_299:
[----:B------:R-:W-:Y:S05]  /*11350*/  BSYNC.RECONVERGENT B0 ;  /* 0x0000000000007941 */ /* 0x000fea0003800200 */
.L_x_298:
[----:B------:R-:W-:Y:S02]  /*11360*/  ULEA UR16, UR22, UR8, 0xc ;  /* 0x0000000816107291 */ /* 0x000fe4000f8e60ff */
[----:B------:R-:W-:Y:S02]  /*11370*/  UIADD3 UR24, UP2, UPT, UR4, 0x180, URZ ;  /* 0x0000018004187890 */ /* 0x000fe4000ff5e0ff */
[----:B------:R-:W-:Y:S02]  /*11380*/  USHF.L.U32 UR19, UR9, 0x6, URZ ;  /* 0x0000000609137899 */ /* 0x000fe400080006ff */
        /* <DEDUP_REMOVED lines=8> */
[----:B------:R-:W-:-:S03]  /*11410*/  UIADD3 UR22, UPT, UPT, UR22, 0x1, URZ ;  /* 0x0000000116167890 */ /* 0x000fc6000fffe0ff */
[----:B------:R1:W-:Y:S01]  /*11420*/  UTMALDG.4D [UR16], [UR24], desc[UR10] ;  /* 0x00000a10180075b4 */ /* 0x0003e20008019000 */
[----:B------:R-:W-:-:S04]  /*11430*/  UISETP.NE.AND UP2, UPT, UR22, 0x3, UPT ;  /* 0x000000031600788c */ /* 0x000fc8000bf45270 */
[----:B------:R-:W-:Y:S02]  /*11440*/  USEL UR12, URZ, 0x1, UP2 ;  /* 0x00000001ff0c7887 */ /* 0x000fe40009000000 */
[----:B------:R-:W-:Y:S02]  /*11450*/  USEL UR22, UR22, URZ, UP2 ;  /* 0x000000ff16167287 */ /* 0x000fe40009000000 */
[----:B------:R-:W-:Y:S01]  /*11460*/  ULOP3.LUT UR15, UR15, UR12, URZ, 0x3c, !UPT ;  /* 0x0000000c0f0f7292 */ /* 0x000fe2000f8e3cff */
[----:B-1----:R-:W-:Y:S11]  /*11470*/  BRA.U !UP0, `(.L_x_300) ;  /* 0x0000000108047547 */ /* 0x002ff6000b800000 */
[----:B------:R-:W-:Y:S05]  /*11480*/  BPT.TRAP 0x1 ;  /* 0x000000040000795c */ /* 0x000fea0000300000 */
.L_x_300:
[----:B------:R-:W-:Y:S01]  /*11490*/  ULEA UR17, UR22, UR8, 0x3 ;  /* 0x0000000816117291 */ /* 0x000fe2000f8e18ff */
[----:B------:R-:W-:Y:S01]  /*114a0*/  IMAD.U32 R3, RZ, RZ, UR15 ;  /* 0x0000000fff037e24 */ /* 0x000fe2000f8e00ff */
[----:B--2---:R-:W-:-:S04]  /*114b0*/  @!P0 MOV R2, 0x1000 ;  /* 0x0000100000028802 */ /* 0x004fc80000000f00 */
[----:B------:R-:W-:-:S04]  /*114c0*/  SHF.L.U32 R3, R3, 0x1f, RZ ;  /* 0x0000001f03037819 */ /* 0x000fc800000006ff */
[----:B------:R-:W1:Y:S02]  /*114d0*/  SYNCS.PHASECHK.TRANS64.TRYWAIT P1, [UR17+0xb038], R3 ;  /* 0x00b03803ff0075a7 */ /* 0x000e640008021111 */
[----:B-1----:R-:W-:Y:S05]  /*114e0*/  @!P1 BRA `(.L_x_301) ;  /* 0x0000003400209947 */ /* 0x002fea0003800000 */
.L_x_445:
[----:B------:R2:W-:Y:S01]  /*114f0*/  @!P0 SYNCS.ARRIVE.TRANS64 RZ, [UR17+0xb020], R2 ;  /* 0x00b02002ffff89a7 */ /* 0x0005e20008000011 */
[----:B------:R-:W-:Y:S05]  /*11500*/  BRA.U !UP1, `(.L_x_302) ;  /* 0x0000000109047547 */ /* 0x000fea000b800000 */
[----:B------:R-:W-:Y:S05]  /*11510*/  BPT.TRAP 0x1 ;  /* 0x000000040000795c */ /* 0x000fea0000300000 */
.L_x_302:
[----:B------:R-:W-:Y:S04]  /*11520*/  BSSY.RECONVERGENT B0, `(.L_x_303) ;  /* 0x0000003000007945 */ /* 0x000fe80003800200 */
[----:B------:R-:W-:Y:S05]  /*11530*/  @P2 BRA `(.L_x_304) ;  /* 0x0000000000042947 */ /* 0x000fea0003800000 */
[----:B------:R-:W-:Y:S05]  /*11540*/  BPT.TRAP 0x1 ;  /* 0x000000040000795c */ /* 0x000fea0000300000 */
.L_x_304:
[----:B------:R-:W-:Y:S05]  /*11550*/  BSYNC.RECONVERGENT B0 ;  /* 0x0000000000007941 */ /* 0x000fea0003800200 */
.L_x_303:
        /* <DEDUP_REMOVED lines=17> */
[----:B---3--:R-:W-:Y:S11]  /*11670*/  BRA.U !UP0, `(.L_x_305) ;  /* 0x0000000108047547 */ /* 0x008ff6000b800000 */
[----:B------:R-:W-:Y:S05]  /*11680*/  BPT.TRAP 0x1 ;  /* 0x000000040000795c */ /* 0x000fea0000300000 */
.L_x_305:
[----:B------:R-:W-:Y:S01]  /*11690*/  ULEA UR17, UR22, UR8, 0x3 ;  /* 0x0000000816117291 */ /* 0x000fe2000f8e18ff */
[----:B-1----:R-:W-:Y:S01]  /*116a0*/  IMAD.U32 R3, RZ, RZ, UR15 ;  /* 0x0000000fff037e24 */ /* 0x002fe2000f8e00ff */
[----:B--2---:R-:W-:-:S04]  /*116b0*/  @!P0 MOV R2, 0x1000 ;  /* 0x0000100000028802 */ /* 0x004fc80000000f00 */
[----:B------:R-:W-:-:S04]  /*116c0*/  SHF.L.U32 R3, R3, 0x1f, RZ ;  /* 0x0000001f03037819 */ /* 0x000fc800000006ff */
[----:B------:R-:W1:Y:S02]  /*116d0*/  SYNCS.PHASECHK.TRANS64.TRYWAIT P1, [UR17+0xb038], R3 ;  /* 0x00b03803ff0075a7 */ /* 0x000e640008021111 */
[----:B-1----:R-:W-:Y:S05]  /*116e0*/  @!P1 BRA `(.L_x_306) ;  /* 0x0000003000b89947 */ /* 0x002fea0003800000 */
.L_x_447:
[----:B------:R2:W-:Y:S01]  /*116f0*/  @!P0 SYNCS.ARRIVE.TRANS64 RZ, [UR17+0xb020], R2 ;  /* 0x00b02002ffff89a7 */ /* 0x0005e20008000011 */
[----:B------:R-:W-:Y:S05]  /*11700*/  BRA.U !UP1, `(.L_x_307) ;  /* 0x0000000109047547 */ /* 0x000fea000b800000 */
[----:B------:R-:W-:Y:S05]  /*11710*/  BPT.TRAP 0x1 ;  /* 0x000000040000795c */ /* 0x000fea0000300000 */
.L_x_307:
[----:B------:R-:W-:Y:S04]  /*11720*/  BSSY.RECONVERGENT B0, `(.L_x_308) ;  /* 0x0000003000007945 */ /* 0x000fe80003800200 */
[----:B------:R-:W-:Y:S05]  /*11730*/  @P2 BRA `(.L_x_309) ;  /* 0x0000000000042947 */ /* 0x000fea0003800000 */
[----:B------:R-:W-:Y:S05]  /*11740*/  BPT.TRAP 0x1 ;  /* 0x000000040000795c */ /* 0x000fea0000300000 */
.L_x_309:
[----:B------:R-:W-:Y:S05]  /*11750*/  BSYNC.RECONVERGENT B0 ;  /* 0x0000000000007941 */ /* 0x000fea0003800200 */
.L_x_308:
[----:B------:R-:W-:Y:S02]  /*11760*/  ULEA UR16, UR22, UR8, 0xc ;  /* 0x0000000816107291 */ /* 0x000fe4000f8e60ff */
[----:B------:R-:W-:Y:S02]  /*11770*/  UIADD3 UR24, UP2, UPT, UR4, 0x180, URZ ;  /* 0x0000018004187890 */ /* 0x000fe4000ff5e0ff */
[----:B------:R-:W-:Y:S02]  /*11780*/  ULEA UR19, UR9, 0x40, 0x6 ;  /* 0x0000004009137891 */ /* 0x000fe4000f8e30ff */
        /* <DEDUP_REMOVED lines=16> */
.L_x_310:
[----:B------:R-:W-:Y:S01]  /*11890*/  ULEA UR17, UR22, UR8, 0x3 ;  /* 0x0000000816117291 */ /* 0x000fe2000f8e18ff */
[----:B-1----:R-:W-:Y:S01]  /*118a0*/  IMAD.U32 R3, RZ, RZ, UR15 ;  /* 0x0000000fff037e24 */ /* 0x002fe2000f8e00ff */
[----:B--2---:R-:W-:-:S04]  /*118b0*/  @!P0 MOV R2, 0x1000 ;  /* 0x0000100000028802 */ /* 0x004fc80000000f00 */
[----:B------:R-:W-:-:S04]  /*118c0*/  SHF.L.U32 R3, R3, 0x1f, RZ ;  /* 0x0000001f03037819 */ /* 0x000fc800000006ff */
[----:B------:R-:W1:Y:S02]  /*118d0*/  SYNCS.PHASECHK.TRANS64.TRYWAIT P1, [UR17+0xb038], R3 ;  /* 0x00b03803ff0075a7 */ /* 0x000e640008021111 */
[----:B-1----:R-:W-:Y:S05]  /*118e0*/  @!P1 BRA `(.L_x_311) ;  /* 0x0000003000509947 */ /* 0x002fea0003800000 */
.L_x_449:
[----:B------:R2:W-:Y:S01]  /*118f0*/  @!P0 SYNCS.ARRIVE.TRANS64 RZ, [UR17+0xb020], R2 ;  /* 0x00b02002ffff89a7 */ /* 0x0005e20008000011 */
[----:B------:R-:W-:Y:S05]  /*11900*/  BRA.U !UP1, `(.L_x_312) ;  /* 0x0000000109047547 */ /* 0x000fea000b800000 */
[----:B------:R-:W-:Y:S05]  /*11910*/  BPT.TRAP 0x1 ;  /* 0x000000040000795c */ /* 0x000fea0000300000 */
.L_x_312:
[----:B------:R-:W-:Y:S04]  /*11920*/  BSSY.RECONVERGENT B0, `(.L_x_313) ;  /* 0x0000003000007945 */ /* 0x000fe80003800200 */
[----:B------:R-:W-:Y:S05]  /*11930*/  @P2 BRA `(.L_x_314) ;  /* 0x0000000000042947 */ /* 0x000fea0003800000 */
[----:B------:R-:W-:Y:S05]  /*11940*/  BPT.TRAP 0x1 ;  /* 0x000000040000795c */ /* 0x000fea0000300000 */
.L_x_314:
[----:B------:R-:W-:Y:S05]  /*11950*/  BSYNC.RECONVERGENT B0 ;  /* 0x0000000000007941 */ /* 0x000fea0003800200 */
.L_x_313:
        /* <DEDUP_REMOVED lines=19> */
.L_x_315:
[----:B------:R-:W-:Y:S01]  /*11a90*/  ULEA UR17, UR22, UR8, 0x3 ;  /* 0x0000000816117291 */ /* 0x000fe2000f8e18ff */
[----:B-1----:R-:W-:Y:S01]  /*11aa0*/  IMAD.U32 R3, RZ, RZ, UR15 ;  /* 0x0000000fff037e24 */ /* 0x002fe2000f8e00ff */
[----:B--2---:R-:W-:-:S04]  /*11ab0*/  @!P0 MOV R2, 0x1000 ;  /* 0x0000100000028802 */ /* 0x004fc80000000f00 */
[----:B------:R-:W-:-:S04]  /*11ac0*/  SHF.L.U32 R3, R3, 0x1f, RZ ;  /* 0x0000001f03037819 */ /* 0x000fc800000006ff */
[----:B------:R-:W1:Y:S02]  /*11ad0*/  SYNCS.PHASECHK.TRANS64.TRYWAIT P1, [UR17+0xb038], R3 ;  /* 0x00b03803ff0075a7 */ /* 0x000e640008021111 */
[----:B-1----:R-:W-:Y:S05]  /*11ae0*/  @!P1 BRA `(.L_x_316) ;  /* 0x0000002c00e89947 */ /* 0x002fea0003800000 */
.L_x_451:
[----:B------:R2:W-:Y:S01]  /*11af0*/  @!P0 SYNCS.ARRIVE.TRANS64 RZ, [UR17+0xb020], R2 ;  /* 0x00b02002ffff89a7 */ /* 0x0005e20008000011 */
[----:B------:R-:W-:Y:S05]  /*11b00*/  BRA.U !UP1, `(.L_x_317) ;  /* 0x0000000109047547 */ /* 0x000fea000b800000 */
[----:B------:R-:W-:Y:S05]  /*11b10*/  BPT.TRAP 0x1 ;  /* 0x000000040000795c */ /* 0x000fea0000300000 */
.L_x_317:
[----:B------:R-:W-:Y:S04]  /*11b20*/  BSSY.RECONVERGENT B0, `(.L_x_318) ;  /* 0x0000003000007945 */ /* 0x000fe80003800200 */
[----:B------:R-:W-:Y:S05]  /*11b30*/  @P2 BRA `(.L_x_319) ;  /* 0x0000000000042947 */ /* 0x000fea0003800000 */
[----:B------:R-:W-:Y:S05]  /*11b40*/  BPT.TRAP 0x1 ;  /* 0x000000040000795c */ /* 0x000fea0000300000 */
.L_x_319:
[----:B------:R-:W-:Y:S05]  /*11b50*/  BSYNC.RECONVERGENT B0 ;  /* 0x0000000000007941 */ /* 0x000fea0003800200 */
.L_x_318:
        /* <DEDUP_REMOVED lines=19> */
.L_x_320:
[----:B------:R-:W-:Y:S01]  /*11c90*/  ULEA UR17, UR22, UR8, 0x3 ;  /* 0x0000000816117291 */ /* 0x000fe2000f8e18ff */
[----:B-1----:R-:W-:Y:S01]  /*11ca0*/  IMAD.U32 R3, RZ, RZ, UR15 ;  /* 0x0000000fff037e24 */ /* 0x002fe2000f8e00ff */
[----:B--2---:R-:W-:-:S04]  /*11cb0*/  @!P0 MOV R2, 0x1000 ;  /* 0x0000100000028802 */ /* 0x004fc80000000f00 */
[----:B------:R-:W-:-:S04]  /*11cc0*/  SHF.L.U32 R3, R3, 0x1f, RZ ;  /* 0x0000001f03037819 */ /* 0x000fc800000006ff */
[----:B------:R-:W1:Y:S02]  /*11cd0*/  SYNCS.PHASECHK.TRANS64.TRYWAIT P1, [UR17+0xb038], R3 ;  /* 0x00b03803ff0075a7 */ /* 0x000e640008021111 */
[----:B-1----:R-:W-:Y:S05]  /*11ce0*/  @!P1 BRA `(.L_x_321) ;  /* 0x0000002c00809947 */ /* 0x002fea0003800000 */
.L_x_453:
[----:B------:R2:W-:Y:S01]  /*11cf0*/  @!P0 SYNCS.ARRIVE.TRANS64 RZ, [UR17+0xb020], R2 ;  /* 0x00b02002ffff89a7 */ /* 0x0005e20008000011 */
[----:B------:R-:W-:Y:S05]  /*11d00*/  BRA.U !UP1, `(.L_x_322) ;  /* 0x0000000109047547 */ /* 0x000fea000b800000 */
[----:B------:R-:W-:Y:S05]  /*11d10*/  BPT.TRAP 0x1 ;  /* 0x000000040000795c */ /* 0x000fea0000300000 */
.L_x_322:
[----:B------:R-:W-:Y:S04]  /*11d20*/  BSSY.RECONVERGENT B0, `(.L_x_323) ;  /* 0x0000003000007945 */ /* 0x000fe80003800200 */
[----:B------:R-:W-:Y:S05]  /*11d30*/  @P2 BRA `(.L_x_324) ;  /* 0x0000000000042947 */ /* 0x000fea0003800000 */
[----:B------:R-:W-:Y:S05]  /*11d40*/  BPT.TRAP 0x1 ;  /* 0x000000040000795c */ /* 0x000fea0000300000 */
.L_x_324:
[----:B------:R-:W-:Y:S05]  /*11d50*/  BSYNC.RECONVERGENT B0 ;  /* 0x0000000000007941 */ /* 0x000fea0003800200 */
.L_x_323:
        /* <DEDUP_REMOVED lines=19> */
.L_x_325:
[----:B------:R-:W-:Y:S01]  /*11e90*/  ULEA UR17, UR22, UR8, 0x3 ;  /* 0x0000000816117291 */ /* 0x000fe2000f8e18ff */
[----:B-1----:R-:W-:Y:S01]  /*11ea0*/  IMAD.U32 R3, RZ, RZ, UR15 ;  /* 0x0000000fff037e24 */ /* 0x002fe2000f8e00ff */
[----:B--2---:R-:W-:-:S04]  /*11eb0*/  @!P0 MOV R2, 0x1000 ;  /* 0x0000100000028802 */ /* 0x004fc80000000f00 */
[----:B------:R-:W-:-:S04]  /*11ec0*/  SHF.L.U32 R3, R3, 0x1f, RZ ;  /* 0x0000001f03037819 */ /* 0x000fc800000006ff */
[----:B------:R-:W1:Y:S02]  /*11ed0*/  SYNCS.PHASECHK.TRANS64.TRYWAIT P1, [UR17+0xb038], R3 ;  /* 0x00b03803ff0075a7 */ /* 0x000e640008021111 */
[----:B-1----:R-:W-:Y:S05]  /*11ee0*/  @!P1 BRA `(.L_x_326) ;  /* 0x0000002c00189947 */ /* 0x002fea0003800000 */
.L_x_455:
[----:B------:R2:W-:Y:S01]  /*11ef0*/  @!P0 SYNCS.ARRIVE.TRANS64 RZ, [UR17+0xb020], R2 ;  /* 0x00b02002ffff89a7 */ /* 0x0005e20008000011 */
[----:B------:R-:W-:Y:S05]  /*11f00*/  BRA.U !UP1, `(.L_x_327) ;  /* 0x0000000109047547 */ /* 0x000fea000b800000 */
[----:B------:R-:W-:Y:S05]  /*11f10*/  BPT.TRAP 0x1 ;  /* 0x000000040000795c */ /* 0x000fea0000300000 */
.L_x_327:
[----:B------:R-:W-:Y:S04]  /*11f20*/  BSSY.RECONVERGENT B0, `(.L_x_328) ;  /* 0x0000003000007945 */ /* 0x000fe80003800200 */
[----:B------:R-:W-:Y:S05]  /*11f30*/  @P2 BRA `(.L_x_329) ;  /* 0x0000000000042947 */ /* 0x000fea0003800000 */
[----:B------:R-:W-:Y:S05]  /*11f40*/  BPT.TRAP 0x1 ;  /* 0x000000040000795c */ /* 0x000fea0000300000 */
.L_x_329:
[----:B------:R-:W-:Y:S05]  /*11f50*/  BSYNC.RECONVERGENT B0 ;  /* 0x0000000000007941 */ /* 0x000fea0003800200 */
.L_x_328:
        /* <DEDUP_REMOVED lines=19> */
.L_x_330:
[----:B------:R-:W-:Y:S01]  /*12090*/  ULEA UR17, UR22, UR8, 0x3 ;  /* 0x0000000816117291 */ /* 0x000fe2000f8e18ff */
[----:B-1----:R-:W-:Y:S01]  /*120a0*/  IMAD.U32 R3, RZ, RZ, UR15 ;  /* 0x0000000fff037e24 */ /* 0x002fe2000f8e00ff */
[----:B--2---:R-:W-:-:S04]  /*120b0*/  @!P0 MOV R2, 0x1000 ;  /* 0x0000100000028802 */ /* 0x004fc80000000f00 */
[----:B------:R-:W-:-:S04]  /*120c0*/  SHF.L.U32 R3, R3, 0x1f, RZ ;  /* 0x0000001f03037819 */ /* 0x000fc800000006ff */
[----:B------:R-:W1:Y:S02]  /*120d0*/  SYNCS.PHASECHK.TRANS64.TRYWAIT P1, [UR17+0xb038], R3 ;  /* 0x00b03803ff0075a7 */ /* 0x000e640008021111 */
[----:B-1----:R-:W-:Y:S05]  /*120e0*/  @!P1 BRA `(.L_x_331) ;  /* 0x0000002800b09947 */ /* 0x002fea0003800000 */
.L_x_457:
[----:B------:R2:W-:Y:S01]  /*120f0*/  @!P0 SYNCS.ARRIVE.TRANS64 RZ, [UR17+0xb020], R2 ;  /* 0x00b02002ffff89a7 */ /* 0x0005e20008000011 */
[----:B------:R-:W-:Y:S05]  /*12100*/  BRA.U !UP1, `(.L_x_332) ;  /* 0x0000000109047547 */ /* 0x000fea000b800000 */
[----:B------:R-:W-:Y:S05]  /*12110*/  BPT.TRAP 0x1 ;  /* 0x000000040000795c */ /* 0x000fea0000300000 */
.L_x_332:
[----:B------:R-:W-:Y:S04]  /*12120*/  BSSY.RECONVERGENT B0, `(.L_x_333) ;  /* 0x0000003000007945 */ /* 0x000fe80003800200 */
[----:B------:R-:W-:Y:S05]  /*12130*/  @P2 BRA `(.L_x_334) ;  /* 0x0000000000042947 */ /* 0x000fea0003800000 */
[----:B------:R-:W-:Y:S05]  /*12140*/  BPT.TRAP 0x1 ;  /* 0x000000040000795c */ /* 0x000fea0000300000 */
.L_x_334:
[----:B------:R-:W-:Y:S05]  /*12150*/  BSYNC.RECONVERGENT B0 ;  /* 0x0000000000007941 */ /* 0x000fea0003800200 */
.L_x_333:
        /* <DEDUP_REMOVED lines=13> */
[----:B------:R-:W-:Y:S02]  /*12230*/  UIADD3 UR10, UPT, UPT, UR9, 0x4, URZ ;  /* 0x00000004090a7890 */ /* 0x000fe4000fffe0ff */
[----:B------:R-:W-:Y:S02]  /*12240*/  UISETP.NE.AND UP2, UPT, UR22, 0x3, UPT ;  /* 0x000000031600788c */ /* 0x000fe4000bf45270 */
[----:B------:R-:W-:Y:S02]  /*12250*/  UIADD3 UR9, UPT, UPT, UR9, 0x3, URZ ;  /* 0x0000000309097890 */ /* 0x000fe4000fffe0ff */
[----:B------:R-:W-:Y:S02]  /*12260*/  USEL UR11, URZ, 0x1, UP2 ;  /* 0x00000001ff0b7887 */ /* 0x000fe40009000000 */
[----:B------:R-:W-:Y:S02]  /*12270*/  USEL UR22, UR22, URZ, UP2 ;  /* 0x000000ff16167287 */ /* 0x000fe40009000000 */
[----:B------:R-:W-:-:S02]  /*12280*/  UISETP.NE.AND UP2, UPT, UR9, UR7, UPT ;  /* 0x000000070900728c */ /* 0x000fc4000bf45270 */
[----:B------:R-:W-:Y:S01]  /*12290*/  ULOP3.LUT UR15, UR15, UR11, URZ, 0x3c, !UPT ;  /* 0x0000000b0f0f7292 */ /* 0x000fe2000f8e3cff */
[----:B------:R-:W-:-:S06]  /*122a0*/  UMOV UR9, UR10 ;  /* 0x0000000a00097c82 */ /* 0x000fcc0008000000 */
[----:B---3--:R-:W-:Y:S05]  /*122b0*/  BRA.U UP2, `(.L_x_335) ;  /* 0xffffffed02d47547 */ /* 0x008fea000b83ffff */
.L_x_294:
[----:B------:R-:W-:-:S09]  /*122c0*/  UISETP.NE.AND UP2, UPT, UR6, URZ, UPT ;  /* 0x000000ff0600728c */ /* 0x000fd2000bf45270 */
[----:B------:R-:W-:Y:S05]  /*122d0*/  BRA.U !UP2, `(.L_x_269) ;  /* 0x0000000d0a147547 */ /* 0x000fea000b800000 */
[----:B------:R-:W-:Y:S05]  /*122e0*/  BRA.U !UP0, `(.L_x_336) ;  /* 0x0000000108047547 */ /* 0x000fea000b800000 */
[----:B------:R-:W-:Y:S05]  /*122f0*/  BPT.TRAP 0x1 ;  /* 0x000000040000795c */ /* 0x000fea0000300000 */
.L_x_336:
[----:B------:R-:W-:Y:S01]  /*12300*/  ULEA UR17, UR22, UR8, 0x3 ;  /* 0x0000000816117291 */ /* 0x000fe2000f8e18ff */
[----:B-1----:R-:W-:Y:S01]  /*12310*/  IMAD.U32 R3, RZ, RZ, UR15 ;  /* 0x0000000fff037e24 */ /* 0x002fe2000f8e00ff */
[----:B--2---:R-:W-:-:S04]  /*12320*/  @!P0 MOV R2, 0x1000 ;  /* 0x0000100000028802 */ /* 0x004fc80000000f00 */
[----:B------:R-:W-:-:S04]  /*12330*/  SHF.L.U32 R3, R3, 0x1f, RZ ;  /* 0x0000001f03037819 */ /* 0x000fc800000006ff */
[----:B------:R-:W1:Y:S02]  /*12340*/  SYNCS.PHASECHK.TRANS64.TRYWAIT P1, [UR17+0xb038], R3 ;  /* 0x00b03803ff0075a7 */ /* 0x000e640008021111 */
[----:B-1----:R-:W-:Y:S05]  /*12350*/  @!P1 BRA `(.L_x_337) ;  /* 0x00000028002c9947 */ /* 0x002fea0003800000 */
.L_x_459:
[----:B------:R2:W-:Y:S01]  /*12360*/  @!P0 SYNCS.ARRIVE.TRANS64 RZ, [UR17+0xb020], R2 ;  /* 0x00b02002ffff89a7 */ /* 0x0005e20008000011 */
[----:B------:R-:W-:Y:S05]  /*12370*/  BRA.U !UP1, `(.L_x_338) ;  /* 0x0000000109047547 */ /* 0x000fea000b800000 */
[----:B------:R-:W-:Y:S05]  /*12380*/  BPT.TRAP 0x1 ;  /* 0x000000040000795c */ /* 0x000fea0000300000 */
.L_x_338:
[----:B------:R-:W-:Y:S04]  /*12390*/  BSSY.RECONVERGENT B0, `(.L_x_339) ;  /* 0x0000003000007945 */ /* 0x000fe80003800200 */
[----:B------:R-:W-:Y:S05]  /*123a0*/  @P2 BRA `(.L_x_340) ;  /* 0x0000000000042947 */ /* 0x000fea0003800000 */
[----:B------:R-:W-:Y:S05]  /*123b0*/  BPT.TRAP 0x1 ;  /* 0x000000040000795c */ /* 0x000fea0000300000 */
.L_x_340:
[----:B------:R-:W-:Y:S05]  /*123c0*/  BSYNC.RECONVERGENT B0 ;  /* 0x0000000000007941 */ /* 0x000fea0003800200 */
.L_x_339:
        /* <DEDUP_REMOVED lines=19> */
.L_x_341:
[----:B------:R-:W-:Y:S01]  /*12500*/  ULEA UR17, UR22, UR8, 0x3 ;  /* 0x0000000816117291 */ /* 0x000fe2000f8e18ff */
[----:B-1----:R-:W-:Y:S01]  /*12510*/  IMAD.U32 R3, RZ, RZ, UR15 ;  /* 0x0000000fff037e24 */ /* 0x002fe2000f8e00ff */
[----:B--2---:R-:W-:-:S04]  /*12520*/  @!P0 MOV R2, 0x1000 ;  /* 0x0000100000028802 */ /* 0x004fc80000000f00 */
[----:B------:R-:W-:-:S04]  /*12530*/  SHF.L.U32 R3, R3, 0x1f, RZ ;  /* 0x0000001f03037819 */ /* 0x000fc800000006ff */
[----:B------:R-:W1:Y:S02]  /*12540*/  SYNCS.PHASECHK.TRANS64.TRYWAIT P1, [UR17+0xb038], R3 ;  /* 0x00b03803ff0075a7 */ /* 0x000e640008021111 */
[----:B-1----:R-:W-:Y:S05]  /*12550*/  @!P1 BRA `(.L_x_342) ;  /* 0x0000002400c49947 */ /* 0x002fea0003800000 */
.L_x_461:
[----:B------:R2:W-:Y:S01]  /*12560*/  @!P0 SYNCS.ARRIVE.TRANS64 RZ, [UR17+0xb020], R2 ;  /* 0x00b02002ffff89a7 */ /* 0x0005e20008000011 */
[----:B------:R-:W-:Y:S05]  /*12570*/  BRA.U !UP1, `(.L_x_343) ;  /* 0x0000000109047547 */ /* 0x000fea000b800000 */
[----:B------:R-:W-:Y:S05]  /*12580*/  BPT.TRAP 0x1 ;  /* 0x000000040000795c */ /* 0x000fea0000300000 */
.L_x_343:
[----:B------:R-:W-:Y:S04]  /*12590*/  BSSY.RECONVERGENT B0, `(.L_x_344) ;  /* 0x0000003000007945 */ /* 0x000fe80003800200 */
[----:B------:R-:W-:Y:S05]  /*125a0*/  @P2 BRA `(.L_x_345) ;  /* 0x0000000000042947 */ /* 0x000fea0003800000 */
[----:B------:R-:W-:Y:S05]  /*125b0*/  BPT.TRAP 0x1 ;  /* 0x000000040000795c */ /* 0x000fea0000300000 */
.L_x_345:
[----:B------:R-:W-:Y:S05]  /*125c0*/  BSYNC.RECONVERGENT B0 ;  /* 0x0000000000007941 */ /* 0x000fea0003800200 */
.L_x_344:
        /* <DEDUP_REMOVED lines=16> */
[----:B------:R-:W-:Y:S02]  /*126d0*/  UISETP.NE.AND UP2, UPT, UR6, 0x1, UPT ;  /* 0x000000010600788c */ /* 0x000fe4000bf45270 */
[----:B------:R-:W-:-:S07]  /*126e0*/  ULOP3.LUT UR15, UR15, UR7, URZ, 0x3c, !UPT ;  /* 0x000000070f0f7292 */ /* 0x000fce000f8e3cff */
[----:B---3--:R-:W-:Y:S05]  /*126f0*/  BRA.U !UP2, `(.L_x_269) ;  /* 0x000000090a0c7547 */ /* 0x008fea000b800000 */
[----:B------:R-:W-:Y:S05]  /*12700*/  BRA.U !UP0, `(.L_x_346) ;  /* 0x0000000108047547 */ /* 0x000fea000b800000 */
[----:B------:R-:W-:Y:S05]  /*12710*/  BPT.TRAP 0x1 ;  /* 0x000000040000795c */ /* 0x000fea0000300000 */
.L_x_346:
[----:B------:R-:W-:Y:S01]  /*12720*/  ULEA UR17, UR22, UR8, 0x3 ;  /* 0x0000000816117291 */ /* 0x000fe2000f8e18ff */
[----:B-1----:R-:W-:Y:S01]  /*12730*/  IMAD.U32 R3, RZ, RZ, UR15 ;  /* 0x0000000fff037e24 */ /* 0x002fe2000f8e00ff */
[----:B--2---:R-:W-:-:S04]  /*12740*/  @!P0 MOV R2, 0x1000 ;  /* 0x0000100000028802 */ /* 0x004fc80000000f00 */
[----:B------:R-:W-:-:S04]  /*12750*/  SHF.L.U32 R3, R3, 0x1f, RZ ;  /* 0x0000001f03037819 */ /* 0x000fc800000006ff */
[----:B------:R-:W1:Y:S02]  /*12760*/  SYNCS.PHASECHK.TRANS64.TRYWAIT P1, [UR17+0xb038], R3 ;  /* 0x00b03803ff0075a7 */ /* 0x000e640008021111 */
[----:B-1----:R-:W-:Y:S05]  /*12770*/  @!P1 BRA `(.L_x_347) ;  /* 0x0000002400549947 */ /* 0x002fea0003800000 */
.L_x_463:
[----:B------:R2:W-:Y:S01]  /*12780*/  @!P0 SYNCS.ARRIVE.TRANS64 RZ, [UR17+0xb020], R2 ;  /* 0x00b02002ffff89a7 */ /* 0x0005e20008000011 */
[----:B------:R-:W-:Y:S05]  /*12790*/  BRA.U !UP1, `(.L_x_348) ;  /* 0x0000000109047547 */ /* 0x000fea000b800000 */
[----:B------:R-:W-:Y:S05]  /*127a0*/  BPT.TRAP 0x1 ;  /* 0x000000040000795c */ /* 0x000fea0000300000 */
.L_x_348:
[----:B------:R-:W-:Y:S04]  /*127b0*/  BSSY.RECONVERGENT B0, `(.L_x_349) ;  /* 0x0000003000007945 */ /* 0x000fe80003800200 */
[----:B------:R-:W-:Y:S05]  /*127c0*/  @P2 BRA `(.L_x_350) ;  /* 0x0000000000042947 */ /* 0x000fea0003800000 */
[----:B------:R-:W-:Y:S05]  /*127d0*/  BPT.TRAP 0x1 ;  /* 0x000000040000795c */ /* 0x000fea0000300000 */
.L_x_350:
[----:B------:R-:W-:Y:S05]  /*127e0*/  BSYNC.RECONVERGENT B0 ;  /* 0x0000000000007941 */ /* 0x000fea0003800200 */
.L_x_349:
        /* <DEDUP_REMOVED lines=19> */
.L_x_351:
[----:B------:R-:W-:Y:S01]  /*12920*/  ULEA UR17, UR22, UR8, 0x3 ;  /* 0x0000000816117291 */ /* 0x000fe2000f8e18ff */
[----:B-1----:R-:W-:Y:S01]  /*12930*/  IMAD.U32 R3, RZ, RZ, UR15 ;  /* 0x0000000fff037e24 */ /* 0x002fe2000f8e00ff */
[----:B--2---:R-:W-:-:S04]  /*12940*/  @!P0 MOV R2, 0x1000 ;  /* 0x0000100000028802 */ /* 0x004fc80000000f00 */
[----:B------:R-:W-:-:S04]  /*12950*/  SHF.L.U32 R3, R3, 0x1f, RZ ;  /* 0x0000001f03037819 */ /* 0x000fc800000006ff */
[----:B------:R-:W1:Y:S02]  /*12960*/  SYNCS.PHASECHK.TRANS64.TRYWAIT P1, [UR17+0xb038], R3 ;  /* 0x00b03803ff0075a7 */ /* 0x000e640008021111 */
[----:B-1----:R-:W-:Y:S05]  /*12970*/  @!P1 BRA `(.L_x_352) ;  /* 0x0000002000ec9947 */ /* 0x002fea0003800000 */
.L_x_465:
[----:B------:R2:W-:Y:S01]  /*12980*/  @!P0 SYNCS.ARRIVE.TRANS64 RZ, [UR17+0xb020], R2 ;  /* 0x00b02002ffff89a7 */ /* 0x0005e20008000011 */
[----:B------:R-:W-:Y:S05]  /*12990*/  BRA.U !UP1, `(.L_x_353) ;  /* 0x0000000109047547 */ /* 0x000fea000b800000 */
[----:B------:R-:W-:Y:S05]  /*129a0*/  BPT.TRAP 0x1 ;  /* 0x000000040000795c */ /* 0x000fea0000300000 */
.L_x_353:
[----:B------:R-:W-:Y:S04]  /*129b0*/  BSSY.RECONVERGENT B0, `(.L_x_354) ;  /* 0x0000003000007945 */ /* 0x000fe80003800200 */
[----:B------:R-:W-:Y:S05]  /*129c0*/  @P2 BRA `(.L_x_355) ;  /* 0x0000000000042947 */ /* 0x000fea0003800000 */
[----:B------:R-:W-:Y:S05]  /*129d0*/  BPT.TRAP 0x1 ;  /* 0x000000040000795c */ /* 0x000fea0000300000 */
.L_x_355:
[----:B------:R-:W-:Y:S05]  /*129e0*/  BSYNC.RECONVERGENT B0 ;  /* 0x0000000000007941 */ /* 0x000fea0003800200 */
.L_x_354:
        /* <DEDUP_REMOVED lines=19> */
[----:B------:R-:W-:Y:S01]  /*12b20*/  UIADD3 UR10, UPT, UPT, UR10, 0x2, URZ ;  /* 0x000000020a0a7890 */ /* 0x000fe2000fffe0ff */
[----:B------:R-:W-:Y:S11]  /*12b30*/  BRA.U !UP0, `(.L_x_356) ;  /* 0x0000000108047547 */ /* 0x000ff6000b800000 */
[----:B------:R-:W-:Y:S05]  /*12b40*/  BPT.TRAP 0x1 ;  /* 0x000000040000795c */ /* 0x000fea0000300000 */
.L_x_356:
[----:B------:R-:W-:Y:S01]  /*12b50*/  ULEA UR17, UR22, UR8, 0x3 ;  /* 0x0000000816117291 */ /* 0x000fe2000f8e18ff */
[----:B-1----:R-:W-:Y:S01]  /*12b60*/  IMAD.U32 R3, RZ, RZ, UR15 ;  /* 0x0000000fff037e24 */ /* 0x002fe2000f8e00ff */
[----:B--2---:R-:W-:-:S04]  /*12b70*/  @!P0 MOV R2, 0x1000 ;  /* 0x0000100000028802 */ /* 0x004fc80000000f00 */
[----:B------:R-:W-:-:S04]  /*12b80*/  SHF.L.U32 R3, R3, 0x1f, RZ ;  /* 0x0000001f03037819 */ /* 0x000fc800000006ff */
[----:B------:R-:W1:Y:S02]  /*12b90*/  SYNCS.PHASECHK.TRANS64.TRYWAIT P1, [UR17+0xb038], R3 ;  /* 0x00b03803ff0075a7 */ /* 0x000e640008021111 */
[----:B-1----:R-:W-:Y:S05]  /*12ba0*/  @!P1 BRA `(.L_x_357) ;  /* 0x0000002000789947 */ /* 0x002fea0003800000 */
.L_x_467:
[----:B------:R2:W-:Y:S01]  /*12bb0*/  @!P0 SYNCS.ARRIVE.TRANS64 RZ, [UR17+0xb020], R2 ;  /* 0x00b02002ffff89a7 */ /* 0x0005e20008000011 */
[----:B------:R-:W-:Y:S05]  /*12bc0*/  BRA.U !UP1, `(.L_x_358) ;  /* 0x0000000109047547 */ /* 0x000fea000b800000 */
[----:B------:R-:W-:Y:S05]  /*12bd0*/  BPT.TRAP 0x1 ;  /* 0x000000040000795c */ /* 0x000fea0000300000 */
.L_x_358:
[----:B------:R-:W-:Y:S04]  /*12be0*/  BSSY.RECONVERGENT B0, `(.L_x_359) ;  /* 0x0000003000007945 */ /* 0x000fe80003800200 */
[----:B------:R-:W-:Y:S05]  /*12bf0*/  @P2 BRA `(.L_x_360) ;  /* 0x0000000000042947 */ /* 0x000fea0003800000 */
[----:B------:R-:W-:Y:S05]  /*12c00*/  BPT.TRAP 0x1 ;  /* 0x000000040000795c */ /* 0x000fea0000300000 */
.L_x_360:
[----:B------:R-:W-:Y:S05]  /*12c10*/  BSYNC.RECONVERGENT B0 ;  /* 0x0000000000007941 */ /* 0x000fea0003800200 */
.L_x_359:
        /* <DEDUP_REMOVED lines=19> */
.L_x_361:
[----:B------:R-:W-:Y:S01]  /*12d50*/  ULEA UR9, UR22, UR8, 0x3 ;  /* 0x0000000816097291 */ /* 0x000fe2000f8e18ff */
[----:B-1----:R-:W-:Y:S01]  /*12d60*/  IMAD.U32 R3, RZ, RZ, UR15 ;  /* 0x0000000fff037e24 */ /* 0x002fe2000f8e00ff */
[----:B--2---:R-:W-:-:S04]  /*12d70*/  @!P0 MOV R2, 0x1000 ;  /* 0x0000100000028802 */ /* 0x004fc80000000f00 */
[----:B------:R-:W-:-:S04]  /*12d80*/  SHF.L.U32 R3, R3, 0x1f, RZ ;  /* 0x0000001f03037819 */ /* 0x000fc800000006ff */
[----:B------:R-:W1:Y:S02]  /*12d90*/  SYNCS.PHASECHK.TRANS64.TRYWAIT P1, [UR9+0xb038], R3 ;  /* 0x00b03803ff0075a7 */ /* 0x000e640008021109 */
[----:B-1----:R-:W-:Y:S05]  /*12da0*/  @!P1 BRA `(.L_x_362) ;  /* 0x0000002000109947 */ /* 0x002fea0003800000 */
.L_x_469:
[----:B------:R2:W-:Y:S01]  /*12db0*/  @!P0 SYNCS.ARRIVE.TRANS64 RZ, [UR9+0xb020], R2 ;  /* 0x00b02002ffff89a7 */ /* 0x0005e20008000009 */
[----:B------:R-:W-:Y:S05]  /*12dc0*/  BRA.U !UP1, `(.L_x_363) ;  /* 0x0000000109047547 */ /* 0x000fea000b800000 */
[----:B------:R-:W-:Y:S05]  /*12dd0*/  BPT.TRAP 0x1 ;  /* 0x000000040000795c */ /* 0x000fea0000300000 */
.L_x_363:
[----:B------:R-:W-:Y:S04]  /*12de0*/  BSSY.RECONVERGENT B0, `(.L_x_364) ;  /* 0x0000003000007945 */ /* 0x000fe80003800200 */
[----:B------:R-:W-:Y:S05]  /*12df0*/  @P2 BRA `(.L_x_365) ;  /* 0x0000000000042947 */ /* 0x000fea0003800000 */
[----:B------:R-:W-:Y:S05]  /*12e00*/  BPT.TRAP 0x1 ;  /* 0x000000040000795c */ /* 0x000fea0000300000 */
.L_x_365:
[----:B------:R-:W-:Y:S05]  /*12e10*/  BSYNC.RECONVERGENT B0 ;  /* 0x0000000000007941 */ /* 0x000fea0003800200 */
.L_x_364:
[----:B------:R-:W-:Y:S02]  /*12e20*/  ULEA UR8, UR22, UR8, 0xc ;  /* 0x0000000816087291 */ /* 0x000fe4000f8e60ff */
[----:B------:R-:W-:Y:S02]  /*12e30*/  UIADD3 UR6, UP2, UPT, UR4, 0x280, URZ ;  /* 0x0000028004067890 */ /* 0x000fe4000ff5e0ff */
[----:B------:R-:W-:Y:S02]  /*12e40*/  USHF.L.U32 UR11, UR10, 0x6, URZ ;  /* 0x000000060a0b7899 */ /* 0x000fe400080006ff */
[----:B------:R-:W-:Y:S02]  /*12e50*/  UIADD3 UR9, UPT, UPT, UR9, 0xb020, URZ ;  /* 0x0000b02009097890 */ /* 0x000fe4000fffe0ff */
[----:B------:R-:W-:Y:S02]  /*12e60*/  UIADD3 UR8, UPT, UPT, UR8, 0x4000, URZ ;  /* 0x0000400008087890 */ /* 0x000fe4000fffe0ff */
[----:B------:R-:W-:Y:S01]  /*12e70*/  UIADD3.X UR7, UPT, UPT, URZ, UR5, URZ, UP2, !UPT ;  /* 0x00000005ff077290 */ /* 0x000fe200097fe4ff */
[----:B------:R-:W-:Y:S01]  /*12e80*/  UMOV UR12, UR13 ;  /* 0x0000000d000c7c82 */ /* 0x000fe20008000000 */
[----:B------:R-:W-:Y:S01]  /*12e90*/  UMOV UR16, 0x0 ;  /* 0x0000000000107882 */ /* 0x000fe20000000000 */
[----:B------:R-:W-:Y:S01]  /*12ea0*/  UMOV UR17, 0x10000000 ;  /* 0x1000000000117882 */ /* 0x000fe20000000000 */
[----:B------:R-:W-:Y:S01]  /*12eb0*/  UMOV UR13, UR14 ;  /* 0x0000000e000d7c82 */ /* 0x000fe20008000000 */
[----:B------:R-:W-:Y:S01]  /*12ec0*/  UMOV UR10, URZ ;  /* 0x000000ff000a7c82 */ /* 0x000fe20008000000 */
[----:B------:R-:W-:-:S03]  /*12ed0*/  UIADD3 UR22, UPT, UPT, UR22, 0x1, URZ ;  /* 0x0000000116167890 */ /* 0x000fc6000fffe0ff */
[----:B------:R3:W-:Y:S01]  /*12ee0*/  UTMALDG.4D [UR8], [UR6], desc[UR16] ;  /* 0x00001008060075b4 */ /* 0x0007e20008019000 */
[----:B------:R-:W-:-:S04]  /*12ef0*/  UISETP.NE.AND UP2, UPT, UR22, 0x3, UPT ;  /* 0x000000031600788c */ /* 0x000fc8000bf45270 */
[----:B------:R-:W-:Y:S02]  /*12f00*/  USEL UR14, URZ, 0x1, UP2 ;  /* 0x00000001ff0e7887 */ /* 0x000fe40009000000 */
[----:B------:R-:W-:Y:S02]  /*12f10*/  USEL UR22, UR22, URZ, UP2 ;  /* 0x000000ff16167287 */ /* 0x000fe40009000000 */
[----:B---3--:R-:W-:-:S12]  /*12f20*/  ULOP3.LUT UR15, UR15, UR14, URZ, 0x3c, !UPT ;  /* 0x0000000e0f0f7292 */ /* 0x008fd8000f8e3cff */
.L_x_269:
[----:B------:R-:W3:Y:S01]  /*12f30*/  LDCU UR7, c[0x0][0x370] ;  /* 0x00006e00ff0777ac */ /* 0x000ee20008000800 */
[----:B------:R-:W4:Y:S01]  /*12f40*/  LDCU UR6, c[0x0][0x900] ;  /* 0x00012000ff0677ac */ /* 0x000f220008000800 */
[----:B---3--:R-:W-:-:S04]  /*12f50*/  UIADD3 UR36, UPT, UPT, UR7, UR36, URZ ;  /* 0x0000002407247290 */ /* 0x008fc8000fffe0ff */
[----:B----4-:R-:W-:-:S09]  /*12f60*/  UISETP.GE.AND UP2, UPT, UR36, UR6, UPT ;  /* 0x000000062400728c */ /* 0x010fd2000bf46270 */
[----:B------:R-:W-:Y:S05]  /*12f70*/  BRA.U !UP2, `(.L_x_366) ;  /* 0xffffffd50a747547 */ /* 0x000fea000b83ffff */
[----:B-1----:R-:W-:Y:S05]  /*12f80*/  EXIT ;  /* 0x000000000000794d */ /* 0x002fea0003800000 */
.L_x_488:
[----:B------:R-:W-:-:S08]  /*12f90*/  NOP ;  /* 0x0000000000007918 */ /* 0x000fd00000000000 */
[----:B------:R-:W1:-:S00]  /*12fa0*/  USETMAXREG.DEALLOC.CTAPOOL 0x20 ;  /* 0x00000020000079c8 */ /* 0x000e4000080e0500 */
[----:B-1----:R-:W1:Y:S02]  /*12fb0*/  LDC R0, c[0x0][0x900] ;  /* 0x00024000ff007b82 */ /* 0x002e640000000800 */
[----:B-1----:R-:W-:-:S13]  /*12fc0*/  ISETP.LE.AND P0, PT, R0, UR36, PT ;  /* 0x0000002400007c0c */ /* 0x002fda000bf03270 */
[----:B------:R-:W-:Y:S05]  /*12fd0*/  @P0 EXIT ;  /* 0x000000000000094d */ /* 0x000fea0003800000 */
[----:B------:R-:W-:Y:S01]  /*12fe0*/  HFMA2 R4, -RZ, RZ, 0, 0 ;  /* 0x00000000ff047431 */ /* 0x000fe200000001ff */
[----:B------:R-:W-:Y:S01]  /*12ff0*/  PRMT R0, RZ, 0x7610, R0 ;  /* 0x00007610ff007816 */ /* 0x000fe20000000000 */
[----:B------:R-:W1:Y:S01]  /*13000*/  LDCU.64 UR26, c[0x0][0x348] ;  /* 0x00006900ff1a77ac */ /* 0x000e620008000a00 */
[----:B------:R-:W2:Y:S01]  /*13010*/  LDCU UR24, c[0x0][0x370] ;  /* 0x00006e00ff1877ac */ /* 0x000ea20008000800 */
[----:B------:R-:W3:Y:S01]  /*13020*/  LDCU UR16, c[0x0][0x900] ;  /* 0x00012000ff1077ac */ /* 0x000ee20008000800 */
[----:B------:R-:W4:Y:S01]  /*13030*/  LDCU UR22, c[0x0][0x904] ;  /* 0x00012080ff1677ac */ /* 0x000f220008000800 */
[----:B------:R-:W5:Y:S01]  /*13040*/  LDCU UR21, c[0x0][0x380] ;  /* 0x00007000ff1577ac */ /* 0x000f620008000800 */
[----:B------:R-:W1:Y:S01]  /*13050*/  LDCU UR19, c[0x0][0x38c] ;  /* 0x00007180ff1377ac */ /* 0x000e620008000800 */
[----:B------:R-:W1:Y:S01]  /*13060*/  LDCU UR23, c[0x0][0x91c] ;  /* 0x00012380ff1777ac */ /* 0x000e620008000800 */
[----:B------:R-:W1:Y:S01]  /*13070*/  LDCU UR20, c[0x0][0x918] ;  /* 0x00012300ff1477ac */ /* 0x000e620008000800 */
[----:B------:R-:W1:Y:S01]  /*13080*/  LDCU.64 UR14, c[0x0][0x908] ;  /* 0x00012100ff0e77ac */ /* 0x000e620008000a00 */
[----:B------:R-:W1:Y:S01]  /*13090*/  LDCU.64 UR6, c[0x0][0x920] ;  /* 0x00012400ff0677ac */ /* 0x000e620008000a00 */
[----:B------:R-:W1:Y:S02]  /*130a0*/  LDCU.64 UR4, c[0x0][0x910] ;  /* 0x00012200ff0477ac */ /* 0x000e640008000a00 */
.L_x_374:
[----:B-1----:R-:W-:Y:S02]  /*130b0*/  UIMAD.WIDE.U32 UR8, UR36, UR14, URZ ;  /* 0x0000000e240872a5 */ /* 0x002fe4000f8e00ff */
[----:B----4-:R-:W-:Y:S02]  /*130c0*/  UISETP.NE.AND UP0, UPT, UR22, 0x1, UPT ;  /* 0x000000011600788c */ /* 0x010fe4000bf05270 */
[----:B------:R-:W-:-:S04]  /*130d0*/  USHF.R.U32.HI UR8, URZ, UR15, UR9 ;  /* 0x0000000fff087299 */ /* 0x000fc80008011609 */
[----:B------:R-:W-:Y:S02]  /*130e0*/  USEL UR8, UR36, UR8, !UP0 ;  /* 0x0000000824087287 */ /* 0x000fe4000c000000 */
[----:B------:R-:W-:Y:S02]  /*130f0*/  UISETP.NE.AND UP0, UPT, UR23, 0x1, UPT ;  /* 0x000000011700788c */ /* 0x000fe4000bf05270 */
[----:B------:R-:W-:Y:S02]  /*13100*/  UIMAD.WIDE.U32 UR10, UR8, UR6, URZ ;  /* 0x00000006080a72a5 */ /* 0x000fe4000f8e00ff */
[----:B------:R-:W-:Y:S02]  /*13110*/  UIADD3 UR10, UPT, UPT, -UR8, URZ, URZ ;  /* 0x000000ff080a7290 */ /* 0x000fe4000fffe1ff */
[----:B------:R-:W-:Y:S02]  /*13120*/  USHF.R.U32.HI UR11, URZ, UR7, UR11 ;  /* 0x00000007ff0b7299 */ /* 0x000fe4000801160b */
[----:B------:R-:W-:-:S02]  /*13130*/  UIMAD UR10, UR22, UR10, UR36 ;  /* 0x0000000a160a72a4 */ /* 0x000fc4000f8e0224 */
[----:B------:R-:W-:Y:S02]  /*13140*/  USEL UR11, UR8, UR11, !UP0 ;  /* 0x0000000b080b7287 */ /* 0x000fe4000c000000 */
[----:B------:R-:W-:Y:S02]  /*13150*/  USHF.L.U32 UR10, UR10, 0x8, URZ ;  /* 0x000000080a0a7899 */ /* 0x000fe400080006ff */
[----:B------:R-:W-:Y:S02]  /*13160*/  UIADD3 UR13, UPT, UPT, -UR11, URZ, URZ ;  /* 0x000000ff0b0d7290 */ /* 0x000fe4000fffe1ff */
[----:B-----5:R-:W-:Y:S02]  /*13170*/  UISETP.GE.AND UP0, UPT, UR10, UR21, UPT ;  /* 0x000000150a00728c */ /* 0x020fe4000bf06270 */
[----:B------:R-:W-:-:S07]  /*13180*/  UIMAD UR13, UR23, UR13, UR8 ;  /* 0x0000000d170d72a4 */ /* 0x000fce000f8e0208 */
[----:B------:R-:W-:Y:S05]  /*13190*/  BRA.U UP0, `(.L_x_367) ;  /* 0x0000000500287547 */ /* 0x000fea000b800000 */
[----:B------:R-:W-:Y:S01]  /*131a0*/  IMAD.U32 R3, RZ, RZ, UR19 ;  /* 0x00000013ff037e24 */ /* 0x000fe2000f8e00ff */
[----:B------:R-:W-:Y:S02]  /*131b0*/  UIMAD.WIDE.U32 UR8, UR11, UR5, URZ ;  /* 0x000000050b0872a5 */ /* 0x000fe4000f8e00ff */
[----:B------:R-:W-:Y:S02]  /*131c0*/  UISETP.NE.AND UP0, UPT, UR4, 0x1, UPT ;  /* 0x000000010400788c */ /* 0x000fe4000bf05270 */
[----:B------:R-:W-:Y:S01]  /*131d0*/  IABS R3, R3 ;  /* 0x0000000300037213 */ /* 0x000fe20000000000 */
[----:B------:R-:W-:-:S03]  /*131e0*/  USHF.R.U32.HI UR8, URZ, UR20, UR9 ;  /* 0x00000014ff087299 */ /* 0x000fc60008011609 */
[----:B------:R-:W1:Y:S01]  /*131f0*/  I2F.RP R0, R3 ;  /* 0x0000000300007306 */ /* 0x000e620000209400 */
[----:B------:R-:W-:Y:S02]  /*13200*/  USEL UR8, UR11, UR8, !UP0 ;  /* 0x000000080b087287 */ /* 0x000fe4000c000000 */
[----:B------:R-:W-:Y:S02]  /*13210*/  UISETP.NE.AND UP0, UPT, UR19, URZ, UPT ;  /* 0x000000ff1300728c */ /* 0x000fe4000bf05270 */
[----:B------:R-:W-:-:S04]  /*13220*/  UIADD3 UR8, UPT, UPT, -UR8, URZ, URZ ;  /* 0x000000ff08087290 */ /* 0x000fc8000fffe1ff */
[----:B------:R-:W-:-:S04]  /*13230*/  UIMAD UR11, UR4, UR8, UR11 ;  /* 0x00000008040b72a4 */ /* 0x000fc8000f8e020b */
[----:B------:R-:W-:Y:S01]  /*13240*/  ULOP3.LUT UR8, UR11, UR19, URZ, 0x3c, !UPT ;  /* 0x000000130b087292 */ /* 0x000fe2000f8e3cff */
[----:B-1----:R-:W1:Y:S03]  /*13250*/  MUFU.RCP R6, R0 ;  /* 0x0000000000067308 */ /* 0x002e660000001000 */
[----:B------:R-:W-:Y:S01]  /*13260*/  UISETP.GE.AND UP1, UPT, UR8, URZ, UPT ;  /* 0x000000ff0800728c */ /* 0x000fe2000bf26270 */
[----:B-1----:R-:W-:Y:S02]  /*13270*/  IADD3 R6, PT, PT, R6, 0xffffffe, RZ ;  /* 0x0ffffffe06067810 */ /* 0x002fe40007ffe0ff */
[----:B------:R-:W-:Y:S02]  /*13280*/  MOV R0, UR11 ;  /* 0x0000000b00007c02 */ /* 0x000fe40008000f00 */
[----:B------:R-:W1:Y:S02]  /*13290*/  F2I.FTZ.U32.TRUNC.NTZ R7, R6 ;  /* 0x0000000600077305 */ /* 0x000e64000021f000 */
[----:B------:R-:W-:Y:S01]  /*132a0*/  IABS R0, R0 ;  /* 0x0000000000007213 */ /* 0x000fe20000000000 */
[----:B-1----:R-:W-:-:S02]  /*132b0*/  IMAD.MOV R2, RZ, RZ, -R7 ;  /* 0x000000ffff027224 */ /* 0x002fc400078e0a07 */
[----:B------:R-:W-:Y:S02]  /*132c0*/  IMAD.MOV.U32 R6, RZ, RZ, RZ ;  /* 0x000000ffff067224 */ /* 0x000fe400078e00ff */
[----:B------:R-:W-:-:S04]  /*132d0*/  IMAD R2, R2, R3, RZ ;  /* 0x0000000302027224 */ /* 0x000fc800078e02ff */
[----:B------:R-:W-:-:S06]  /*132e0*/  IMAD.HI.U32 R2, R7, R2, R6 ;  /* 0x0000000207027227 */ /* 0x000fcc00078e0006 */
[----:B------:R-:W-:-:S05]  /*132f0*/  IMAD.HI.U32 R5, R2, R0, RZ ;  /* 0x0000000002057227 */ /* 0x000fca00078e00ff */
[----:B------:R-:W-:-:S05]  /*13300*/  IADD3 R2, PT, PT, -R5, RZ, RZ ;  /* 0x000000ff05027210 */ /* 0x000fca0007ffe1ff */
[----:B------:R-:W-:-:S05]  /*13310*/  IMAD R0, R3, R2, R0 ;  /* 0x0000000203007224 */ /* 0x000fca00078e0200 */
[----:B------:R-:W-:-:S13]  /*13320*/  ISETP.GT.U32.AND P0, PT, R3, R0, PT ;  /* 0x000000000300720c */ /* 0x000fda0003f04070 */
[----:B------:R-:W-:Y:S01]  /*13330*/  @!P0 IMAD.IADD R0, R0, 0x1, -R3 ;  /* 0x0000000100008824 */ /* 0x000fe200078e0a03 */
[----:B------:R-:W-:Y:S02]  /*13340*/  @!P0 IADD3 R5, PT, PT, R5, 0x1, RZ ;  /* 0x0000000105058810 */ /* 0x000fe40007ffe0ff */
[----:B------:R-:W-:Y:S02]  /*13350*/  ELECT P0, URZ, PT ;  /* 0x0000000000ff782f */ /* 0x000fe40003800000 */
[----:B------:R-:W-:-:S13]  /*13360*/  ISETP.GE.U32.AND P1, PT, R0, R3, PT ;  /* 0x000000030000720c */ /* 0x000fda0003f26070 */
[----:B------:R-:W-:-:S05]  /*13370*/  @P1 VIADD R5, R5, 0x1 ;  /* 0x0000000105051836 */ /* 0x000fca0000000000 */
[----:B------:R-:W-:-:S13]  /*13380*/  R2UR UR12, R5 ;  /* 0x00000000050c72ca */ /* 0x000fda00000e0000 */
[----:B------:R-:W-:Y:S02]  /*13390*/  @!UP1 UIADD3 UR12, UPT, UPT, -UR12, URZ, URZ ;  /* 0x000000ff0c0c9290 */ /* 0x000fe4000fffe1ff */
[----:B------:R-:W-:-:S04]  /*133a0*/  @!UP0 ULOP3.LUT UR12, URZ, UR19, URZ, 0x33, !UPT ;  /* 0x00000013ff0c8292 */ /* 0x000fc8000f8e33ff */
[----:B------:R-:W-:-:S04]  /*133b0*/  UIADD3 UR8, UPT, UPT, -UR12, URZ, URZ ;  /* 0x000000ff0c087290 */ /* 0x000fc8000fffe1ff */
[----:B------:R-:W-:Y:S01]  /*133c0*/  UIMAD UR11, UR19, UR8, UR11 ;  /* 0x00000008130b72a4 */ /* 0x000fe2000f8e020b */
[----:B------:R-:W-:Y:S11]  /*133d0*/  BRA.U UP6, `(.L_x_368) ;  /* 0x0000000106047547 */ /* 0x000ff6000b800000 */
[----:B--23--:R-:W-:Y:S05]  /*133e0*/  BPT.TRAP 0x1 ;  /* 0x000000040000795c */ /* 0x00cfea0000300000 */
.L_x_368:
[----:B------:R-:W1:Y:S01]  /*133f0*/  S2UR UR18, SR_CgaCtaId ;  /* 0x00000000001279c3 */ /* 0x000e620000008800 */
[----:B------:R-:W-:Y:S01]  /*13400*/  UMOV UR17, 0x400 ;  /* 0x0000040000117882 */ /* 0x000fe20000000000 */
[----:B------:R-:W-:Y:S01]  /*13410*/  SHF.L.U32 R3, R4, 0x1f, RZ ;  /* 0x0000001f04037819 */ /* 0x000fe200000006ff */
[----:B-1----:R-:W-:-:S09]  /*13420*/  ULEA UR17, UR18, UR17, 0x18 ;  /* 0x0000001112117291 */ /* 0x002fd2000f8ec0ff */
[----:B------:R-:W1:Y:S02]  /*13430*/  SYNCS.PHASECHK.TRANS64.TRYWAIT P0, [UR17+0xb0b0], R3 ;  /* 0x00b0b003ff0075a7 */ /* 0x000e640008001111 */
[----:B-1----:R-:W-:Y:S05]  /*13440*/  @!P0 BRA `(.L_x_369) ;  /* 0x0000001800808947 */ /* 0x002fea0003800000 */
.L_x_471:
[----:B------:R-:W-:Y:S02]  /*13450*/  UIADD3 UR28, UP0, UPT, UR26, 0x400, URZ ;  /* 0x000004001a1c7890 */ /* 0x000fe4000ff1e0ff */
[----:B------:R-:W-:Y:S02]  /*13460*/  UIADD3 UR8, UPT, UPT, UR17, 0x7000, URZ ;  /* 0x0000700011087890 */ /* 0x000fe4000fffe0ff */
[----:B------:R-:W-:Y:S01]  /*13470*/  UIADD3.X UR29, UPT, UPT, URZ, UR27, URZ, UP0, !UPT ;  /* 0x0000001bff1d7290 */ /* 0x000fe200087fe4ff */
[----:B------:R-:W-:-:S08]  /*13480*/  UMOV UR9, URZ ;  /* 0x000000ff00097c82 */ /* 0x000fd00008000000 */
[----:B------:R4:W-:Y:S01]  /*13490*/  UTMASTG.5D [UR8], [UR28] ;  /* 0x000000081c0073b5 */ /* 0x0009e20008020000 */
[----:B------:R0:W-:Y:S01]  /*134a0*/  UTMACMDFLUSH ;  /* 0x00000000000079b7 */ /* 0x0001e20000000000 */
[----:B----4-:R-:W-:Y:S05]  /*134b0*/  BRA.U UP6, `(.L_x_370) ;  /* 0x0000000106047547 */ /* 0x010fea000b800000 */
[----:B--23--:R-:W-:Y:S05]  /*134c0*/  BPT.TRAP 0x1 ;  /* 0x000000040000795c */ /* 0x00cfea0000300000 */
.L_x_370:
[----:B------:R-:W4:Y:S02]  /*134d0*/  SYNCS.PHASECHK.TRANS64.TRYWAIT P0, [UR17+0xb0b8], R3 ;  /* 0x00b0b803ff0075a7 */ /* 0x000f240008001111 */
[----:B----4-:R-:W-:Y:S05]  /*134e0*/  @!P0 BRA `(.L_x_371) ;  /* 0x0000001800708947 */ /* 0x010fea0003800000 */
.L_x_473:
[----:B------:R-:W-:Y:S02]  /*134f0*/  UIADD3 UR28, UP0, UPT, UR26, 0x400, URZ ;  /* 0x000004001a1c7890 */ /* 0x000fe4000ff1e0ff */
[----:B------:R-:W-:Y:S02]  /*13500*/  UIADD3 UR10, UPT, UPT, UR10, 0x80, URZ ;  /* 0x000000800a0a7890 */ /* 0x000fe4000fffe0ff */
[----:B------:R-:W-:Y:S02]  /*13510*/  UIADD3 UR8, UPT, UPT, UR17, 0x9000, URZ ;  /* 0x0000900011087890 */ /* 0x000fe4000fffe0ff */
[----:B------:R-:W-:Y:S01]  /*13520*/  UIADD3.X UR29, UPT, UPT, URZ, UR27, URZ, UP0, !UPT ;  /* 0x0000001bff1d7290 */ /* 0x000fe200087fe4ff */
[----:B------:R-:W-:-:S08]  /*13530*/  UMOV UR9, URZ ;  /* 0x000000ff00097c82 */ /* 0x000fd00008000000 */
[----:B------:R4:W-:Y:S01]  /*13540*/  UTMASTG.5D [UR8], [UR28] ;  /* 0x000000081c0073b5 */ /* 0x0009e20008020000 */
[----:B------:R0:W-:Y:S01]  /*13550*/  UTMACMDFLUSH ;  /* 0x00000000000079b7 */ /* 0x0001e20000000000 */
[----:B------:R-:W-:-:S04]  /*13560*/  DEPBAR.LE SB0, 0x1 ;  /* 0x000080400000791a */ /* 0x000fc80000000000 */
[----:B----4-:R-:W-:Y:S05]  /*13570*/  BRA.U UP6, `(.L_x_372) ;  /* 0x0000000106047547 */ /* 0x010fea000b800000 */
[----:B--23--:R-:W-:Y:S05]  /*13580*/  BPT.TRAP 0x1 ;  /* 0x000000040000795c */ /* 0x00cfea0000300000 */
.L_x_372:
[----:B------:R-:W-:-:S04]  /*13590*/  UIADD3 UR8, UPT, UPT, UR17, 0xb0c0, URZ ;  /* 0x0000b0c011087890 */ /* 0x000fc8000fffe0ff */
[----:B------:R-:W-:-:S09]  /*135a0*/  UPRMT UR8, UR18, 0x654, UR8 ;  /* 0x0000065412087896 */ /* 0x000fd20008000008 */
[----:B------:R-:W-:Y:S01]  /*135b0*/  SYNCS.ARRIVE.TRANS64.RED.A1T0 RZ, [UR8], RZ ;  /* 0x000000ffffff79a7 */ /* 0x000fe20008100408 */
[----:B------:R-:W-:-:S04]  /*135c0*/  DEPBAR.LE SB0, 0x0 ;  /* 0x000080000000791a */ /* 0x000fc80000000000 */
[----:B------:R-:W-:Y:S05]  /*135d0*/  BRA.U UP6, `(.L_x_373) ;  /* 0x0000000106047547 */ /* 0x000fea000b800000 */
[----:B--23--:R-:W-:Y:S05]  /*135e0*/  BPT.TRAP 0x1 ;  /* 0x000000040000795c */ /* 0x00cfea0000300000 */
.L_x_373:
[----:B------:R-:W-:Y:S01]  /*135f0*/  UIADD3 UR17, UPT, UPT, UR17, 0xb0c8, URZ ;  /* 0x0000b0c811117890 */ /* 0x000fe2000fffe0ff */
[----:B-1----:R-:W-:Y:S01]  /*13600*/  HFMA2 R0, -RZ, RZ, 0, 5.9604644775390625e-08 ;  /* 0x00000001ff007431 */ /* 0x002fe200000001ff */
[----:B------:R-:W-:Y:S02]  /*13610*/  LOP3.LUT R4, R4, 0x1, RZ, 0x3c, !PT ;  /* 0x0000000104047812 */ /* 0x000fe400078e3cff */
[----:B------:R-:W-:-:S09]  /*13620*/  UPRMT UR17, UR18, 0x654, UR17 ;  /* 0x0000065412117896 */ /* 0x000fd20008000011 */
[----:B------:R-:W-:Y:S03]  /*13630*/  SYNCS.ARRIVE.TRANS64.RED.A1T0 RZ, [UR17], RZ ;  /* 0x000000ffffff79a7 */ /* 0x000fe60008100411 */
.L_x_367:
[----:B--2---:R-:W-:-:S04]  /*13640*/  UIADD3 UR36, UPT, UPT, UR24, UR36, URZ ;  /* 0x0000002418247290 */ /* 0x004fc8000fffe0ff */
[----:B---3--:R-:W-:-:S09]  /*13650*/  UISETP.GE.AND UP0, UPT, UR36, UR16, UPT ;  /* 0x000000102400728c */ /* 0x008fd2000bf06270 */
[----:B------:R-:W-:Y:S05]  /*13660*/  BRA.U !UP0, `(.L_x_374) ;  /* 0xfffffff908907547 */ /* 0x000fea000b83ffff */
[----:B------:R-:W-:-:S13]  /*13670*/  LOP3.LUT P0, RZ, R0, 0xff, RZ, 0xc0, !PT ;  /* 0x000000ff00ff7812 */ /* 0x000fda000780c0ff */
[----:B------:R-:W-:Y:S05]  /*13680*/  @!P0 EXIT ;  /* 0x000000000000894d */ /* 0x000fea0003800000 */
[----:B------:R-:W1:Y:S01]  /*13690*/  S2UR UR4, SR_CgaCtaId ;  /* 0x00000000000479c3 */ /* 0x000e620000008800 */
[----:B------:R-:W-:Y:S01]  /*136a0*/  UMOV UR5, 0x400 ;  /* 0x0000040000057882 */ /* 0x000fe20000000000 */
[----:B------:R-:W-:Y:S01]  /*136b0*/  UMOV UR6, 0x40 ;  /* 0x0000004000067882 */ /* 0x000fe20000000000 */
[----:B------:R-:W-:Y:S02]  /*136c0*/  IMAD.MOV.U32 R2, RZ, RZ, 0xffff ;  /* 0x0000ffffff027424 */ /* 0x000fe400078e00ff */
[----:B------:R-:W-:Y:S01]  /*136d0*/  IMAD.MOV.U32 R0, RZ, RZ, 0x1 ;  /* 0x00000001ff007424 */ /* 0x000fe200078e00ff */
[----:B-1----:R-:W-:Y:S02]  /*136e0*/  ULEA UR5, UR4, UR5, 0x18 ;  /* 0x0000000504057291 */ /* 0x002fe4000f8ec0ff */
[----:B------:R-:W-:-:S07]  /*136f0*/  ULEA UR6, UR4, UR6, 0x18 ;  /* 0x0000000604067291 */ /* 0x000fce000f8ec0ff */
[----:B------:R-:W1:Y:S01]  /*13700*/  LDS R3, [UR5+0xb0e0] ;  /* 0x00b0e005ff037984 */ /* 0x000e620008000800 */
[----:B------:R-:W-:-:S03]  /*13710*/  NOP ;  /* 0x0000000000007918 */ /* 0x000fc60000000000 */
[----:B------:R-:W2:Y:S01]  /*13720*/  LDS R5, [UR6+0x14] ;  /* 0x00001406ff057984 */ /* 0x000ea20008000800 */
[----:B-1----:R-:W-:-:S04]  /*13730*/  LOP3.LUT R3, R3, 0xffff, RZ, 0xc0, !PT ;  /* 0x0000ffff03037812 */ /* 0x002fc800078ec0ff */
[----:B------:R-:W-:-:S04]  /*13740*/  SHF.R.U32.HI R3, RZ, 0x5, R3 ;  /* 0x00000005ff037819 */ /* 0x000fc80000011603 */
[-C--:B------:R-:W-:Y:S02]  /*13750*/  SHF.L.U32 R2, R2, R3.reuse, RZ ;  /* 0x0000000302027219 */ /* 0x080fe400000006ff */
[----:B------:R-:W-:Y:S02]  /*13760*/  SHF.L.U32 R0, R0, R3, RZ ;  /* 0x0000000300007219 */ /* 0x000fe400000006ff */
[----:B--2---:R-:W-:-:S04]  /*13770*/  LOP3.LUT R5, R5, R2, RZ, 0xc0, !PT ;  /* 0x0000000205057212 */ /* 0x004fc800078ec0ff */
[----:B------:R-:W-:-:S13]  /*13780*/  ISETP.NE.AND P0, PT, R5, R2, PT ;  /* 0x000000020500720c */ /* 0x000fda0003f05270 */
[----:B------:R-:W-:Y:S05]  /*13790*/  @P0 BRA `(.L_x_375) ;  /* 0x00000000005c0947 */ /* 0x000fea0003800000 */
[----:B------:R-:W1:Y:S02]  /*137a0*/  LDS R3, [UR6+0x18] ;  /* 0x00001806ff037984 */ /* 0x000e640008000800 */
[----:B-1----:R-:W-:-:S04]  /*137b0*/  LOP3.LUT R3, R3, R0, RZ, 0xc0, !PT ;  /* 0x0000000003037212 */ /* 0x002fc800078ec0ff */
[----:B------:R-:W-:-:S13]  /*137c0*/  ISETP.NE.AND P0, PT, R3, R0, PT ;  /* 0x000000000300720c */ /* 0x000fda0003f05270 */
[----:B------:R-:W-:Y:S05]  /*137d0*/  @P0 BRA `(.L_x_376) ;  /* 0x0000000000400947 */ /* 0x000fea0003800000 */
[----:B------:R-:W-:Y:S01]  /*137e0*/  R2UR UR8, R2 ;  /* 0x00000000020872ca */ /* 0x000fe200000e0000 */
[----:B------:R-:W1:Y:S01]  /*137f0*/  S2R R3, SR_LANEID ;  /* 0x0000000000037919 */ /* 0x000e620000000000 */
[----:B------:R-:W-:Y:S01]  /*13800*/  LOP3.LUT R4, RZ, R0, RZ, 0x33, !PT ;  /* 0x00000000ff047212 */ /* 0x000fe200078e33ff */
[----:B------:R-:W-:Y:S02]  /*13810*/  VOTEU.ANY UR7, UPT, PT ;  /* 0x0000000000077886 */ /* 0x000fe400038e0100 */
[----:B------:R-:W-:Y:S01]  /*13820*/  UFLO.U32 UR7, UR7 ;  /* 0x00000007000772bd */ /* 0x000fe200080e0000 */
[----:B------:R-:W2:Y:S07]  /*13830*/  REDUX UR4, R4 ;  /* 0x00000000040473c4 */ /* 0x000eae0000000000 */
[----:B------:R-:W-:-:S06]  /*13840*/  ULOP3.LUT UR8, URZ, UR8, URZ, 0x33, !UPT ;  /* 0x00000008ff087292 */ /* 0x000fcc000f8e33ff */
[----:B------:R-:W-:-:S04]  /*13850*/  IMAD.U32 R2, RZ, RZ, UR8 ;  /* 0x00000008ff027e24 */ /* 0x000fc8000f8e00ff */
[----:B------:R-:W3:Y:S02]  /*13860*/  REDUX UR5, R2 ;  /* 0x00000000020573c4 */ /* 0x000ee40000000000 */
[----:B------:R4:W-:Y:S01]  /*13870*/  UTCATOMSWS.AND URZ, UR8 ;  /* 0x0000000800ff79e3 */ /* 0x0009e20008000000 */
[----:B--2---:R-:W-:Y:S01]  /*13880*/  IMAD.U32 R0, RZ, RZ, UR4 ;  /* 0x00000004ff007e24 */ /* 0x004fe2000f8e00ff */
[----:B-1----:R-:W-:Y:S01]  /*13890*/  ISETP.EQ.U32.AND P0, PT, R3, UR7, PT ;  /* 0x0000000703007c0c */ /* 0x002fe2000bf02070 */
[----:B---3--:R-:W-:-:S12]  /*138a0*/  IMAD.U32 R3, RZ, RZ, UR5 ;  /* 0x00000005ff037e24 */ /* 0x008fd8000f8e00ff */
[----:B------:R4:W-:Y:S04]  /*138b0*/  @P0 ATOMS.AND RZ, [UR6+0x14], R3 ;  /* 0x00001403ffff098c */ /* 0x0009e8000a800006 */
[----:B------:R4:W-:Y:S01]  /*138c0*/  @P0 ATOMS.AND RZ, [UR6+0x18], R0 ;  /* 0x00001800ffff098c */ /* 0x0009e2000a800006 */
[----:B------:R-:W-:Y:S05]  /*138d0*/  BRA `(.L_x_377) ;  /* 0x0000000000147947 */ /* 0x000fea0003800000 */
.L_x_376:
[----:B------:R-:W-:Y:S02]  /*138e0*/  MOV R2, 0x13900 ;  /* 0x0001390000027802 */ /* 0x000fe40000000f00 */
[----:B------:R-:W-:Y:S05]  /*138f0*/  CALL.REL.NOINC `($__internal_0_$__cuda_sm10x_tcgen05_guardrail_trap_col_being_dealloced_not_returned_by_alloc) ;  /* 0x0000001400847944 */ /* 0x000fea0003c00000 */
[----:B------:R-:W-:Y:S05]  /*13900*/  BRA `(.L_x_377) ;  /* 0x0000000000087947 */ /* 0x000fea0003800000 */
.L_x_375:
[----:B------:R-:W-:Y:S02]  /*13910*/  MOV R2, 0x13930 ;  /* 0x0001393000027802 */ /* 0x000fe40000000f00 */
[----:B------:R-:W-:Y:S05]  /*13920*/  CALL.REL.NOINC `($__internal_2_$__cuda_sm10x_tcgen05_guardrail_trap_unallocated_columns_being_dealloced) ;  /* 0x0000001400907944 */ /* 0x000fea0003c00000 */
.L_x_377:
[----:B------:R-:W-:Y:S01]  /*13930*/  NOP ;  /* 0x0000000000007918 */ /* 0x000fe20000000000 */
[----:B----4-:R-:W-:Y:S05]  /*13940*/  EXIT ;  /* 0x000000000000794d */ /* 0x010fea0003800000 */
.L_x_37:
[----:B-1----:R-:W-:-:S07]  /*13950*/  MOV R0, UR12 ;  /* 0x0000000c00007c02 */ /* 0x002fce0008000f00 */
.L_x_378:
[----:B-1----:R1:W2:Y:S02]  /*13960*/  SYNCS.PHASECHK.TRANS64.TRYWAIT P0, [R0+URZ+0xb000], R5 ;  /* 0x00b00005000075a7 */ /* 0x0022a400080011ff */
[----:B--2---:R-:W-:Y:S05]  /*13970*/  @!P0 NANOSLEEP.SYNCS 0x989680 ;  /* 0x009896800000895d */ /* 0x004fea0003900000 */
[----:B------:R-:W2:Y:S02]  /*13980*/  @!P0 SYNCS.PHASECHK.TRANS64 P0, [R0+URZ+0xb000], R5 ;  /* 0x00b00005000085a7 */ /* 0x000ea400080010ff */
[----:B--2---:R-:W-:Y:S05]  /*13990*/  @!P0 BRA `(.L_x_378) ;  /* 0xfffffffc00f08947 */ /* 0x004fea000383ffff */
[----:B------:R-:W-:Y:S05]  /*139a0*/  BRA `(.L_x_379) ;  /* 0xfffffee400047947 */ /* 0x000fea000383ffff */
.L_x_39:
[----:B------:R-:W-:-:S07]  /*139b0*/  MOV R0, UR4 ;  /* 0x0000000400007c02 */ /* 0x000fce0008000f00 */
.L_x_380:
[----:B-1----:R1:W2:Y:S02]  /*139c0*/  SYNCS.PHASECHK.TRANS64.TRYWAIT P0, [R0+URZ+0xb020], R3 ;  /* 0x00b02003000075a7 */ /* 0x0022a400080011ff */
[----:B--2---:R-:W-:Y:S05]  /*139d0*/  @!P0 NANOSLEEP.SYNCS 0x989680 ;  /* 0x009896800000895d */ /* 0x004fea0003900000 */
[----:B------:R-:W2:Y:S02]  /*139e0*/  @!P0 SYNCS.PHASECHK.TRANS64 P0, [R0+URZ+0xb020], R3 ;  /* 0x00b02003000085a7 */ /* 0x000ea400080010ff */
[----:B--2---:R-:W-:Y:S05]  /*139f0*/  @!P0 BRA `(.L_x_380) ;  /* 0xfffffffc00f08947 */ /* 0x004fea000383ffff */
[----:B------:R-:W-:Y:S05]  /*13a00*/  BRA `(.L_x_381) ;  /* 0xfffffee4000c7947 */ /* 0x000fea000383ffff */
.L_x_41:
[----:B------:R-:W-:-:S07]  /*13a10*/  MOV R3, UR12 ;  /* 0x0000000c00037c02 */ /* 0x000fce0008000f00 */
.L_x_382:
[----:B-1----:R1:W2:Y:S02]  /*13a20*/  SYNCS.PHASECHK.TRANS64.TRYWAIT P0, [R3+URZ+0xb058], R4 ;  /* 0x00b05804030075a7 */ /* 0x0022a400080011ff */
[----:B--2---:R-:W-:Y:S05]  /*13a30*/  @!P0 NANOSLEEP.SYNCS 0x989680 ;  /* 0x009896800000895d */ /* 0x004fea0003900000 */
[----:B------:R-:W2:Y:S02]  /*13a40*/  @!P0 SYNCS.PHASECHK.TRANS64 P0, [R3+URZ+0xb058], R4 ;  /* 0x00b05804030085a7 */ /* 0x000ea400080010ff */
[----:B--2---:R-:W-:Y:S05]  /*13a50*/  @!P0 BRA `(.L_x_382) ;  /* 0xfffffffc00f08947 */ /* 0x004fea000383ffff */
[----:B------:R-:W-:Y:S05]  /*13a60*/  BRA `(.L_x_383) ;  /* 0xfffffee400287947 */ /* 0x000fea000383ffff */
.L_x_45:
[----:B------:R-:W-:-:S07]  /*13a70*/  MOV R0, UR12 ;  /* 0x0000000c00007c02 */ /* 0x000fce0008000f00 */
.L_x_384:
[----:B--2---:R2:W3:Y:S02]  /*13a80*/  SYNCS.PHASECHK.TRANS64.TRYWAIT P0, [R0+URZ+0xb008], R5 ;  /* 0x00b00805000075a7 */ /* 0x0044e400080011ff */
[----:B---3--:R-:W-:Y:S05]  /*13a90*/  @!P0 NANOSLEEP.SYNCS 0x989680 ;  /* 0x009896800000895d */ /* 0x008fea0003900000 */
[----:B------:R-:W3:Y:S02]  /*13aa0*/  @!P0 SYNCS.PHASECHK.TRANS64 P0, [R0+URZ+0xb008], R5 ;  /* 0x00b00805000085a7 */ /* 0x000ee400080010ff */
[----:B---3--:R-:W-:Y:S05]  /*13ab0*/  @!P0 BRA `(.L_x_384) ;  /* 0xfffffffc00f08947 */ /* 0x008fea000383ffff */
[----:B------:R-:W-:Y:S05]  /*13ac0*/  BRA `(.L_x_385) ;  /* 0xfffffee400787947 */ /* 0x000fea000383ffff */
.L_x_47:
[----:B------:R-:W-:-:S07]  /*13ad0*/  MOV R3, UR12 ;  /* 0x0000000c00037c02 */ /* 0x000fce0008000f00 */
.L_x_386:
[----:B-1----:R1:W2:Y:S02]  /*13ae0*/  SYNCS.PHASECHK.TRANS64.TRYWAIT P0, [R3+URZ+0xb068], R4 ;  /* 0x00b06804030075a7 */ /* 0x0022a400080011ff */
[----:B--2---:R-:W-:Y:S05]  /*13af0*/  @!P0 NANOSLEEP.SYNCS 0x989680 ;  /* 0x009896800000895d */ /* 0x004fea0003900000 */
[----:B------:R-:W2:Y:S02]  /*13b00*/  @!P0 SYNCS.PHASECHK.TRANS64 P0, [R3+URZ+0xb068], R4 ;  /* 0x00b06804030085a7 */ /* 0x000ea400080010ff */
[----:B--2---:R-:W-:Y:S05]  /*13b10*/  @!P0 BRA `(.L_x_386) ;  /* 0xfffffffc00f08947 */ /* 0x004fea000383ffff */
[----:B------:R-:W-:Y:S05]  /*13b20*/  BRA `(.L_x_387) ;  /* 0xfffffee400807947 */ /* 0x000fea000383ffff */
.L_x_51:
[----:B------:R-:W-:-:S07]  /*13b30*/  MOV R0, UR4 ;  /* 0x0000000400007c02 */ /* 0x000fce0008000f00 */
.L_x_388:
[----:B-1----:R1:W3:Y:S02]  /*13b40*/  SYNCS.PHASECHK.TRANS64.TRYWAIT P0, [R0+URZ+0xb020], R3 ;  /* 0x00b02003000075a7 */ /* 0x0022e400080011ff */
[----:B---3--:R-:W-:Y:S05]  /*13b50*/  @!P0 NANOSLEEP.SYNCS 0x989680 ;  /* 0x009896800000895d */ /* 0x008fea0003900000 */
[----:B------:R-:W3:Y:S02]  /*13b60*/  @!P0 SYNCS.PHASECHK.TRANS64 P0, [R0+URZ+0xb020], R3 ;  /* 0x00b02003000085a7 */ /* 0x000ee400080010ff */
[----:B---3--:R-:W-:Y:S05]  /*13b70*/  @!P0 BRA `(.L_x_388) ;  /* 0xfffffffc00f08947 */ /* 0x008fea000383ffff */
[----:B------:R-:W-:Y:S05]  /*13b80*/  BRA `(.L_x_389) ;  /* 0xfffffee400dc7947 */ /* 0x000fea000383ffff */
.L_x_53:
[----:B------:R-:W-:-:S07]  /*13b90*/  MOV R0, UR12 ;  /* 0x0000000c00007c02 */ /* 0x000fce0008000f00 */
.L_x_390:
[----:B-1----:R1:W3:Y:S02]  /*13ba0*/  SYNCS.PHASECHK.TRANS64.TRYWAIT P0, [R0+URZ+0xb0a0], R3 ;  /* 0x00b0a003000075a7 */ /* 0x0022e400080011ff */
[----:B---3--:R-:W-:Y:S05]  /*13bb0*/  @!P0 NANOSLEEP.SYNCS 0x989680 ;  /* 0x009896800000895d */ /* 0x008fea0003900000 */
[----:B------:R-:W3:Y:S02]  /*13bc0*/  @!P0 SYNCS.PHASECHK.TRANS64 P0, [R0+URZ+0xb0a0], R3 ;  /* 0x00b0a003000085a7 */ /* 0x000ee400080010ff */
[----:B---3--:R-:W-:Y:S05]  /*13bd0*/  @!P0 BRA `(.L_x_390) ;  /* 0xfffffffc00f08947 */ /* 0x008fea000383ffff */
[----:B------:R-:W-:Y:S05]  /*13be0*/  BRA `(.L_x_391) ;  /* 0xfffffee400f07947 */ /* 0x000fea000383ffff */
.L_x_55:
[----:B------:R-:W-:-:S07]  /*13bf0*/  MOV R4, UR12 ;  /* 0x0000000c00047c02 */ /* 0x000fce0008000f00 */
.L_x_392:
[----:B-1----:R1:W3:Y:S02]  /*13c00*/  SYNCS.PHASECHK.TRANS64.TRYWAIT P0, [R4+URZ+0xb058], R5 ;  /* 0x00b05805040075a7 */ /* 0x0022e400080011ff */
[----:B---3--:R-:W-:Y:S05]  /*13c10*/  @!P0 NANOSLEEP.SYNCS 0x989680 ;  /* 0x009896800000895d */ /* 0x008fea0003900000 */
[----:B------:R-:W3:Y:S02]  /*13c20*/  @!P0 SYNCS.PHASECHK.TRANS64 P0, [R4+URZ+0xb058], R5 ;  /* 0x00b05805040085a7 */ /* 0x000ee400080010ff */
[----:B---3--:R-:W-:Y:S05]  /*13c30*/  @!P0 BRA `(.L_x_392) ;  /* 0xfffffffc00f08947 */ /* 0x008fea000383ffff */
[----:B------:R-:W-:Y:S05]  /*13c40*/  BRA `(.L_x_393) ;  /* 0xfffffee400fc7947 */ /* 0x000fea000383ffff */
.L_x_59:
[----:B------:R-:W-:Y:S07]  /*13c50*/  MOV R3, UR4 ;  /* 0x0000000400037c02 */ /* 0x000fee0008000f00 */
.L_x_394:
[----:B-1----:R1:W2:Y:S02]  /*13c60*/  SYNCS.PHASECHK.TRANS64.TRYWAIT P0, [R3+URZ+0xb020], R4 ;  /* 0x00b02004030075a7 */ /* 0x0022a400080011ff */
[----:B--2---:R-:W-:Y:S05]  /*13c70*/  @!P0 NANOSLEEP.SYNCS 0x989680 ;  /* 0x009896800000895d */ /* 0x004fea0003900000 */
[----:B------:R-:W2:Y:S02]  /*13c80*/  @!P0 SYNCS.PHASECHK.TRANS64 P0, [R3+URZ+0xb020], R4 ;  /* 0x00b02004030085a7 */ /* 0x000ea400080010ff */
[----:B--2---:R-:W-:Y:S05]  /*13c90*/  @!P0 BRA `(.L_x_394) ;  /* 0xfffffffc00f08947 */ /* 0x004fea000383ffff */
[----:B------:R-:W-:Y:S05]  /*13ca0*/  BRA `(.L_x_395) ;  /* 0xfffffee800dc7947 */ /* 0x000fea000383ffff */
.L_x_62:
[----:B------:R-:W-:Y:S07]  /*13cb0*/  MOV R0, UR12 ;  /* 0x0000000c00007c02 */ /* 0x000fee0008000f00 */
.L_x_396:
[----:B-1----:R1:W3:Y:S02]  /*13cc0*/  SYNCS.PHASECHK.TRANS64.TRYWAIT P0, [R0+URZ+0xb0a8], R3 ;  /* 0x00b0a803000075a7 */ /* 0x0022e400080011ff */
[----:B---3--:R-:W-:Y:S05]  /*13cd0*/  @!P0 NANOSLEEP.SYNCS 0x989680 ;  /* 0x009896800000895d */ /* 0x008fea0003900000 */
[----:B------:R-:W3:Y:S02]  /*13ce0*/  @!P0 SYNCS.PHASECHK.TRANS64 P0, [R0+URZ+0xb0a8], R3 ;  /* 0x00b0a803000085a7 */ /* 0x000ee400080010ff */
[----:B---3--:R-:W-:Y:S05]  /*13cf0*/  @!P0 BRA `(.L_x_396) ;  /* 0xfffffffc00f08947 */ /* 0x008fea000383ffff */
[----:B------:R-:W-:Y:S05]  /*13d00*/  BRA `(.L_x_397) ;  /* 0xfffffeec00407947 */ /* 0x000fea000383ffff */
.L_x_64:
[----:B------:R-:W-:Y:S07]  /*13d10*/  MOV R4, UR12 ;  /* 0x0000000c00047c02 */ /* 0x000fee0008000f00 */
.L_x_398:
[----:B-1----:R1:W3:Y:S02]  /*13d20*/  SYNCS.PHASECHK.TRANS64.TRYWAIT P0, [R4+URZ+0xb068], R5 ;  /* 0x00b06805040075a7 */ /* 0x0022e400080011ff */
[----:B---3--:R-:W-:Y:S05]  /*13d30*/  @!P0 NANOSLEEP.SYNCS 0x989680 ;  /* 0x009896800000895d */ /* 0x008fea0003900000 */
[----:B------:R-:W3:Y:S02]  /*13d40*/  @!P0 SYNCS.PHASECHK.TRANS64 P0, [R4+URZ+0xb068], R5 ;  /* 0x00b06805040085a7 */ /* 0x000ee400080010ff */
[----:B---3--:R-:W-:Y:S05]  /*13d50*/  @!P0 BRA `(.L_x_398) ;  /* 0xfffffffc00f08947 */ /* 0x008fea000383ffff */
[----:B------:R-:W-:Y:S05]  /*13d60*/  BRA `(.L_x_399) ;  /* 0xfffffeec004c7947 */ /* 0x000fea000383ffff */
.L_x_70:
[----:B------:R-:W-:Y:S07]  /*13d70*/  MOV R0, UR4 ;  /* 0x0000000400007c02 */ /* 0x000fee0008000f00 */
.L_x_400:
[----:B-1----:R1:W2:Y:S02]  /*13d80*/  SYNCS.PHASECHK.TRANS64.TRYWAIT P0, [R0+URZ+0xb020], R3 ;  /* 0x00b02003000075a7 */ /* 0x0022a400080011ff */
[----:B--2---:R-:W-:Y:S05]  /*13d90*/  @!P0 NANOSLEEP.SYNCS 0x989680 ;  /* 0x009896800000895d */ /* 0x004fea0003900000 */
[----:B------:R-:W2:Y:S02]  /*13da0*/  @!P0 SYNCS.PHASECHK.TRANS64 P0, [R0+URZ+0xb020], R3 ;  /* 0x00b02003000085a7 */ /* 0x000ea400080010ff */
[----:B--2---:R-:W-:Y:S05]  /*13db0*/  @!P0 BRA `(.L_x_400) ;  /* 0xfffffffc00f08947 */ /* 0x004fea000383ffff */
[----:B------:R-:W-:Y:S05]  /*13dc0*/  BRA `(.L_x_401) ;  /* 0xfffffef000847947 */ /* 0x000fea000383ffff */
.L_x_72:
[----:B------:R-:W-:Y:S07]  /*13dd0*/  MOV R0, UR12 ;  /* 0x0000000c00007c02 */ /* 0x000fee0008000f00 */
.L_x_402:
[----:B-1----:R1:W2:Y:S02]  /*13de0*/  SYNCS.PHASECHK.TRANS64.TRYWAIT P0, [R0+URZ+0xb0a0], R3 ;  /* 0x00b0a003000075a7 */ /* 0x0022a400080011ff */
[----:B--2---:R-:W-:Y:S05]  /*13df0*/  @!P0 NANOSLEEP.SYNCS 0x989680 ;  /* 0x009896800000895d */ /* 0x004fea0003900000 */
[----:B------:R-:W2:Y:S02]  /*13e00*/  @!P0 SYNCS.PHASECHK.TRANS64 P0, [R0+URZ+0xb0a0], R3 ;  /* 0x00b0a003000085a7 */ /* 0x000ea400080010ff */
[----:B--2---:R-:W-:Y:S05]  /*13e10*/  @!P0 BRA `(.L_x_402) ;  /* 0xfffffffc00f08947 */ /* 0x004fea000383ffff */
[----:B------:R-:W-:Y:S05]  /*13e20*/  BRA `(.L_x_403) ;  /* 0xfffffef000987947 */ /* 0x000fea000383ffff */
.L_x_74:
[----:B------:R-:W-:Y:S01]  /*13e30*/  MOV R5, UR12 ;  /* 0x0000000c00057c02 */ /* 0x000fe20008000f00 */
[----:B------:R-:W-:Y:S05]  /*13e40*/  IMAD.U32 R4, RZ, RZ, UR17 ;  /* 0x00000011ff047e24 */ /* 0x000fea000f8e00ff */
[----:B------:R-:W-:Y:S07]  /*13e50*/  SHF.L.U32 R4, R4, 0x1f, RZ ;  /* 0x0000001f04047819 */ /* 0x000fee00000006ff */
.L_x_404:
[----:B-1----:R1:W2:Y:S02]  /*13e60*/  SYNCS.PHASECHK.TRANS64.TRYWAIT P0, [R5+URZ+0xb058], R4 ;  /* 0x00b05804050075a7 */ /* 0x0022a400080011ff */
[----:B--2---:R-:W-:Y:S05]  /*13e70*/  @!P0 NANOSLEEP.SYNCS 0x989680 ;  /* 0x009896800000895d */ /* 0x004fea0003900000 */
[----:B------:R-:W2:Y:S02]  /*13e80*/  @!P0 SYNCS.PHASECHK.TRANS64 P0, [R5+URZ+0xb058], R4 ;  /* 0x00b05804050085a7 */ /* 0x000ea400080010ff */
[----:B--2---:R-:W-:Y:S05]  /*13e90*/  @!P0 BRA `(.L_x_404) ;  /* 0xfffffffc00f08947 */ /* 0x004fea000383ffff */
[----:B------:R-:W-:Y:S05]  /*13ea0*/  BRA `(.L_x_405) ;  /* 0xfffffef000a07947 */ /* 0x000fea000383ffff */
.L_x_82:
[----:B------:R-:W-:-:S07]  /*13eb0*/  MOV R0, UR12 ;  /* 0x0000000c00007c02 */ /* 0x000fce0008000f00 */
.L_x_406:
[----:B--2---:R2:W3:Y:S02]  /*13ec0*/  SYNCS.PHASECHK.TRANS64.TRYWAIT P0, [R0+URZ+0xb0a8], R3 ;  /* 0x00b0a803000075a7 */ /* 0x0044e400080011ff */
[----:B---3--:R-:W-:Y:S05]  /*13ed0*/  @!P0 NANOSLEEP.SYNCS 0x989680 ;  /* 0x009896800000895d */ /* 0x008fea0003900000 */
[----:B------:R-:W3:Y:S02]  /*13ee0*/  @!P0 SYNCS.PHASECHK.TRANS64 P0, [R0+URZ+0xb0a8], R3 ;  /* 0x00b0a803000085a7 */ /* 0x000ee400080010ff */
[----:B---3--:R-:W-:Y:S05]  /*13ef0*/  @!P0 BRA `(.L_x_406) ;  /* 0xfffffffc00f08947 */ /* 0x008fea000383ffff */
[----:B------:R-:W-:Y:S05]  /*13f00*/  BRA `(.L_x_407) ;  /* 0xfffffef400747947 */ /* 0x000fea000383ffff */
.L_x_84:
[----:B------:R-:W-:-:S07]  /*13f10*/  MOV R4, UR12 ;  /* 0x0000000c00047c02 */ /* 0x000fce0008000f00 */
.L_x_408:
[----:B--2---:R2:W3:Y:S02]  /*13f20*/  SYNCS.PHASECHK.TRANS64.TRYWAIT P0, [R4+URZ+0xb068], R5 ;  /* 0x00b06805040075a7 */ /* 0x0044e400080011ff */
[----:B---3--:R-:W-:Y:S05]  /*13f30*/  @!P0 NANOSLEEP.SYNCS 0x989680 ;  /* 0x009896800000895d */ /* 0x008fea0003900000 */
[----:B------:R-:W3:Y:S02]  /*13f40*/  @!P0 SYNCS.PHASECHK.TRANS64 P0, [R4+URZ+0xb068], R5 ;  /* 0x00b06805040085a7 */ /* 0x000ee400080010ff */
[----:B---3--:R-:W-:Y:S05]  /*13f50*/  @!P0 BRA `(.L_x_408) ;  /* 0xfffffffc00f08947 */ /* 0x008fea000383ffff */
[----:B------:R-:W-:Y:S05]  /*13f60*/  BRA `(.L_x_409) ;  /* 0xfffffef400807947 */ /* 0x000fea000383ffff */
.L_x_96:
[----:B-1----:R1:W2:Y:S02]  /*13f70*/  SYNCS.PHASECHK.TRANS64.TRYWAIT P0, [R16+URZ+0xb0c0], R3 ;  /* 0x00b0c003100075a7 */ /* 0x0022a400080011ff */
[----:B--2---:R-:W-:Y:S05]  /*13f80*/  @!P0 NANOSLEEP.SYNCS 0x989680 ;  /* 0x009896800000895d */ /* 0x004fea0003900000 */
[----:B------:R-:W2:Y:S02]  /*13f90*/  @!P0 SYNCS.PHASECHK.TRANS64 P0, [R16+URZ+0xb0c0], R3 ;  /* 0x00b0c003100085a7 */ /* 0x000ea400080010ff */
[----:B--2---:R-:W-:Y:S05]  /*13fa0*/  @!P0 BRA `(.L_x_96) ;  /* 0xfffffffc00f08947 */ /* 0x004fea000383ffff */
[----:B------:R-:W-:Y:S05]  /*13fb0*/  BRA `(.L_x_410) ;  /* 0xfffffefc00607947 */ /* 0x000fea000383ffff */
.L_x_163:
[----:B-1----:R1:W2:Y:S02]  /*13fc0*/  SYNCS.PHASECHK.TRANS64.TRYWAIT P0, [R16+URZ+0xb0c8], R3 ;  /* 0x00b0c803100075a7 */ /* 0x0022a400080011ff */
[----:B--2---:R-:W-:Y:S05]  /*13fd0*/  @!P0 NANOSLEEP.SYNCS 0x989680 ;  /* 0x009896800000895d */ /* 0x004fea0003900000 */
[----:B------:R-:W2:Y:S02]  /*13fe0*/  @!P0 SYNCS.PHASECHK.TRANS64 P0, [R16+URZ+0xb0c8], R3 ;  /* 0x00b0c803100085a7 */ /* 0x000ea400080010ff */
[----:B--2---:R-:W-:Y:S05]  /*13ff0*/  @!P0 BRA `(.L_x_163) ;  /* 0xfffffffc00f08947 */ /* 0x004fea000383ffff */
[----:B------:R-:W-:Y:S05]  /*14000*/  BRA `(.L_x_411) ;  /* 0xffffff2c00d47947 */ /* 0x000fea000383ffff */
.L_x_169:
[----:B-1----:R1:W2:Y:S02]  /*14010*/  SYNCS.PHASECHK.TRANS64.TRYWAIT P0, [R47+URZ+0xb070], R0 ;  /* 0x00b070002f0075a7 */ /* 0x0022a400080011ff */
[----:B--2---:R-:W-:Y:S05]  /*14020*/  @!P0 NANOSLEEP.SYNCS 0x989680 ;  /* 0x009896800000895d */ /* 0x004fea0003900000 */
[----:B------:R-:W2:Y:S02]  /*14030*/  @!P0 SYNCS.PHASECHK.TRANS64 P0, [R47+URZ+0xb070], R0 ;  /* 0x00b070002f0085a7 */ /* 0x000ea400080010ff */
[----:B--2---:R-:W-:Y:S05]  /*14040*/  @!P0 BRA `(.L_x_169) ;  /* 0xfffffffc00f08947 */ /* 0x004fea000383ffff */
[----:B------:R-:W-:Y:S05]  /*14050*/  BRA `(.L_x_412) ;  /* 0xffffff3400147947 */ /* 0x000fea000383ffff */
.L_x_172:
[----:B--2---:R2:W3:Y:S02]  /*14060*/  SYNCS.PHASECHK.TRANS64.TRYWAIT P1, [R47+URZ+0xb080], R4 ;  /* 0x00b080042f0075a7 */ /* 0x0044e400080211ff */
[----:B---3--:R-:W-:Y:S05]  /*14070*/  @!P1 NANOSLEEP.SYNCS 0x989680 ;  /* 0x009896800000995d */ /* 0x008fea0003900000 */
[----:B------:R-:W3:Y:S02]  /*14080*/  @!P1 SYNCS.PHASECHK.TRANS64 P1, [R47+URZ+0xb080], R4 ;  /* 0x00b080042f0095a7 */ /* 0x000ee400080210ff */
[----:B---3--:R-:W-:Y:S05]  /*14090*/  @!P1 BRA `(.L_x_172) ;  /* 0xfffffffc00f09947 */ /* 0x008fea000383ffff */
[----:B------:R-:W-:Y:S05]  /*140a0*/  BRA `(.L_x_413) ;  /* 0xffffff34003c7947 */ /* 0x000fea000383ffff */
.L_x_175:
[----:B-1----:R1:W3:Y:S02]  /*140b0*/  SYNCS.PHASECHK.TRANS64.TRYWAIT P0, [R47+URZ+0xb070], R0 ;  /* 0x00b070002f0075a7 */ /* 0x0022e400080011ff */
[----:B---3--:R-:W-:Y:S05]  /*140c0*/  @!P0 NANOSLEEP.SYNCS 0x989680 ;  /* 0x009896800000895d */ /* 0x008fea0003900000 */
[----:B------:R-:W3:Y:S02]  /*140d0*/  @!P0 SYNCS.PHASECHK.TRANS64 P0, [R47+URZ+0xb070], R0 ;  /* 0x00b070002f0085a7 */ /* 0x000ee400080010ff */
[----:B---3--:R-:W-:Y:S05]  /*140e0*/  @!P0 BRA `(.L_x_175) ;  /* 0xfffffffc00f08947 */ /* 0x008fea000383ffff */
[----:B------:R-:W-:Y:S05]  /*140f0*/  BRA `(.L_x_414) ;  /* 0xffffff3400647947 */ /* 0x000fea000383ffff */
.L_x_177:
[----:B-1----:R1:W2:Y:S02]  /*14100*/  SYNCS.PHASECHK.TRANS64.TRYWAIT P0, [R47+URZ+0xb090], R0 ;  /* 0x00b090002f0075a7 */ /* 0x0022a400080011ff */
[----:B--2---:R-:W-:Y:S05]  /*14110*/  @!P0 NANOSLEEP.SYNCS 0x989680 ;  /* 0x009896800000895d */ /* 0x004fea0003900000 */
[----:B------:R-:W2:Y:S02]  /*14120*/  @!P0 SYNCS.PHASECHK.TRANS64 P0, [R47+URZ+0xb090], R0 ;  /* 0x00b090002f0085a7 */ /* 0x000ea400080010ff */
[----:B--2---:R-:W-:Y:S05]  /*14130*/  @!P0 BRA `(.L_x_177) ;  /* 0xfffffffc00f08947 */ /* 0x004fea000383ffff */
[----:B------:R-:W-:Y:S05]  /*14140*/  BRA `(.L_x_415) ;  /* 0xffffff3400ac7947 */ /* 0x000fea000383ffff */
.L_x_184:
[----:B-1----:R1:W3:Y:S02]  /*14150*/  SYNCS.PHASECHK.TRANS64.TRYWAIT P0, [R47+URZ+0xb080], R0 ;  /* 0x00b080002f0075a7 */ /* 0x0022e400080011ff */
[----:B---3--:R-:W-:Y:S05]  /*14160*/  @!P0 NANOSLEEP.SYNCS 0x989680 ;  /* 0x009896800000895d */ /* 0x008fea0003900000 */
[----:B------:R-:W3:Y:S02]  /*14170*/  @!P0 SYNCS.PHASECHK.TRANS64 P0, [R47+URZ+0xb080], R0 ;  /* 0x00b080002f0085a7 */ /* 0x000ee400080010ff */
[----:B---3--:R-:W-:Y:S05]  /*14180*/  @!P0 BRA `(.L_x_184) ;  /* 0xfffffffc00f08947 */ /* 0x008fea000383ffff */
[----:B------:R-:W-:Y:S05]  /*14190*/  BRA `(.L_x_416) ;  /* 0xffffff3800c87947 */ /* 0x000fea000383ffff */
.L_x_186:
[----:B-1----:R1:W2:Y:S02]  /*141a0*/  SYNCS.PHASECHK.TRANS64.TRYWAIT P0, [R47+URZ+0xb098], R0 ;  /* 0x00b098002f0075a7 */ /* 0x0022a400080011ff */
[----:B--2---:R-:W-:Y:S05]  /*141b0*/  @!P0 NANOSLEEP.SYNCS 0x989680 ;  /* 0x009896800000895d */ /* 0x004fea0003900000 */
[----:B------:R-:W2:Y:S02]  /*141c0*/  @!P0 SYNCS.PHASECHK.TRANS64 P0, [R47+URZ+0xb098], R0 ;  /* 0x00b098002f0085a7 */ /* 0x000ea400080010ff */
[----:B--2---:R-:W-:Y:S05]  /*141d0*/  @!P0 BRA `(.L_x_186) ;  /* 0xfffffffc00f08947 */ /* 0x004fea000383ffff */
[----:B------:R-:W-:Y:S05]  /*141e0*/  BRA `(.L_x_417) ;  /* 0xffffff3c000c7947 */ /* 0x000fea000383ffff */
.L_x_195:
[----:B--2---:R2:W3:Y:S02]  /*141f0*/  SYNCS.PHASECHK.TRANS64.TRYWAIT P0, [R47+URZ+0xb070], R4 ;  /* 0x00b070042f0075a7 */ /* 0x0044e400080011ff */
[----:B---3--:R-:W-:Y:S05]  /*14200*/  @!P0 NANOSLEEP.SYNCS 0x989680 ;  /* 0x009896800000895d */ /* 0x008fea0003900000 */
[----:B------:R-:W3:Y:S02]  /*14210*/  @!P0 SYNCS.PHASECHK.TRANS64 P0, [R47+URZ+0xb070], R4 ;  /* 0x00b070042f0085a7 */ /* 0x000ee400080010ff */
[----:B---3--:R-:W-:Y:S05]  /*14220*/  @!P0 BRA `(.L_x_195) ;  /* 0xfffffffc00f08947 */ /* 0x008fea000383ffff */
[----:B------:R-:W-:Y:S05]  /*14230*/  BRA `(.L_x_418) ;  /* 0xffffff4000487947 */ /* 0x000fea000383ffff */
.L_x_198:
[----:B-1----:R1:W3:Y:S02]  /*14240*/  SYNCS.PHASECHK.TRANS64.TRYWAIT P0, [R47+URZ+0xb090], R0 ;  /* 0x00b090002f0075a7 */ /* 0x0022e400080011ff */
[----:B---3--:R-:W-:Y:S05]  /*14250*/  @!P0 NANOSLEEP.SYNCS 0x989680 ;  /* 0x009896800000895d */ /* 0x008fea0003900000 */
[----:B------:R-:W3:Y:S02]  /*14260*/  @!P0 SYNCS.PHASECHK.TRANS64 P0, [R47+URZ+0xb090], R0 ;  /* 0x00b090002f0085a7 */ /* 0x000ee400080010ff */
[----:B---3--:R-:W-:Y:S05]  /*14270*/  @!P0 BRA `(.L_x_198) ;  /* 0xfffffffc00f08947 */ /* 0x008fea000383ffff */
[----:B------:R-:W-:Y:S05]  /*14280*/  BRA `(.L_x_419) ;  /* 0xffffff40006c7947 */ /* 0x000fea000383ffff */
.L_x_201:
[----:B-1----:R1:W3:Y:S02]  /*14290*/  SYNCS.PHASECHK.TRANS64.TRYWAIT P0, [R47+URZ+0xb0c0], R0 ;  /* 0x00b0c0002f0075a7 */ /* 0x0022e400080011ff */
[----:B---3--:R-:W-:Y:S05]  /*142a0*/  @!P0 NANOSLEEP.SYNCS 0x989680 ;  /* 0x009896800000895d */ /* 0x008fea0003900000 */
[----:B------:R-:W3:Y:S02]  /*142b0*/  @!P0 SYNCS.PHASECHK.TRANS64 P0, [R47+URZ+0xb0c0], R0 ;  /* 0x00b0c0002f0085a7 */ /* 0x000ee400080010ff */
[----:B---3--:R-:W-:Y:S05]  /*142c0*/  @!P0 BRA `(.L_x_201) ;  /* 0xfffffffc00f08947 */ /* 0x008fea000383ffff */
[----:B------:R-:W-:Y:S05]  /*142d0*/  BRA `(.L_x_420) ;  /* 0xffffff4000787947 */ /* 0x000fea000383ffff */
.L_x_209:
[----:B-1----:R1:W2:Y:S02]  /*142e0*/  SYNCS.PHASECHK.TRANS64.TRYWAIT P0, [R47+URZ+0xb080], R4 ;  /* 0x00b080042f0075a7 */ /* 0x0022a400080011ff */
[----:B--2---:R-:W-:Y:S05]  /*142f0*/  @!P0 NANOSLEEP.SYNCS 0x989680 ;  /* 0x009896800000895d */ /* 0x004fea0003900000 */
[----:B------:R-:W2:Y:S02]  /*14300*/  @!P0 SYNCS.PHASECHK.TRANS64 P0, [R47+URZ+0xb080], R4 ;  /* 0x00b080042f0085a7 */ /* 0x000ea400080010ff */
[----:B--2---:R-:W-:Y:S05]  /*14310*/  @!P0 BRA `(.L_x_209) ;  /* 0xfffffffc00f08947 */ /* 0x004fea000383ffff */
[----:B------:R-:W-:Y:S05]  /*14320*/  BRA `(.L_x_421) ;  /* 0xffffff4c00b47947 */ /* 0x000fea000383ffff */
.L_x_212:
[----:B-----5:R5:W1:Y:S02]  /*14330*/  SYNCS.PHASECHK.TRANS64.TRYWAIT P0, [R47+URZ+0xb098], R0 ;  /* 0x00b098002f0075a7 */ /* 0x020a6400080011ff */
[----:B-1----:R-:W-:Y:S05]  /*14340*/  @!P0 NANOSLEEP.SYNCS 0x989680 ;  /* 0x009896800000895d */ /* 0x002fea0003900000 */
[----:B------:R-:W1:Y:S02]  /*14350*/  @!P0 SYNCS.PHASECHK.TRANS64 P0, [R47+URZ+0xb098], R0 ;  /* 0x00b098002f0085a7 */ /* 0x000e6400080010ff */
[----:B-1----:R-:W-:Y:S05]  /*14360*/  @!P0 BRA `(.L_x_212) ;  /* 0xfffffffc00f08947 */ /* 0x002fea000383ffff */
[----:B------:R-:W-:Y:S05]  /*14370*/  BRA `(.L_x_422) ;  /* 0xffffff4c00d87947 */ /* 0x000fea000383ffff */
.L_x_215:
[----:B-1----:R1:W2:Y:S02]  /*14380*/  SYNCS.PHASECHK.TRANS64.TRYWAIT P0, [R47+URZ+0xb0c8], R0 ;  /* 0x00b0c8002f0075a7 */ /* 0x0022a400080011ff */
[----:B--2---:R-:W-:Y:S05]  /*14390*/  @!P0 NANOSLEEP.SYNCS 0x989680 ;  /* 0x009896800000895d */ /* 0x004fea0003900000 */
[----:B------:R-:W2:Y:S02]  /*143a0*/  @!P0 SYNCS.PHASECHK.TRANS64 P0, [R47+URZ+0xb0c8], R0 ;  /* 0x00b0c8002f0085a7 */ /* 0x000ea400080010ff */
[----:B--2---:R-:W-:Y:S05]  /*143b0*/  @!P0 BRA `(.L_x_215) ;  /* 0xfffffffc00f08947 */ /* 0x004fea000383ffff */
[----:B------:R-:W-:Y:S05]  /*143c0*/  BRA `(.L_x_423) ;  /* 0xffffff4c00e47947 */ /* 0x000fea000383ffff */
.L_x_225:
[----:B-1----:R-:W-:-:S04]  /*143d0*/  MOV R0, UR48 ;  /* 0x0000003000007c02 */ /* 0x002fc80008000f00 */
[----:B------:R1:W2:Y:S03]  /*143e0*/  SYNCS.PHASECHK.TRANS64.TRYWAIT P0, [R0+URZ], R3 ;  /* 0x00000003000075a7 */ /* 0x0002a600080011ff */
[----:B--2---:R-:W-:Y:S05]  /*143f0*/  @!P0 NANOSLEEP.SYNCS 0x989680 ;  /* 0x009896800000895d */ /* 0x004fea0003900000 */
[----:B------:R-:W2:Y:S02]  /*14400*/  @!P0 SYNCS.PHASECHK.TRANS64 P0, [R0+URZ], R3 ;  /* 0x00000003000085a7 */ /* 0x000ea400080010ff */
[----:B--2---:R-:W-:Y:S05]  /*14410*/  @!P0 BRA `(.L_x_225) ;  /* 0xfffffffc00ec8947 */ /* 0x004fea000383ffff */
[----:B------:R-:W-:Y:S05]  /*14420*/  BRA `(.L_x_424) ;  /* 0xffffff6000487947 */ /* 0x000fea000383ffff */
.L_x_228:
[----:B-1----:R-:W-:-:S04]  /*14430*/  MOV R0, UR45 ;  /* 0x0000002d00007c02 */ /* 0x002fc80008000f00 */
[----:B------:R1:W3:Y:S03]  /*14440*/  SYNCS.PHASECHK.TRANS64.TRYWAIT P1, [R0+URZ], R3 ;  /* 0x00000003000075a7 */ /* 0x0002e600080211ff */
[----:B---3--:R-:W-:Y:S05]  /*14450*/  @!P1 NANOSLEEP.SYNCS 0x989680 ;  /* 0x009896800000995d */ /* 0x008fea0003900000 */
[----:B------:R-:W3:Y:S02]  /*14460*/  @!P1 SYNCS.PHASECHK.TRANS64 P1, [R0+URZ], R3 ;  /* 0x00000003000095a7 */ /* 0x000ee400080210ff */
[----:B---3--:R-:W-:Y:S05]  /*14470*/  @!P1 BRA `(.L_x_228) ;  /* 0xfffffffc00ec9947 */ /* 0x008fea000383ffff */
[----:B------:R-:W-:Y:S05]  /*14480*/  BRA `(.L_x_425) ;  /* 0xffffff6000907947 */ /* 0x000fea000383ffff */
.L_x_233:
[----:B-1----:R-:W-:-:S04]  /*14490*/  MOV R4, UR43 ;  /* 0x0000002b00047c02 */ /* 0x002fc80008000f00 */
[----:B------:R1:W2:Y:S03]  /*144a0*/  SYNCS.PHASECHK.TRANS64.TRYWAIT P2, [R4+URZ], R3 ;  /* 0x00000003040075a7 */ /* 0x0002a600080411ff */
[----:B--2---:R-:W-:Y:S05]  /*144b0*/  @!P2 NANOSLEEP.SYNCS 0x989680 ;  /* 0x009896800000a95d */ /* 0x004fea0003900000 */
[----:B------:R-:W2:Y:S02]  /*144c0*/  @!P2 SYNCS.PHASECHK.TRANS64 P2, [R4+URZ], R3 ;  /* 0x000000030400a5a7 */ /* 0x000ea400080410ff */
[----:B--2---:R-:W-:Y:S05]  /*144d0*/  @!P2 BRA `(.L_x_233) ;  /* 0xfffffffc00eca947 */ /* 0x004fea000383ffff */
[----:B------:R-:W-:Y:S05]  /*144e0*/  BRA `(.L_x_426) ;  /* 0xffffff6800787947 */ /* 0x000fea000383ffff */
.L_x_237:
[----:B--2---:R-:W-:-:S04]  /*144f0*/  MOV R3, UR48 ;  /* 0x0000003000037c02 */ /* 0x004fc80008000f00 */
[----:B------:R2:W3:Y:S03]  /*14500*/  SYNCS.PHASECHK.TRANS64.TRYWAIT P2, [R3+URZ], R0 ;  /* 0x00000000030075a7 */ /* 0x0004e600080411ff */
[----:B---3--:R-:W-:Y:S05]  /*14510*/  @!P2 NANOSLEEP.SYNCS 0x989680 ;  /* 0x009896800000a95d */ /* 0x008fea0003900000 */
[----:B------:R-:W3:Y:S02]  /*14520*/  @!P2 SYNCS.PHASECHK.TRANS64 P2, [R3+URZ], R0 ;  /* 0x000000000300a5a7 */ /* 0x000ee400080410ff */
[----:B---3--:R-:W-:Y:S05]  /*14530*/  @!P2 BRA `(.L_x_237) ;  /* 0xfffffffc00eca947 */ /* 0x008fea000383ffff */
[----:B------:R-:W-:Y:S05]  /*14540*/  BRA `(.L_x_427) ;  /* 0xffffff7c00f47947 */ /* 0x000fea000383ffff */
.L_x_242:
[----:B--2---:R-:W-:-:S04]  /*14550*/  MOV R0, UR45 ;  /* 0x0000002d00007c02 */ /* 0x004fc80008000f00 */
[----:B------:R2:W3:Y:S03]  /*14560*/  SYNCS.PHASECHK.TRANS64.TRYWAIT P1, [R0+URZ], R3 ;  /* 0x00000003000075a7 */ /* 0x0004e600080211ff */
[----:B---3--:R-:W-:Y:S05]  /*14570*/  @!P1 NANOSLEEP.SYNCS 0x989680 ;  /* 0x009896800000995d */ /* 0x008fea0003900000 */
[----:B------:R-:W3:Y:S02]  /*14580*/  @!P1 SYNCS.PHASECHK.TRANS64 P1, [R0+URZ], R3 ;  /* 0x00000003000095a7 */ /* 0x000ee400080210ff */
[----:B---3--:R-:W-:Y:S05]  /*14590*/  @!P1 BRA `(.L_x_242) ;  /* 0xfffffffc00ec9947 */ /* 0x008fea000383ffff */
[----:B------:R-:W-:Y:S05]  /*145a0*/  BRA `(.L_x_428) ;  /* 0xffffff8000a07947 */ /* 0x000fea000383ffff */
.L_x_247:
[----:B-1----:R-:W-:-:S04]  /*145b0*/  MOV R0, UR45 ;  /* 0x0000002d00007c02 */ /* 0x002fc80008000f00 */
[----:B------:R1:W2:Y:S03]  /*145c0*/  SYNCS.PHASECHK.TRANS64.TRYWAIT P1, [R0+URZ], R3 ;  /* 0x00000003000075a7 */ /* 0x0002a600080211ff */
[----:B--2---:R-:W-:Y:S05]  /*145d0*/  @!P1 NANOSLEEP.SYNCS 0x989680 ;  /* 0x009896800000995d */ /* 0x004fea0003900000 */
[----:B------:R-:W2:Y:S02]  /*145e0*/  @!P1 SYNCS.PHASECHK.TRANS64 P1, [R0+URZ], R3 ;  /* 0x00000003000095a7 */ /* 0x000ea400080210ff */
[----:B--2---:R-:W-:Y:S05]  /*145f0*/  @!P1 BRA `(.L_x_247) ;  /* 0xfffffffc00ec9947 */ /* 0x004fea000383ffff */
[----:B------:R-:W-:Y:S05]  /*14600*/  BRA `(.L_x_429) ;  /* 0xffffff8400307947 */ /* 0x000fea000383ffff */
.L_x_252:
[----:B-1----:R-:W-:-:S04]  /*14610*/  MOV R4, UR43 ;  /* 0x0000002b00047c02 */ /* 0x002fc80008000f00 */
[----:B------:R1:W2:Y:S03]  /*14620*/  SYNCS.PHASECHK.TRANS64.TRYWAIT P2, [R4+URZ], R3 ;  /* 0x00000003040075a7 */ /* 0x0002a600080411ff */
[----:B--2---:R-:W-:Y:S05]  /*14630*/  @!P2 NANOSLEEP.SYNCS 0x989680 ;  /* 0x009896800000a95d */ /* 0x004fea0003900000 */
[----:B------:R-:W2:Y:S02]  /*14640*/  @!P2 SYNCS.PHASECHK.TRANS64 P2, [R4+URZ], R3 ;  /* 0x000000030400a5a7 */ /* 0x000ea400080410ff */
[----:B--2---:R-:W-:Y:S05]  /*14650*/  @!P2 BRA `(.L_x_252) ;  /* 0xfffffffc00eca947 */ /* 0x004fea000383ffff */
[----:B------:R-:W-:Y:S05]  /*14660*/  BRA `(.L_x_430) ;  /* 0xffffffa000287947 */ /* 0x000fea000383ffff */
.L_x_256:
[----:B--2---:R-:W-:-:S04]  /*14670*/  MOV R3, UR48 ;  /* 0x0000003000037c02 */ /* 0x004fc80008000f00 */
[----:B------:R2:W4:Y:S03]  /*14680*/  SYNCS.PHASECHK.TRANS64.TRYWAIT P2, [R3+URZ], R0 ;  /* 0x00000000030075a7 */ /* 0x00052600080411ff */
[----:B----4-:R-:W-:Y:S05]  /*14690*/  @!P2 NANOSLEEP.SYNCS 0x989680 ;  /* 0x009896800000a95d */ /* 0x010fea0003900000 */
[----:B------:R-:W4:Y:S02]  /*146a0*/  @!P2 SYNCS.PHASECHK.TRANS64 P2, [R3+URZ], R0 ;  /* 0x000000000300a5a7 */ /* 0x000f2400080410ff */
[----:B----4-:R-:W-:Y:S05]  /*146b0*/  @!P2 BRA `(.L_x_256) ;  /* 0xfffffffc00eca947 */ /* 0x010fea000383ffff */
[----:B------:R-:W-:Y:S05]  /*146c0*/  BRA `(.L_x_431) ;  /* 0xffffffb400a47947 */ /* 0x000fea000383ffff */
.L_x_261:
[----:B--2---:R-:W-:-:S04]  /*146d0*/  MOV R0, UR45 ;  /* 0x0000002d00007c02 */ /* 0x004fc80008000f00 */
[----:B------:R2:W3:Y:S03]  /*146e0*/  SYNCS.PHASECHK.TRANS64.TRYWAIT P1, [R0+URZ], R3 ;  /* 0x00000003000075a7 */ /* 0x0004e600080211ff */
[----:B---3--:R-:W-:Y:S05]  /*146f0*/  @!P1 NANOSLEEP.SYNCS 0x989680 ;  /* 0x009896800000995d */ /* 0x008fea0003900000 */
[----:B------:R-:W3:Y:S02]  /*14700*/  @!P1 SYNCS.PHASECHK.TRANS64 P1, [R0+URZ], R3 ;  /* 0x00000003000095a7 */ /* 0x000ee400080210ff */
[----:B---3--:R-:W-:Y:S05]  /*14710*/  @!P1 BRA `(.L_x_261) ;  /* 0xfffffffc00ec9947 */ /* 0x008fea000383ffff */
[----:B------:R-:W-:Y:S05]  /*14720*/  BRA `(.L_x_432) ;  /* 0xffffffb800507947 */ /* 0x000fea000383ffff */
.L_x_266:
[----:B-1----:R-:W-:-:S04]  /*14730*/  MOV R0, UR48 ;  /* 0x0000003000007c02 */ /* 0x002fc80008000f00 */
[----:B------:R1:W2:Y:S03]  /*14740*/  SYNCS.PHASECHK.TRANS64.TRYWAIT P0, [R0+URZ], R3 ;  /* 0x00000003000075a7 */ /* 0x0002a600080011ff */
[----:B--2---:R-:W-:Y:S05]  /*14750*/  @!P0 NANOSLEEP.SYNCS 0x989680 ;  /* 0x009896800000895d */ /* 0x004fea0003900000 */
[----:B------:R-:W2:Y:S02]  /*14760*/  @!P0 SYNCS.PHASECHK.TRANS64 P0, [R0+URZ], R3 ;  /* 0x00000003000085a7 */ /* 0x000ea400080010ff */
[----:B--2---:R-:W-:Y:S05]  /*14770*/  @!P0 BRA `(.L_x_266) ;  /* 0xfffffffc00ec8947 */ /* 0x004fea000383ffff */
[----:B------:R-:W-:Y:S05]  /*14780*/  BRA `(.L_x_433) ;  /* 0xffffffb800dc7947 */ /* 0x000fea000383ffff */
.L_x_272:
[----:B------:R-:W-:-:S07]  /*14790*/  MOV R0, UR8 ;  /* 0x0000000800007c02 */ /* 0x000fce0008000f00 */
.L_x_434:
[----:B-1----:R1:W2:Y:S02]  /*147a0*/  SYNCS.PHASECHK.TRANS64.TRYWAIT P1, [R0+URZ+0xb010], R5 ;  /* 0x00b01005000075a7 */ /* 0x0022a400080211ff */
[----:B--2---:R-:W-:Y:S05]  /*147b0*/  @!P1 NANOSLEEP.SYNCS 0x989680 ;  /* 0x009896800000995d */ /* 0x004fea0003900000 */
[----:B------:R-:W2:Y:S02]  /*147c0*/  @!P1 SYNCS.PHASECHK.TRANS64 P1, [R0+URZ+0xb010], R5 ;  /* 0x00b01005000095a7 */ /* 0x000ea400080210ff */
[----:B--2---:R-:W-:Y:S05]  /*147d0*/  @!P1 BRA `(.L_x_434) ;  /* 0xfffffffc00f09947 */ /* 0x004fea000383ffff */
[----:B------:R-:W-:Y:S05]  /*147e0*/  BRA `(.L_x_435) ;  /* 0xffffffc000a07947 */ /* 0x000fea000383ffff */
.L_x_278:
[----:B------:R-:W-:-:S07]  /*147f0*/  MOV R0, UR17 ;  /* 0x0000001100007c02 */ /* 0x000fce0008000f00 */
.L_x_436:
[----:B-1----:R1:W2:Y:S02]  /*14800*/  SYNCS.PHASECHK.TRANS64.TRYWAIT P1, [R0+URZ+0xb038], R3 ;  /* 0x00b03803000075a7 */ /* 0x0022a400080211ff */
[----:B--2---:R-:W-:Y:S05]  /*14810*/  @!P1 NANOSLEEP.SYNCS 0x989680 ;  /* 0x009896800000995d */ /* 0x004fea0003900000 */
[----:B------:R-:W2:Y:S02]  /*14820*/  @!P1 SYNCS.PHASECHK.TRANS64 P1, [R0+URZ+0xb038], R3 ;  /* 0x00b03803000095a7 */ /* 0x000ea400080210ff */
[----:B--2---:R-:W-:Y:S05]  /*14830*/  @!P1 BRA `(.L_x_436) ;  /* 0xfffffffc00f09947 */ /* 0x004fea000383ffff */
[----:B------:R-:W-:Y:S05]  /*14840*/  BRA `(.L_x_437) ;  /* 0xffffffc000f47947 */ /* 0x000fea000383ffff */
.L_x_284:
[----:B-1----:R-:W-:-:S07]  /*14850*/  MOV R0, UR8 ;  /* 0x0000000800007c02 */ /* 0x002fce0008000f00 */
.L_x_438:
[----:B-1----:R1:W2:Y:S02]  /*14860*/  SYNCS.PHASECHK.TRANS64.TRYWAIT P1, [R0+URZ+0xb018], R5 ;  /* 0x00b01805000075a7 */ /* 0x0022a400080211ff */
[----:B--2---:R-:W-:Y:S05]  /*14870*/  @!P1 NANOSLEEP.SYNCS 0x989680 ;  /* 0x009896800000995d */ /* 0x004fea0003900000 */
[----:B------:R-:W2:Y:S02]  /*14880*/  @!P1 SYNCS.PHASECHK.TRANS64 P1, [R0+URZ+0xb018], R5 ;  /* 0x00b01805000095a7 */ /* 0x000ea400080210ff */
[----:B--2---:R-:W-:Y:S05]  /*14890*/  @!P1 BRA `(.L_x_438) ;  /* 0xfffffffc00f09947 */ /* 0x004fea000383ffff */
[----:B------:R-:W-:Y:S05]  /*148a0*/  BRA `(.L_x_439) ;  /* 0xffffffc400587947 */ /* 0x000fea000383ffff */
.L_x_290:
[----:B------:R-:W-:-:S07]  /*148b0*/  MOV R0, UR17 ;  /* 0x0000001100007c02 */ /* 0x000fce0008000f00 */
.L_x_440:
[----:B-1----:R1:W2:Y:S02]  /*148c0*/  SYNCS.PHASECHK.TRANS64.TRYWAIT P1, [R0+URZ+0xb038], R3 ;  /* 0x00b03803000075a7 */ /* 0x0022a400080211ff */
[----:B--2---:R-:W-:Y:S05]  /*148d0*/  @!P1 NANOSLEEP.SYNCS 0x989680 ;  /* 0x009896800000995d */ /* 0x004fea0003900000 */
[----:B------:R-:W2:Y:S02]  /*148e0*/  @!P1 SYNCS.PHASECHK.TRANS64 P1, [R0+URZ+0xb038], R3 ;  /* 0x00b03803000095a7 */ /* 0x000ea400080210ff */
[----:B--2---:R-:W-:Y:S05]  /*148f0*/  @!P1 BRA `(.L_x_440) ;  /* 0xfffffffc00f09947 */ /* 0x004fea000383ffff */
[----:B------:R-:W-:Y:S05]  /*14900*/  BRA `(.L_x_441) ;  /* 0xffffffc400b47947 */ /* 0x000fea000383ffff */
.L_x_296:
[----:B------:R-:W-:-:S07]  /*14910*/  MOV R0, UR17 ;  /* 0x0000001100007c02 */ /* 0x000fce0008000f00 */
.L_x_442:
[----:B-1----:R1:W2:Y:S02]  /*14920*/  SYNCS.PHASECHK.TRANS64.TRYWAIT P1, [R0+URZ+0xb038], R3 ;  /* 0x00b03803000075a7 */ /* 0x0022a400080211ff */
[----:B--2---:R-:W-:Y:S05]  /*14930*/  @!P1 NANOSLEEP.SYNCS 0x989680 ;  /* 0x009896800000995d */ /* 0x004fea0003900000 */
[----:B------:R-:W2:Y:S02]  /*14940*/  @!P1 SYNCS.PHASECHK.TRANS64 P1, [R0+URZ+0xb038], R3 ;  /* 0x00b03803000095a7 */ /* 0x000ea400080210ff */
[----:B--2---:R-:W-:Y:S05]  /*14950*/  @!P1 BRA `(.L_x_442) ;  /* 0xfffffffc00f09947 */ /* 0x004fea000383ffff */
[----:B------:R-:W-:Y:S05]  /*14960*/  BRA `(.L_x_443) ;  /* 0xffffffc800547947 */ /* 0x000fea000383ffff */
.L_x_301:
[----:B------:R-:W-:-:S07]  /*14970*/  MOV R0, UR17 ;  /* 0x0000001100007c02 */ /* 0x000fce0008000f00 */
.L_x_444:
[----:B-1----:R1:W2:Y:S02]  /*14980*/  SYNCS.PHASECHK.TRANS64.TRYWAIT P1, [R0+URZ+0xb038], R3 ;  /* 0x00b03803000075a7 */ /* 0x0022a400080211ff */
[----:B--2---:R-:W-:Y:S05]  /*14990*/  @!P1 NANOSLEEP.SYNCS 0x989680 ;  /* 0x009896800000995d */ /* 0x004fea0003900000 */
[----:B------:R-:W2:Y:S02]  /*149a0*/  @!P1 SYNCS.PHASECHK.TRANS64 P1, [R0+URZ+0xb038], R3 ;  /* 0x00b03803000095a7 */ /* 0x000ea400080210ff */
[----:B--2---:R-:W-:Y:S05]  /*149b0*/  @!P1 BRA `(.L_x_444) ;  /* 0xfffffffc00f09947 */ /* 0x004fea000383ffff */
[----:B------:R-:W-:Y:S05]  /*149c0*/  BRA `(.L_x_445) ;  /* 0xffffffc800c87947 */ /* 0x000fea000383ffff */
.L_x_306:
[----:B------:R-:W-:-:S07]  /*149d0*/  MOV R0, UR17 ;  /* 0x0000001100007c02 */ /* 0x000fce0008000f00 */
.L_x_446:
[----:B-1----:R1:W2:Y:S02]  /*149e0*/  SYNCS.PHASECHK.TRANS64.TRYWAIT P1, [R0+URZ+0xb038], R3 ;  /* 0x00b03803000075a7 */ /* 0x0022a400080211ff */
[----:B--2---:R-:W-:Y:S05]  /*149f0*/  @!P1 NANOSLEEP.SYNCS 0x989680 ;  /* 0x009896800000995d */ /* 0x004fea0003900000 */
[----:B------:R-:W2:Y:S02]  /*14a00*/  @!P1 SYNCS.PHASECHK.TRANS64 P1, [R0+URZ+0xb038], R3 ;  /* 0x00b03803000095a7 */ /* 0x000ea400080210ff */
[----:B--2---:R-:W-:Y:S05]  /*14a10*/  @!P1 BRA `(.L_x_446) ;  /* 0xfffffffc00f09947 */ /* 0x004fea000383ffff */
[----:B------:R-:W-:Y:S05]  /*14a20*/  BRA `(.L_x_447) ;  /* 0xffffffcc00307947 */ /* 0x000fea000383ffff */
.L_x_311:
[----:B------:R-:W-:-:S07]  /*14a30*/  MOV R0, UR17 ;  /* 0x0000001100007c02 */ /* 0x000fce0008000f00 */
.L_x_448:
[----:B-1----:R1:W2:Y:S02]  /*14a40*/  SYNCS.PHASECHK.TRANS64.TRYWAIT P1, [R0+URZ+0xb038], R3 ;  /* 0x00b03803000075a7 */ /* 0x0022a400080211ff */
[----:B--2---:R-:W-:Y:S05]  /*14a50*/  @!P1 NANOSLEEP.SYNCS 0x989680 ;  /* 0x009896800000995d */ /* 0x004fea0003900000 */
[----:B------:R-:W2:Y:S02]  /*14a60*/  @!P1 SYNCS.PHASECHK.TRANS64 P1, [R0+URZ+0xb038], R3 ;  /* 0x00b03803000095a7 */ /* 0x000ea400080210ff */
[----:B--2---:R-:W-:Y:S05]  /*14a70*/  @!P1 BRA `(.L_x_448) ;  /* 0xfffffffc00f09947 */ /* 0x004fea000383ffff */
[----:B------:R-:W-:Y:S05]  /*14a80*/  BRA `(.L_x_449) ;  /* 0xffffffcc00987947 */ /* 0x000fea000383ffff */
.L_x_316:
[----:B------:R-:W-:-:S07]  /*14a90*/  MOV R0, UR17 ;  /* 0x0000001100007c02 */ /* 0x000fce0008000f00 */
.L_x_450:
[----:B-1----:R1:W2:Y:S02]  /*14aa0*/  SYNCS.PHASECHK.TRANS64.TRYWAIT P1, [R0+URZ+0xb038], R3 ;  /* 0x00b03803000075a7 */ /* 0x0022a400080211ff */
[----:B--2---:R-:W-:Y:S05]  /*14ab0*/  @!P1 NANOSLEEP.SYNCS 0x989680 ;  /* 0x009896800000995d */ /* 0x004fea0003900000 */
[----:B------:R-:W2:Y:S02]  /*14ac0*/  @!P1 SYNCS.PHASECHK.TRANS64 P1, [R0+URZ+0xb038], R3 ;  /* 0x00b03803000095a7 */ /* 0x000ea400080210ff */
[----:B--2---:R-:W-:Y:S05]  /*14ad0*/  @!P1 BRA `(.L_x_450) ;  /* 0xfffffffc00f09947 */ /* 0x004fea000383ffff */
[----:B------:R-:W-:Y:S05]  /*14ae0*/  BRA `(.L_x_451) ;  /* 0xffffffd000007947 */ /* 0x000fea000383ffff */
.L_x_321:
[----:B------:R-:W-:-:S07]  /*14af0*/  MOV R0, UR17 ;  /* 0x0000001100007c02 */ /* 0x000fce0008000f00 */
.L_x_452:
[----:B-1----:R1:W2:Y:S02]  /*14b00*/  SYNCS.PHASECHK.TRANS64.TRYWAIT P1, [R0+URZ+0xb038], R3 ;  /* 0x00b03803000075a7 */ /* 0x0022a400080211ff */
[----:B--2---:R-:W-:Y:S05]  /*14b10*/  @!P1 NANOSLEEP.SYNCS 0x989680 ;  /* 0x009896800000995d */ /* 0x004fea0003900000 */
[----:B------:R-:W2:Y:S02]  /*14b20*/  @!P1 SYNCS.PHASECHK.TRANS64 P1, [R0+URZ+0xb038], R3 ;  /* 0x00b03803000095a7 */ /* 0x000ea400080210ff */
[----:B--2---:R-:W-:Y:S05]  /*14b30*/  @!P1 BRA `(.L_x_452) ;  /* 0xfffffffc00f09947 */ /* 0x004fea000383ffff */
[----:B------:R-:W-:Y:S05]  /*14b40*/  BRA `(.L_x_453) ;  /* 0xffffffd000687947 */ /* 0x000fea000383ffff */
.L_x_326:
[----:B------:R-:W-:-:S07]  /*14b50*/  MOV R0, UR17 ;  /* 0x0000001100007c02 */ /* 0x000fce0008000f00 */
.L_x_454:
[----:B-1----:R1:W2:Y:S02]  /*14b60*/  SYNCS.PHASECHK.TRANS64.TRYWAIT P1, [R0+URZ+0xb038], R3 ;  /* 0x00b03803000075a7 */ /* 0x0022a400080211ff */
[----:B--2---:R-:W-:Y:S05]  /*14b70*/  @!P1 NANOSLEEP.SYNCS 0x989680 ;  /* 0x009896800000995d */ /* 0x004fea0003900000 */
[----:B------:R-:W2:Y:S02]  /*14b80*/  @!P1 SYNCS.PHASECHK.TRANS64 P1, [R0+URZ+0xb038], R3 ;  /* 0x00b03803000095a7 */ /* 0x000ea400080210ff */
[----:B--2---:R-:W-:Y:S05]  /*14b90*/  @!P1 BRA `(.L_x_454) ;  /* 0xfffffffc00f09947 */ /* 0x004fea000383ffff */
[----:B------:R-:W-:Y:S05]  /*14ba0*/  BRA `(.L_x_455) ;  /* 0xffffffd000d07947 */ /* 0x000fea000383ffff */
.L_x_331:
[----:B------:R-:W-:-:S07]  /*14bb0*/  MOV R0, UR17 ;  /* 0x0000001100007c02 */ /* 0x000fce0008000f00 */
.L_x_456:
[----:B-1----:R1:W2:Y:S02]  /*14bc0*/  SYNCS.PHASECHK.TRANS64.TRYWAIT P1, [R0+URZ+0xb038], R3 ;  /* 0x00b03803000075a7 */ /* 0x0022a400080211ff */
[----:B--2---:R-:W-:Y:S05]  /*14bd0*/  @!P1 NANOSLEEP.SYNCS 0x989680 ;  /* 0x009896800000995d */ /* 0x004fea0003900000 */
[----:B------:R-:W2:Y:S02]  /*14be0*/  @!P1 SYNCS.PHASECHK.TRANS64 P1, [R0+URZ+0xb038], R3 ;  /* 0x00b03803000095a7 */ /* 0x000ea400080210ff */
[----:B--2---:R-:W-:Y:S05]  /*14bf0*/  @!P1 BRA `(.L_x_456) ;  /* 0xfffffffc00f09947 */ /* 0x004fea000383ffff */
[----:B------:R-:W-:Y:S05]  /*14c00*/  BRA `(.L_x_457) ;  /* 0xffffffd400387947 */ /* 0x000fea000383ffff */
.L_x_337:
[----:B------:R-:W-:-:S07]  /*14c10*/  MOV R0, UR17 ;  /* 0x0000001100007c02 */ /* 0x000fce0008000f00 */
.L_x_458:
[----:B-1----:R1:W2:Y:S02]  /*14c20*/  SYNCS.PHASECHK.TRANS64.TRYWAIT P1, [R0+URZ+0xb038], R3 ;  /* 0x00b03803000075a7 */ /* 0x0022a400080211ff */
[----:B--2---:R-:W-:Y:S05]  /*14c30*/  @!P1 NANOSLEEP.SYNCS 0x989680 ;  /* 0x009896800000995d */ /* 0x004fea0003900000 */
[----:B------:R-:W2:Y:S02]  /*14c40*/  @!P1 SYNCS.PHASECHK.TRANS64 P1, [R0+URZ+0xb038], R3 ;  /* 0x00b03803000095a7 */ /* 0x000ea400080210ff */
[----:B--2---:R-:W-:Y:S05]  /*14c50*/  @!P1 BRA `(.L_x_458) ;  /* 0xfffffffc00f09947 */ /* 0x004fea000383ffff */
[----:B------:R-:W-:Y:S05]  /*14c60*/  BRA `(.L_x_459) ;  /* 0xffffffd400bc7947 */ /* 0x000fea000383ffff */
.L_x_342:
[----:B------:R-:W-:-:S07]  /*14c70*/  MOV R0, UR17 ;  /* 0x0000001100007c02 */ /* 0x000fce0008000f00 */
.L_x_460:
[----:B-1----:R1:W2:Y:S02]  /*14c80*/  SYNCS.PHASECHK.TRANS64.TRYWAIT P1, [R0+URZ+0xb038], R3 ;  /* 0x00b03803000075a7 */ /* 0x0022a400080211ff */
[----:B--2---:R-:W-:Y:S05]  /*14c90*/  @!P1 NANOSLEEP.SYNCS 0x989680 ;  /* 0x009896800000995d */ /* 0x004fea0003900000 */
[----:B------:R-:W2:Y:S02]  /*14ca0*/  @!P1 SYNCS.PHASECHK.TRANS64 P1, [R0+URZ+0xb038], R3 ;  /* 0x00b03803000095a7 */ /* 0x000ea400080210ff */
[----:B--2---:R-:W-:Y:S05]  /*14cb0*/  @!P1 BRA `(.L_x_460) ;  /* 0xfffffffc00f09947 */ /* 0x004fea000383ffff */
[----:B------:R-:W-:Y:S05]  /*14cc0*/  BRA `(.L_x_461) ;  /* 0xffffffd800247947 */ /* 0x000fea000383ffff */
.L_x_347:
[----:B------:R-:W-:-:S07]  /*14cd0*/  MOV R0, UR17 ;  /* 0x0000001100007c02 */ /* 0x000fce0008000f00 */
.L_x_462:
[----:B-1----:R1:W2:Y:S02]  /*14ce0*/  SYNCS.PHASECHK.TRANS64.TRYWAIT P1, [R0+URZ+0xb038], R3 ;  /* 0x00b03803000075a7 */ /* 0x0022a400080211ff */
[----:B--2---:R-:W-:Y:S05]  /*14cf0*/  @!P1 NANOSLEEP.SYNCS 0x989680 ;  /* 0x009896800000995d */ /* 0x004fea0003900000 */
[----:B------:R-:W2:Y:S02]  /*14d00*/  @!P1 SYNCS.PHASECHK.TRANS64 P1, [R0+URZ+0xb038], R3 ;  /* 0x00b03803000095a7 */ /* 0x000ea400080210ff */
[----:B--2---:R-:W-:Y:S05]  /*14d10*/  @!P1 BRA `(.L_x_462) ;  /* 0xfffffffc00f09947 */ /* 0x004fea000383ffff */
[----:B------:R-:W-:Y:S05]  /*14d20*/  BRA `(.L_x_463) ;  /* 0xffffffd800947947 */ /* 0x000fea000383ffff */
.L_x_352:
[----:B------:R-:W-:-:S07]  /*14d30*/  MOV R0, UR17 ;  /* 0x0000001100007c02 */ /* 0x000fce0008000f00 */
.L_x_464:
[----:B-1----:R1:W2:Y:S02]  /*14d40*/  SYNCS.PHASECHK.TRANS64.TRYWAIT P1, [R0+URZ+0xb038], R3 ;  /* 0x00b03803000075a7 */ /* 0x0022a400080211ff */
[----:B--2---:R-:W-:Y:S05]  /*14d50*/  @!P1 NANOSLEEP.SYNCS 0x989680 ;  /* 0x009896800000995d */ /* 0x004fea0003900000 */
[----:B------:R-:W2:Y:S02]  /*14d60*/  @!P1 SYNCS.PHASECHK.TRANS64 P1, [R0+URZ+0xb038], R3 ;  /* 0x00b03803000095a7 */ /* 0x000ea400080210ff */
[----:B--2---:R-:W-:Y:S05]  /*14d70*/  @!P1 BRA `(.L_x_464) ;  /* 0xfffffffc00f09947 */ /* 0x004fea000383ffff */
[----:B------:R-:W-:Y:S05]  /*14d80*/  BRA `(.L_x_465) ;  /* 0xffffffd800fc7947 */ /* 0x000fea000383ffff */
.L_x_357:
[----:B------:R-:W-:-:S07]  /*14d90*/  MOV R0, UR17 ;  /* 0x0000001100007c02 */ /* 0x000fce0008000f00 */
.L_x_466:
[----:B-1----:R1:W2:Y:S02]  /*14da0*/  SYNCS.PHASECHK.TRANS64.TRYWAIT P1, [R0+URZ+0xb038], R3 ;  /* 0x00b03803000075a7 */ /* 0x0022a400080211ff */
[----:B--2---:R-:W-:Y:S05]  /*14db0*/  @!P1 NANOSLEEP.SYNCS 0x989680 ;  /* 0x009896800000995d */ /* 0x004fea0003900000 */
[----:B------:R-:W2:Y:S02]  /*14dc0*/  @!P1 SYNCS.PHASECHK.TRANS64 P1, [R0+URZ+0xb038], R3 ;  /* 0x00b03803000095a7 */ /* 0x000ea400080210ff */
[----:B--2---:R-:W-:Y:S05]  /*14dd0*/  @!P1 BRA `(.L_x_466) ;  /* 0xfffffffc00f09947 */ /* 0x004fea000383ffff */
[----:B------:R-:W-:Y:S05]  /*14de0*/  BRA `(.L_x_467) ;  /* 0xffffffdc00707947 */ /* 0x000fea000383ffff */
.L_x_362:
[----:B------:R-:W-:-:S07]  /*14df0*/  MOV R0, UR9 ;  /* 0x0000000900007c02 */ /* 0x000fce0008000f00 */
.L_x_468:
[----:B-1----:R1:W2:Y:S02]  /*14e00*/  SYNCS.PHASECHK.TRANS64.TRYWAIT P1, [R0+URZ+0xb038], R3 ;  /* 0x00b03803000075a7 */ /* 0x0022a400080211ff */
[----:B--2---:R-:W-:Y:S05]  /*14e10*/  @!P1 NANOSLEEP.SYNCS 0x989680 ;  /* 0x009896800000995d */ /* 0x004fea0003900000 */
[----:B------:R-:W2:Y:S02]  /*14e20*/  @!P1 SYNCS.PHASECHK.TRANS64 P1, [R0+URZ+0xb038], R3 ;  /* 0x00b03803000095a7 */ /* 0x000ea400080210ff */
[----:B--2---:R-:W-:Y:S05]  /*14e30*/  @!P1 BRA `(.L_x_468) ;  /* 0xfffffffc00f09947 */ /* 0x004fea000383ffff */
[----:B------:R-:W-:Y:S05]  /*14e40*/  BRA `(.L_x_469) ;  /* 0xffffffdc00d87947 */ /* 0x000fea000383ffff */
.L_x_369:
[----:B------:R-:W-:-:S07]  /*14e50*/  MOV R0, UR17 ;  /* 0x0000001100007c02 */ /* 0x000fce0008000f00 */
.L_x_470:
[----:B-1----:R1:W4:Y:S02]  /*14e60*/  SYNCS.PHASECHK.TRANS64.TRYWAIT P0, [R0+URZ+0xb0b0], R3 ;  /* 0x00b0b003000075a7 */ /* 0x00232400080011ff */
[----:B----4-:R-:W-:Y:S05]  /*14e70*/  @!P0 NANOSLEEP.SYNCS 0x989680 ;  /* 0x009896800000895d */ /* 0x010fea0003900000 */
[----:B------:R-:W4:Y:S02]  /*14e80*/  @!P0 SYNCS.PHASECHK.TRANS64 P0, [R0+URZ+0xb0b0], R3 ;  /* 0x00b0b003000085a7 */ /* 0x000f2400080010ff */
[----:B----4-:R-:W-:Y:S05]  /*14e90*/  @!P0 BRA `(.L_x_470) ;  /* 0xfffffffc00f08947 */ /* 0x010fea000383ffff */
[----:B------:R-:W-:Y:S05]  /*14ea0*/  BRA `(.L_x_471) ;  /* 0xffffffe400687947 */ /* 0x000fea000383ffff */
.L_x_371:
[----:B-1----:R-:W-:-:S07]  /*14eb0*/  MOV R0, UR17 ;  /* 0x0000001100007c02 */ /* 0x002fce0008000f00 */
.L_x_472:
[----:B-1----:R1:W4:Y:S02]  /*14ec0*/  SYNCS.PHASECHK.TRANS64.TRYWAIT P0, [R0+URZ+0xb0b8], R3 ;  /* 0x00b0b803000075a7 */ /* 0x00232400080011ff */
[----:B----4-:R-:W-:Y:S05]  /*14ed0*/  @!P0 NANOSLEEP.SYNCS 0x989680 ;  /* 0x009896800000895d */ /* 0x010fea0003900000 */
[----:B------:R-:W4:Y:S02]  /*14ee0*/  @!P0 SYNCS.PHASECHK.TRANS64 P0, [R0+URZ+0xb0b8], R3 ;  /* 0x00b0b803000085a7 */ /* 0x000f2400080010ff */
[----:B----4-:R-:W-:Y:S05]  /*14ef0*/  @!P0 BRA `(.L_x_472) ;  /* 0xfffffffc00f08947 */ /* 0x010fea000383ffff */
[----:B------:R-:W-:Y:S05]  /*14f00*/  BRA `(.L_x_473) ;  /* 0xffffffe400787947 */ /* 0x000fea000383ffff */
        .weak           $__internal_0_$__cuda_sm10x_tcgen05_guardrail_trap_col_being_dealloced_not_returned_by_alloc
        .type           $__internal_0_$__cuda_sm10x_tcgen05_guardrail_trap_col_being_dealloced_not_returned_by_alloc,@function
        .size           $__internal_0_$__cuda_sm10x_tcgen05_guardrail_trap_col_being_dealloced_not_returned_by_alloc,($__internal_1_$__cuda_sm10x_tcgen05_guardrail_trap_phase_invalid_during_alloc - $__internal_0_$__cuda_sm10x_tcgen05_guardrail_trap_col_being_dealloced_not_returned_by_alloc)
$__internal_0_$__cuda_sm10x_tcgen05_guardrail_trap_col_being_dealloced_not_returned_by_alloc:
[----:B------:R-:W-:Y:S05]  /*14f10*/  BPT.TRAP 0x1 ;  /* 0x000000040000795c */ /* 0x000fea0000300000 */
[----:B------:R-:W-:-:S04]  /*14f20*/  MOV R3, 0x0 ;  /* 0x0000000000037802 */ /* 0x000fc80000000f00 */
[----:B------:R-:W-:Y:S05]  /*14f30*/  RET.REL.NODEC R2 `(_ZN7cutlass13device_kernelINS_4fmha6kernel36Sm100FmhaFwdKernelTmaWarpspecializedIN4cute5tupleIJiiiNS5_IJNS5_IJiiEEEiEEEEEENS1_10collective38Sm100FmhaFwdMainloopTmaWarpspecializedINS_6half_tEffNS5_IJNS4_1CILi256EEENSC_ILi64EEENSC_ILi32EEEEEENS5_IJiNSC_ILi1EEES7_EEENS5_IJiSH_NS5_IJNS5_IJNSC_ILi0EEEiEEEiEEEEEESM_NS9_10CausalMaskILb1EEENS5_IJNSC_ILi2EEESH_SH_EEENSC_ILb0EEEEENS9_38Sm100FmhaFwdEpilogueTmaWarpspecializedISB_fNS5_IJNSC_ILi128EEESF_SE_EEESI_NS5_IJSH_S7_EEESR_EENS2_23PersistentTileSchedulerENS2_41Sm100FmhaCtxKernelWarpspecializedScheduleEEEEEvNT_6ParamsE) ;  /* 0xfffffeb002307950 */ /* 0x000fea0003c3ffff */
        .weak           $__internal_1_$__cuda_sm10x_tcgen05_guardrail_trap_phase_invalid_during_alloc
        .type           $__internal_1_$__cuda_sm10x_tcgen05_guardrail_trap_phase_invalid_during_alloc,@function
        .size           $__internal_1_$__cuda_sm10x_tcgen05_guardrail_trap_phase_invalid_during_alloc,($__internal_2_$__cuda_sm10x_tcgen05_guardrail_trap_unallocated_columns_being_dealloced - $__internal_1_$__cuda_sm10x_tcgen05_guardrail_trap_phase_invalid_during_alloc)
$__internal_1_$__cuda_sm10x_tcgen05_guardrail_trap_phase_invalid_during_alloc:
[----:B------:R-:W-:Y:S05]  /*14f40*/  BPT.TRAP 0x1 ;  /* 0x000000040000795c */ /* 0x000fea0000300000 */
[----:B------:R-:W-:-:S04]  /*14f50*/  HFMA2 R3, -RZ, RZ, 0, 0 ;  /* 0x00000000ff037431 */ /* 0x000fc800000001ff */
[----:B------:R-:W-:Y:S05]  /*14f60*/  RET.REL.NODEC R2 `(_ZN7cutlass13device_kernelINS_4fmha6kernel36Sm100FmhaFwdKernelTmaWarpspecializedIN4cute5tupleIJiiiNS5_IJNS5_IJiiEEEiEEEEEENS1_10collective38Sm100FmhaFwdMainloopTmaWarpspecializedINS_6half_tEffNS5_IJNS4_1CILi256EEENSC_ILi64EEENSC_ILi32EEEEEENS5_IJiNSC_ILi1EEES7_EEENS5_IJiSH_NS5_IJNS5_IJNSC_ILi0EEEiEEEiEEEEEESM_NS9_10CausalMaskILb1EEENS5_IJNSC_ILi2EEESH_SH_EEENSC_ILb0EEEEENS9_38Sm100FmhaFwdEpilogueTmaWarpspecializedISB_fNS5_IJNSC_ILi128EEESF_SE_EEESI_NS5_IJSH_S7_EEESR_EENS2_23PersistentTileSchedulerENS2_41Sm100FmhaCtxKernelWarpspecializedScheduleEEEEEvNT_6ParamsE) ;  /* 0xfffffeb002247950 */ /* 0x000fea0003c3ffff */
        .weak           $__internal_2_$__cuda_sm10x_tcgen05_guardrail_trap_unallocated_columns_being_dealloced
        .type           $__internal_2_$__cuda_sm10x_tcgen05_guardrail_trap_unallocated_columns_being_dealloced,@function
        .size           $__internal_2_$__cuda_sm10x_tcgen05_guardrail_trap_unallocated_columns_being_dealloced,($__internal_3_$__cuda_sm3x_div_rn_noftz_f32_slowpath - $__internal_2_$__cuda_sm10x_tcgen05_guardrail_trap_unallocated_columns_being_dealloced)
$__internal_2_$__cuda_sm10x_tcgen05_guardrail_trap_unallocated_columns_being_dealloced:
[----:B------:R-:W-:Y:S05]  /*14f70*/  BPT.TRAP 0x1 ;  /* 0x000000040000795c */ /* 0x000fea0000300000 */
[----:B------:R-:W-:-:S04]  /*14f80*/  MOV R3, 0x0 ;  /* 0x0000000000037802 */ /* 0x000fc80000000f00 */
[----:B------:R-:W-:Y:S05]  /*14f90*/  RET.REL.NODEC R2 `(_ZN7cutlass13device_kernelINS_4fmha6kernel36Sm100FmhaFwdKernelTmaWarpspecializedIN4cute5tupleIJiiiNS5_IJNS5_IJiiEEEiEEEEEENS1_10collective38Sm100FmhaFwdMainloopTmaWarpspecializedINS_6half_tEffNS5_IJNS4_1CILi256EEENSC_ILi64EEENSC_ILi32EEEEEENS5_IJiNSC_ILi1EEES7_EEENS5_IJiSH_NS5_IJNS5_IJNSC_ILi0EEEiEEEiEEEEEESM_NS9_10CausalMaskILb1EEENS5_IJNSC_ILi2EEESH_SH_EEENSC_ILb0EEEEENS9_38Sm100FmhaFwdEpilogueTmaWarpspecializedISB_fNS5_IJNSC_ILi128EEESF_SE_EEESI_NS5_IJSH_S7_EEESR_EENS2_23PersistentTileSchedulerENS2_41Sm100FmhaCtxKernelWarpspecializedScheduleEEEEEvNT_6ParamsE) ;  /* 0xfffffeb002187950 */ /* 0x000fea0003c3ffff */
        .weak           $__internal_3_$__cuda_sm3x_div_rn_noftz_f32_slowpath
        .type           $__internal_3_$__cuda_sm3x_div_rn_noftz_f32_slowpath,@function
        .size           $__internal_3_$__cuda_sm3x_div_rn_noftz_f32_slowpath,(.L_x_490 - $__internal_3_$__cuda_sm3x_div_rn_noftz_f32_slowpath)
$__internal_3_$__cuda_sm3x_div_rn_noftz_f32_slowpath:
[----:B------:R-:W-:Y:S01]  /*14fa0*/  SHF.R.U32.HI R3, RZ, 0x17, R22 ;  /* 0x00000017ff037819 */ /* 0x000fe20000011616 */
[----:B------:R-:W-:Y:S01]  /*14fb0*/  BSSY B1, `(.L_x_474) ;  /* 0x0000065000017945 */ /* 0x000fe20003800000 */
[--C-:B------:R-:W-:Y:S01]  /*14fc0*/  SHF.R.U32.HI R8, RZ, 0x17, R30.reuse ;  /* 0x00000017ff087819 */ /* 0x100fe2000001161e */
[----:B------:R-:W-:Y:S01]  /*14fd0*/  IMAD.MOV.U32 R7, RZ, RZ, R30 ;  /* 0x000000ffff077224 */ /* 0x000fe200078e001e */
[----:B------:R-:W-:Y:S01]  /*14fe0*/  LOP3.LUT R3, R3, 0xff, RZ, 0xc0, !PT ;  /* 0x000000ff03037812 */ /* 0x000fe200078ec0ff */
[----:B------:R-:W-:Y:S01]  /*14ff0*/  IMAD.MOV.U32 R6, RZ, RZ, R22 ;  /* 0x000000ffff067224 */ /* 0x000fe200078e0016 */
[----:B------:R-:W-:-:S03]  /*15000*/  LOP3.LUT R8, R8, 0xff, RZ, 0xc0, !PT ;  /* 0x000000ff08087812 */ /* 0x000fc600078ec0ff */
[----:B------:R-:W-:Y:S02]  /*15010*/  VIADD R0, R3, 0xffffffff ;  /* 0xffffffff03007836 */ /* 0x000fe40000000000 */
[----:B------:R-:W-:-:S03]  /*15020*/  VIADD R5, R8, 0xffffffff ;  /* 0xffffffff08057836 */ /* 0x000fc60000000000 */
[----:B------:R-:W-:-:S04]  /*15030*/  ISETP.GT.U32.AND P0, PT, R0, 0xfd, PT ;  /* 0x000000fd0000780c */ /* 0x000fc80003f04070 */
[----:B------:R-:W-:-:S13]  /*15040*/  ISETP.GT.U32.OR P0, PT, R5, 0xfd, P0 ;  /* 0x000000fd0500780c */ /* 0x000fda0000704470 */
[----:B------:R-:W-:Y:S01]  /*15050*/  @!P0 IMAD.MOV.U32 R10, RZ, RZ, RZ ;  /* 0x000000ffff0a8224 */ /* 0x000fe200078e00ff */
[----:B------:R-:W-:Y:S06]  /*15060*/  @!P0 BRA `(.L_x_475) ;  /* 0x00000000005c8947 */ /* 0x000fec0003800000 */
[----:B------:R-:W-:Y:S02]  /*15070*/  FSETP.GTU.FTZ.AND P1, PT, |R30|, +INF , PT ;  /* 0x7f8000001e00780b */ /* 0x000fe40003f3c200 */
[----:B------:R-:W-:-:S04]  /*15080*/  FSETP.GTU.FTZ.AND P0, PT, |R22|, +INF , PT ;  /* 0x7f8000001600780b */ /* 0x000fc80003f1c200 */
[----:B------:R-:W-:-:S13]  /*15090*/  PLOP3.LUT P0, PT, P1, P0, PT, 0xf8, 0x8f ;  /* 0x00000000008f781c */ /* 0x000fda0000f01f70 */
[----:B------:R-:W-:Y:S05]  /*150a0*/  @P0 BRA `(.L_x_476) ;  /* 0x0000000400500947 */ /* 0x000fea0003800000 */
[----:B------:R-:W-:-:S13]  /*150b0*/  LOP3.LUT P0, RZ, R6, 0x7fffffff, R7, 0xc8, !PT ;  /* 0x7fffffff06ff7812 */ /* 0x000fda000780c807 */
[----:B------:R-:W-:Y:S05]  /*150c0*/  @!P0 BRA `(.L_x_477) ;  /* 0x0000000400408947 */ /* 0x000fea0003800000 */
[----:B------:R-:W-:Y:S02]  /*150d0*/  FSETP.NEU.FTZ.AND P0, PT, |R30|, +INF , PT ;  /* 0x7f8000001e00780b */ /* 0x000fe40003f1d200 */
[----:B------:R-:W-:Y:S02]  /*150e0*/  FSETP.NEU.FTZ.AND P1, PT, |R22|, +INF , PT ;  /* 0x7f8000001600780b */ /* 0x000fe40003f3d200 */
[----:B------:R-:W-:-:S11]  /*150f0*/  FSETP.NEU.FTZ.AND P2, PT, |R30|, +INF , PT ;  /* 0x7f8000001e00780b */ /* 0x000fd60003f5d200 */
[----:B------:R-:W-:Y:S05]  /*15100*/  @!P1 BRA !P0, `(.L_x_477) ;  /* 0x0000000400309947 */ /* 0x000fea0004000000 */
[----:B------:R-:W-:-:S04]  /*15110*/  LOP3.LUT P0, RZ, R7, 0x7fffffff, RZ, 0xc0, !PT ;  /* 0x7fffffff07ff7812 */ /* 0x000fc8000780c0ff */
[----:B------:R-:W-:-:S13]  /*15120*/  PLOP3.LUT P0, PT, P1, P0, PT, 0x2f, 0xf2 ;  /* 0x0000000000f2781c */ /* 0x000fda0000f00577 */
[----:B------:R-:W-:Y:S05]  /*15130*/  @P0 BRA `(.L_x_478) ;  /* 0x00000004001c0947 */ /* 0x000fea0003800000 */
[----:B------:R-:W-:-:S04]  /*15140*/  LOP3.LUT P0, RZ, R6, 0x7fffffff, RZ, 0xc0, !PT ;  /* 0x7fffffff06ff7812 */ /* 0x000fc8000780c0ff */
[----:B------:R-:W-:-:S13]  /*15150*/  PLOP3.LUT P0, PT, P2, P0, PT, 0x2f, 0xf2 ;  /* 0x0000000000f2781c */ /* 0x000fda0001700577 */
[----:B------:R-:W-:Y:S05]  /*15160*/  @P0 BRA `(.L_x_479) ;  /* 0x0000000400040947 */ /* 0x000fea0003800000 */
[----:B------:R-:W-:Y:S02]  /*15170*/  ISETP.GE.AND P1, PT, R5, RZ, PT ;  /* 0x000000ff0500720c */ /* 0x000fe40003f26270 */
[----:B------:R-:W-:-:S11]  /*15180*/  ISETP.GE.AND P0, PT, R0, RZ, PT ;  /* 0x000000ff0000720c */ /* 0x000fd60003f06270 */
[----:B------:R-:W-:Y:S01]  /*15190*/  @P1 MOV R10, RZ ;  /* 0x000000ff000a1202 */ /* 0x000fe20000000f00 */
[----:B------:R-:W-:Y:S01]  /*151a0*/  @!P1 FFMA R7, R30, 1.84467440737095516160e+19, RZ ;  /* 0x5f8000001e079823 */ /* 0x000fe200000000ff */
[----:B------:R-:W-:Y:S01]  /*151b0*/  @!P1 MOV R10, 0xffffffc0 ;  /* 0xffffffc0000a9802 */ /* 0x000fe20000000f00 */
[----:B------:R-:W-:-:S03]  /*151c0*/  @!P0 FFMA R6, R22, 1.84467440737095516160e+19, RZ ;  /* 0x5f80000016068823 */ /* 0x000fc600000000ff */
[----:B------:R-:W-:-:S07]  /*151d0*/  @!P0 IADD3 R10, PT, PT, R10, 0x40, RZ ;  /* 0x000000400a0a8810 */ /* 0x000fce0007ffe0ff */
.L_x_475:
[----:B------:R-:W-:Y:S01]  /*151e0*/  LEA R11, R3, 0xc0800000, 0x17 ;  /* 0xc0800000030b7811 */ /* 0x000fe200078eb8ff */
[----:B------:R-:W-:Y:S01]  /*151f0*/  BSSY B0, `(.L_x_480) ;  /* 0x0000036000007945 */ /* 0x000fe20003800000 */
[----:B------:R-:W-:Y:S02]  /*15200*/  IADD3 R8, PT, PT, R8, -0x7f, RZ ;  /* 0xffffff8108087810 */ /* 0x000fe40007ffe0ff */
[----:B------:R-:W-:-:S03]  /*15210*/  IADD3 R11, PT, PT, -R11, R6, RZ ;  /* 0x000000060b0b7210 */ /* 0x000fc60007ffe1ff */
[----:B------:R-:W-:Y:S01]  /*15220*/  IMAD R9, R8, -0x800000, R7 ;  /* 0xff80000008097824 */ /* 0x000fe200078e0207 */
[----:B------:R-:W1:Y:S01]  /*15230*/  MUFU.RCP R5, R11 ;  /* 0x0000000b00057308 */ /* 0x000e620000001000 */
[----:B------:R-:W-:-:S04]  /*15240*/  FADD.FTZ R6, -R11, -RZ ;  /* 0x800000ff0b067221 */ /* 0x000fc80000010100 */
[----:B-1----:R-:W-:-:S04]  /*15250*/  FFMA R0, R5, R6, 1 ;  /* 0x3f80000005007423 */ /* 0x002fc80000000006 */
[----:B------:R-:W-:-:S04]  /*15260*/  FFMA R0, R5, R0, R5 ;  /* 0x0000000005007223 */ /* 0x000fc80000000005 */
[----:B------:R-:W-:-:S04]  /*15270*/  FFMA R7, R9, R0, RZ ;  /* 0x0000000009077223 */ /* 0x000fc800000000ff */
[----:B------:R-:W-:-:S04]  /*15280*/  FFMA R5, R6, R7, R9 ;  /* 0x0000000706057223 */ /* 0x000fc80000000009 */
[----:B------:R-:W-:-:S04]  /*15290*/  FFMA R5, R0, R5, R7 ;  /* 0x0000000500057223 */ /* 0x000fc80000000007 */
[----:B------:R-:W-:Y:S01]  /*152a0*/  FFMA R6, R6, R5, R9 ;  /* 0x0000000506067223 */ /* 0x000fe20000000009 */
[----:B------:R-:W-:-:S03]  /*152b0*/  IADD3 R9, PT, PT, R8, 0x7f, -R3 ;  /* 0x0000007f08097810 */ /* 0x000fc60007ffe803 */
[----:B------:R-:W-:Y:S01]  /*152c0*/  FFMA R7, R0, R6, R5 ;  /* 0x0000000600077223 */ /* 0x000fe20000000005 */
[----:B------:R-:W-:-:S04]  /*152d0*/  IADD3 R10, PT, PT, R9, R10, RZ ;  /* 0x0000000a090a7210 */ /* 0x000fc80007ffe0ff */
[----:B------:R-:W-:-:S04]  /*152e0*/  SHF.R.U32.HI R3, RZ, 0x17, R7 ;  /* 0x00000017ff037819 */ /* 0x000fc80000011607 */
[----:B------:R-:W-:-:S04]  /*152f0*/  LOP3.LUT R3, R3, 0xff, RZ, 0xc0, !PT ;  /* 0x000000ff03037812 */ /* 0x000fc800078ec0ff */
[----:B------:R-:W-:-:S04]  /*15300*/  IADD3 R3, PT, PT, R3, R10, RZ ;  /* 0x0000000a03037210 */ /* 0x000fc80007ffe0ff */
[----:B------:R-:W-:-:S04]  /*15310*/  IADD3 R8, PT, PT, R3, -0x1, RZ ;  /* 0xffffffff03087810 */ /* 0x000fc80007ffe0ff */
[----:B------:R-:W-:-:S13]  /*15320*/  ISETP.GE.U32.AND P0, PT, R8, 0xfe, PT ;  /* 0x000000fe0800780c */ /* 0x000fda0003f06070 */
[----:B------:R-:W-:Y:S05]  /*15330*/  @!P0 BRA `(.L_x_481) ;  /* 0x0000000000808947 */ /* 0x000fea0003800000 */
[----:B------:R-:W-:-:S13]  /*15340*/  ISETP.GT.AND P0, PT, R3, 0xfe, PT ;  /* 0x000000fe0300780c */ /* 0x000fda0003f04270 */
[----:B------:R-:W-:Y:S05]  /*15350*/  @P0 BRA `(.L_x_482) ;  /* 0x00000000006c0947 */ /* 0x000fea0003800000 */
[----:B------:R-:W-:-:S13]  /*15360*/  ISETP.GE.AND P0, PT, R3, 0x1, PT ;  /* 0x000000010300780c */ /* 0x000fda0003f06270 */
[----:B------:R-:W-:Y:S05]  /*15370*/  @P0 BRA `(.L_x_483) ;  /* 0x0000000000740947 */ /* 0x000fea0003800000 */
[----:B------:R-:W-:Y:S02]  /*15380*/  ISETP.GE.AND P0, PT, R3, -0x18, PT ;  /* 0xffffffe80300780c */ /* 0x000fe40003f06270 */
[----:B------:R-:W-:-:S11]  /*15390*/  LOP3.LUT R7, R7, 0x80000000, RZ, 0xc0, !PT ;  /* 0x8000000007077812 */ /* 0x000fd600078ec0ff */
[----:B------:R-:W-:Y:S05]  /*153a0*/  @!P0 BRA `(.L_x_483) ;  /* 0x0000000000688947 */ /* 0x000fea0003800000 */
[CCC-:B------:R-:W-:Y:S01]  /*153b0*/  FFMA.RZ R8, R0.reuse, R6.reuse, R5.reuse ;  /* 0x0000000600087223 */ /* 0x1c0fe2000000c005 */
[CCC-:B------:R-:W-:Y:S01]  /*153c0*/  FFMA.RP R9, R0.reuse, R6.reuse, R5.reuse ;  /* 0x0000000600097223 */ /* 0x1c0fe20000008005 */
[----:B------:R-:W-:Y:S01]  /*153d0*/  FFMA.RM R6, R0, R6, R5 ;  /* 0x0000000600067223 */ /* 0x000fe20000004005 */
[C---:B------:R-:W-:Y:S01]  /*153e0*/  VIADD R0, R3.reuse, 0x20 ;  /* 0x0000002003007836 */ /* 0x040fe20000000000 */
[C---:B------:R-:W-:Y:S02]  /*153f0*/  ISETP.NE.AND P0, PT, R3.reuse, RZ, PT ;  /* 0x000000ff0300720c */ /* 0x040fe40003f05270 */
[----:B------:R-:W-:Y:S02]  /*15400*/  LOP3.LUT R8, R8, 0x7fffff, RZ, 0xc0, !PT ;  /* 0x007fffff08087812 */ /* 0x000fe400078ec0ff */
[----:B------:R-:W-:Y:S01]  /*15410*/  ISETP.NE.AND P1, PT, R3, RZ, PT ;  /* 0x000000ff0300720c */ /* 0x000fe20003f25270 */
[----:B------:R-:W-:Y:S01]  /*15420*/  IMAD.MOV R3, RZ, RZ, -R3 ;  /* 0x000000ffff037224 */ /* 0x000fe200078e0a03 */
[----:B------:R-:W-:-:S02]  /*15430*/  LOP3.LUT R5, R8, 0x800000, RZ, 0xfc, !PT ;  /* 0x0080000008057812 */ /* 0x000fc400078efcff */
[----:B------:R-:W-:Y:S02]  /*15440*/  FSETP.NEU.FTZ.AND P2, PT, R9, R6, PT ;  /* 0x000000060900720b */ /* 0x000fe40003f5d000 */
[----:B------:R-:W-:Y:S02]  /*15450*/  SHF.L.U32 R0, R5, R0, RZ ;  /* 0x0000000005007219 */ /* 0x000fe400000006ff */
[----:B------:R-:W-:Y:S02]  /*15460*/  SEL R6, R3, RZ, P0 ;  /* 0x000000ff03067207 */ /* 0x000fe40000000000 */
[----:B------:R-:W-:Y:S02]  /*15470*/  ISETP.NE.AND P1, PT, R0, RZ, P1 ;  /* 0x000000ff0000720c */ /* 0x000fe40000f25270 */
[----:B------:R-:W-:Y:S02]  /*15480*/  SHF.R.U32.HI R5, RZ, R6, R5 ;  /* 0x00000006ff057219 */ /* 0x000fe40000011605 */
[----:B------:R-:W-:-:S02]  /*15490*/  PLOP3.LUT P1, PT, P2, P1, PT, 0xf8, 0x8f ;  /* 0x00000000008f781c */ /* 0x000fc40001723f70 */
[----:B------:R-:W-:Y:S02]  /*154a0*/  SHF.R.U32.HI R3, RZ, 0x1, R5 ;  /* 0x00000001ff037819 */ /* 0x000fe40000011605 */
[----:B------:R-:W-:-:S04]  /*154b0*/  SEL R0, RZ, 0x1, !P1 ;  /* 0x00000001ff007807 */ /* 0x000fc80004800000 */
[----:B------:R-:W-:-:S04]  /*154c0*/  LOP3.LUT R0, R0, 0x1, R3, 0xf8, !PT ;  /* 0x0000000100007812 */ /* 0x000fc800078ef803 */
[----:B------:R-:W-:-:S05]  /*154d0*/  LOP3.LUT R0, R0, R5, RZ, 0xc0, !PT ;  /* 0x0000000500007212 */ /* 0x000fca00078ec0ff */
[----:B------:R-:W-:-:S05]  /*154e0*/  IMAD.IADD R0, R3, 0x1, R0 ;  /* 0x0000000103007824 */ /* 0x000fca00078e0200 */
[----:B------:R-:W-:Y:S01]  /*154f0*/  LOP3.LUT R7, R0, R7, RZ, 0xfc, !PT ;  /* 0x0000000700077212 */ /* 0x000fe200078efcff */
[----:B------:R-:W-:Y:S05]  /*15500*/  BRA `(.L_x_483) ;  /* 0x0000000000107947 */ /* 0x000fea0003800000 */
.L_x_482:
[----:B------:R-:W-:-:S04]  /*15510*/  LOP3.LUT R7, R7, 0x80000000, RZ, 0xc0, !PT ;  /* 0x8000000007077812 */ /* 0x000fc800078ec0ff */
[----:B------:R-:W-:Y:S01]  /*15520*/  LOP3.LUT R7, R7, 0x7f800000, RZ, 0xfc, !PT ;  /* 0x7f80000007077812 */ /* 0x000fe200078efcff */
[----:B------:R-:W-:Y:S05]  /*15530*/  BRA `(.L_x_483) ;  /* 0x0000000000047947 */ /* 0x000fea0003800000 */
.L_x_481:
[----:B------:R-:W-:Y:S02]  /*15540*/  LEA R7, R10, R7, 0x17 ;  /* 0x000000070a077211 */ /* 0x000fe400078eb8ff */
.L_x_483:
[----:B------:R-:W-:Y:S05]  /*15550*/  BSYNC B0 ;  /* 0x0000000000007941 */ /* 0x000fea0003800000 */
.L_x_480:
[----:B------:R-:W-:Y:S01]  /*15560*/  MOV R32, R7 ;  /* 0x0000000700207202 */ /* 0x000fe20000000f00 */
[----:B------:R-:W-:Y:S05]  /*15570*/  BRA `(.L_x_484) ;  /* 0x0000000000207947 */ /* 0x000fea0003800000 */
.L_x_479:
[----:B------:R-:W-:-:S04]  /*15580*/  LOP3.LUT R6, R6, 0x80000000, R7, 0x48, !PT ;  /* 0x8000000006067812 */ /* 0x000fc800078e4807 */
[----:B------:R-:W-:Y:S01]  /*15590*/  LOP3.LUT R32, R6, 0x7f800000, RZ, 0xfc, !PT ;  /* 0x7f80000006207812 */ /* 0x000fe200078efcff */
[----:B------:R-:W-:Y:S05]  /*155a0*/  BRA `(.L_x_484) ;  /* 0x0000000000147947 */ /* 0x000fea0003800000 */
.L_x_478:
[----:B------:R-:W-:Y:S01]  /*155b0*/  LOP3.LUT R32, R6, 0x80000000, R7, 0x48, !PT ;  /* 0x8000000006207812 */ /* 0x000fe200078e4807 */
[----:B------:R-:W-:Y:S05]  /*155c0*/  BRA `(.L_x_484) ;  /* 0x00000000000c7947 */ /* 0x000fea0003800000 */
.L_x_477:
[----:B------:R-:W1:Y:S01]  /*155d0*/  MUFU.RSQ R32, -QNAN ;  /* 0xffc0000000207908 */ /* 0x000e620000001400 */
[----:B------:R-:W-:Y:S05]  /*155e0*/  BRA `(.L_x_484) ;  /* 0x0000000000047947 */ /* 0x000fea0003800000 */
.L_x_476:
[----:B------:R-:W-:-:S07]  /*155f0*/  FADD.FTZ R32, R30, R22 ;  /* 0x000000161e207221 */ /* 0x000fce0000010000 */
.L_x_484:
[----:B------:R-:W-:Y:S05]  /*15600*/  BSYNC B1 ;  /* 0x0000000000017941 */ /* 0x000fea0003800000 */
.L_x_474:
[----:B------:R-:W-:-:S04]  /*15610*/  HFMA2 R5, -RZ, RZ, 0, 0 ;  /* 0x00000000ff057431 */ /* 0x000fc800000001ff */
[----:B-1----:R-:W-:Y:S05]  /*15620*/  RET.REL.NODEC R4 `(_ZN7cutlass13device_kernelINS_4fmha6kernel36Sm100FmhaFwdKernelTmaWarpspecializedIN4cute5tupleIJiiiNS5_IJNS5_IJiiEEEiEEEEEENS1_10collective38Sm100FmhaFwdMainloopTmaWarpspecializedINS_6half_tEffNS5_IJNS4_1CILi256EEENSC_ILi64EEENSC_ILi32EEEEEENS5_IJiNSC_ILi1EEES7_EEENS5_IJiSH_NS5_IJNS5_IJNSC_ILi0EEEiEEEiEEEEEESM_NS9_10CausalMaskILb1EEENS5_IJNSC_ILi2EEESH_SH_EEENSC_ILb0EEEEENS9_38Sm100FmhaFwdEpilogueTmaWarpspecializedISB_fNS5_IJNSC_ILi128EEESF_SE_EEESI_NS5_IJSH_S7_EEESR_EENS2_23PersistentTileSchedulerENS2_41Sm100FmhaCtxKernelWarpspecializedScheduleEEEEEvNT_6ParamsE) ;  /* 0xfffffea804747950 */ /* 0x002fea0003c3ffff */
.L_x_485:
[----:B------:R-:W-:-:S00]  /*15630*/  BRA `(.L_x_485) ;  /* 0xfffffffc00fc7947 */ /* 0x000fc0000383ffff */
[----:B------:R-:W-:-:S00]  /*15640*/  NOP ;  /* 0x0000000000007918 */ /* 0x000fc00000000000 */
        /* <DEDUP_REMOVED lines=11> */
.L_x_490:


//--------------------- .nv.global.init           --------------------------
	.section	.nv.global.init,"aw",@progbits
.nv.global.init:
	.type		$str$23,@object
	.size		$str$23,($str$37 - $str$23)
$str$23:
        /*0000*/ 	.byte	0x0a, 0x00
	.type		$str$37,@object
	.size		$str$37,($str$32 - $str$37)
$str$37:
        /*0002*/ 	.byte	0x3a, 0x00
	.type		$str$32,@object
	.size		$str$32,($str$29 - $str$32)
$str$32:
        /*0004*/ 	.byte	0x5f, 0x00
	.type		$str$29,@object
	.size		$str$29,($str$28 - $str$29)
$str$29:
        /*0006*/ 	.byte	0x25, 0x64, 0x00
	.type		$str$28,@object
	.size		$str$28,($str$30 - $str$28)
$str$28:
        /*0009*/ 	.byte	0x25, 0x63, 0x00
	.type		$str$30,@object
	.size		$str$30,($str$31 - $str$30)
$str$30:
        /*000c*/ 	.byte	0x25, 0x73, 0x00
	.type		$str$31,@object
	.size		$str$31,($str$35 - $str$31)
$str$31:
        /*000f*/ 	.byte	0x20, 0x6f, 0x20, 0x00
	.type		$str$35,@object
	.size		$str$35,($str$22 - $str$35)
$str$35:
        /*0013*/ 	.byte	0x70, 0x74, 0x72, 0x5b, 0x00
	.type		$str$22,@object
	.size		$str$22,($str$34 - $str$22)
$str$22:
        /*0018*/ 	.byte	0x73, 0x4f, 0x3a, 0x20, 0x00
	.type		$str$34,@object
	.size		$str$34,($str$36 - $str$34)
$str$34:
        /*001d*/ 	.byte	0x73, 0x6d, 0x65, 0x6d, 0x5f, 0x00
	.type		$str$36,@object
	.size		$str$36,($str$33 - $str$36)
$str$36:
        /*0023*/ 	.byte	0x62, 0x5d, 0x28, 0x25, 0x70, 0x29, 0x00
	.type		$str$33,@object
	.size		$str$33,($str$27 - $str$33)
$str$33:
        /*002a*/ 	.byte	0x53, 0x77, 0x3c, 0x25, 0x64, 0x2c, 0x25, 0x64, 0x2c, 0x25, 0x64, 0x3e, 0x00
	.type		$str$27,@object
	.size		$str$27,($str$26 - $str$27)
$str$27:
        /*0037*/ 	.byte	0x2f, 0x74, 0x6d, 0x70, 0x2f, 0x63, 0x75, 0x74, 0x6c, 0x61, 0x73, 0x73, 0x5f, 0x73, 0x77, 0x65
        /*0047*/ 	.byte	0x65, 0x70, 0x5f, 0x73, 0x72, 0x63, 0x2f, 0x69, 0x6e, 0x63, 0x6c, 0x75, 0x64, 0x65, 0x2f, 0x63
        /*0057*/ 	.byte	0x75, 0x74, 0x65, 0x2f, 0x61, 0x74, 0x6f, 0x6d, 0x2f, 0x63, 0x6f, 0x70, 0x79, 0x5f, 0x74, 0x72
        /*0067*/ 	.byte	0x61, 0x69, 0x74, 0x73, 0x5f, 0x73, 0x6d, 0x31, 0x30, 0x30, 0x2e, 0x68, 0x70, 0x70, 0x00
	.type		$str$26,@object
	.size		$str$26,(__unnamed_4 - $str$26)
$str$26:
        /*0076*/ 	.byte	0x28, 0x28, 0x75, 0x69, 0x6e, 0x74, 0x33, 0x32, 0x5f, 0x74, 0x28, 0x74, 0x68, 0x72, 0x65, 0x61
        /*0086*/ 	.byte	0x64, 0x49, 0x64, 0x78, 0x2e, 0x78, 0x29, 0x20, 0x2f, 0x20, 0x33, 0x32, 0x29, 0x20, 0x25, 0x20
        /*0096*/ 	.byte	0x34, 0x29, 0x20, 0x3d, 0x3d, 0x20, 0x28, 0x28, 0x28, 0x74, 0x6d, 0x65, 0x6d, 0x5f, 0x61, 0x64
        /*00a6*/ 	.byte	0x64, 0x72, 0x20, 0x3e, 0x3e, 0x20, 0x31, 0x36, 0x29, 0x20, 0x2f, 0x20, 0x33, 0x32, 0x29, 0x20
        /*00b6*/ 	.byte	0x25, 0x20, 0x34, 0x29, 0x00
	.type		__unnamed_4,@object
	.size		__unnamed_4,(__unnamed_1 - __unnamed_4)
__unnamed_4:
        /*00bb*/ 	.byte	0x63, 0x6f, 0x6e, 0x73, 0x74, 0x65, 0x78, 0x70, 0x72, 0x20, 0x76, 0x6f, 0x69, 0x64, 0x20, 0x63
        /* <DEDUP_REMOVED lines=36> */
        /*030b*/ 	.byte	0x30, 0x3e, 0x3e, 0x3e, 0x3e, 0x5d, 0x00
	.type		__unnamed_1,@object
	.size		__unnamed_1,(__unnamed_5 - __unnamed_1)
__unnamed_1:
        /* <DEDUP_REMOVED lines=37> */
        /*0562*/ 	.byte	0x3a, 0x43, 0x3c, 0x30, 0x3e, 0x3e, 0x3e, 0x3e, 0x5d, 0x00
	.type		__unnamed_5,@object
	.size		__unnamed_5,(__unnamed_6 - __unnamed_5)
__unnamed_5:
        /* <DEDUP_REMOVED lines=38> */
	.type		__unnamed_6,@object
	.size		__unnamed_6,(__unnamed_7 - __unnamed_6)
__unnamed_6:
        /* <DEDUP_REMOVED lines=37> */
        /*0a16*/ 	.byte	0x74, 0x65, 0x3a, 0x3a, 0x43, 0x3c, 0x30, 0x3e, 0x3e, 0x3e, 0x3e, 0x5d, 0x00
	.type		__unnamed_7,@object
	.size		__unnamed_7,(__unnamed_2 - __unnamed_7)
__unnamed_7:
        /* <DEDUP_REMOVED lines=37> */
        /*0c73*/ 	.byte	0x63, 0x75, 0x74, 0x65, 0x3a, 0x3a, 0x43, 0x3c, 0x30, 0x3e, 0x3e, 0x3e, 0x3e, 0x5d, 0x00
	.type		__unnamed_2,@object
	.size		__unnamed_2,(__unnamed_3 - __unnamed_2)
__unnamed_2:
        /* <DEDUP_REMOVED lines=38> */
	.type		__unnamed_3,@object
	.size		__unnamed_3,(.L_3 - __unnamed_3)
__unnamed_3:
        /* <DEDUP_REMOVED lines=38> */
        /*1142*/ 	.byte	0x3e, 0x3e, 0x5d, 0x00
.L_3:


//--------------------- .nv.shared._ZN7cutlass13device_kernelINS_4fmha6kernel36Sm100FmhaFwdKernelTmaWarpspecializedIN4cute5tupleIJiiiNS5_IJNS5_IJiiEEEiEEEEEENS1_10collective38Sm100FmhaFwdMainloopTmaWarpspecializedINS_6half_tEffNS5_IJNS4_1CILi256EEENSC_ILi64EEENSC_ILi32EEEEEENS5_IJiNSC_ILi1EEES7_EEENS5_IJiSH_NS5_IJNS5_IJNSC_ILi0EEEiEEEiEEEEEESM_NS9_10CausalMaskILb1EEENS5_IJNSC_ILi2EEESH_SH_EEENSC_ILb0EEEEENS9_38Sm100FmhaFwdEpilogueTmaWarpspecializedISB_fNS5_IJNSC_ILi128EEESF_SE_EEESI_NS5_IJSH_S7_EEESR_EENS2_23PersistentTileSchedulerENS2_41Sm100FmhaCtxKernelWarpspecializedScheduleEEEEEvNT_6ParamsE --------------------------
	.section	.nv.shared._ZN7cutlass13device_kernelINS_4fmha6kernel36Sm100FmhaFwdKernelTmaWarpspecializedIN4cute5tupleIJiiiNS5_IJNS5_IJiiEEEiEEEEEENS1_10collective38Sm100FmhaFwdMainloopTmaWarpspecializedINS_6half_tEffNS5_IJNS4_1CILi256EEENSC_ILi64EEENSC_ILi32EEEEEENS5_IJiNSC_ILi1EEES7_EEENS5_IJiSH_NS5_IJNS5_IJNSC_ILi0EEEiEEEiEEEEEESM_NS9_10CausalMaskILb1EEENS5_IJNSC_ILi2EEESH_SH_EEENSC_ILb0EEEEENS9_38Sm100FmhaFwdEpilogueTmaWarpspecializedISB_fNS5_IJNSC_ILi128EEESF_SE_EEESI_NS5_IJSH_S7_EEESR_EENS2_23PersistentTileSchedulerENS2_41Sm100FmhaCtxKernelWarpspecializedScheduleEEEEEvNT_6ParamsE,"aw",@nobits
	.sectionflags	@""
	.align	16
	.zero		1024


//--------------------- .nv.shared.reserved.0     --------------------------
	.section	.nv.shared.reserved.0,"aw",@nobits
	.weak		__nv_reservedSMEM_offset_0_alias
	.size		__nv_reservedSMEM_offset_0_alias, 0, 64
	.other		__nv_reservedSMEM_offset_0_alias,@"STO_CUDA_RESERVED_SHARED STV_DEFAULT"
__nv_reservedSMEM_offset_0_alias:
	.zero		0
.nv.shared.reserved.0:
	.zero		64
	.weak		__nv_reservedSMEM_tcgen05_partition
	.type		__nv_reservedSMEM_tcgen05_partition,@object
	.size		__nv_reservedSMEM_tcgen05_partition,(.L_0 - __nv_reservedSMEM_tcgen05_partition)
__nv_reservedSMEM_tcgen05_partition:
	.zero		32
.L_0:


//--------------------- .nv.global                --------------------------
	.section	.nv.global,"aw",@nobits
.nv.global:
	.type		_ZN39_INTERNAL_14b6e15f_4_k_cu_01ed4d28_37214cute1_E,@object
	.size		_ZN39_INTERNAL_14b6e15f_4_k_cu_01ed4d28_37214cute1_E,(_ZN39_INTERNAL_14b6e15f_4_k_cu_01ed4d28_37214cuda3std3__45__cpo6cbeginE - _ZN39_INTERNAL_14b6e15f_4_k_cu_01ed4d28_37214cute1_E)
_ZN39_INTERNAL_14b6e15f_4_k_cu_01ed4d28_37214cute1_E:
	.zero		1
	.type		_ZN39_INTERNAL_14b6e15f_4_k_cu_01ed4d28_37214cuda3std3__45__cpo6cbeginE,@object
	.size		_ZN39_INTERNAL_14b6e15f_4_k_cu_01ed4d28_37214cuda3std3__45__cpo6cbeginE,(_ZN39_INTERNAL_14b6e15f_4_k_cu_01ed4d28_37214cuda3std3__48in_placeE - _ZN39_INTERNAL_14b6e15f_4_k_cu_01ed4d28_37214cuda3std3__45__cpo6cbeginE)
_ZN39_INTERNAL_14b6e15f_4_k_cu_01ed4d28_37214cuda3std3__45__cpo6cbeginE:
	.zero		1
	.type		_ZN39_INTERNAL_14b6e15f_4_k_cu_01ed4d28_37214cuda3std3__48in_placeE,@object
	.size		_ZN39_INTERNAL_14b6e15f_4_k_cu_01ed4d28_37214cuda3std3__48in_placeE,(_ZN39_INTERNAL_14b6e15f_4_k_cu_01ed4d28_37214cuda3std6ranges3__45__cpo9iter_moveE - _ZN39_INTERNAL_14b6e15f_4_k_cu_01ed4d28_37214cuda3std3__48in_placeE)
_ZN39_INTERNAL_14b6e15f_4_k_cu_01ed4d28_37214cuda3std3__48in_placeE:
	.zero		1
	.type		_ZN39_INTERNAL_14b6e15f_4_k_cu_01ed4d28_37214cuda3std6ranges3__45__cpo9iter_moveE,@object
	.size		_ZN39_INTERNAL_14b6e15f_4_k_cu_01ed4d28_37214cuda3std6ranges3__45__cpo9iter_moveE,(_ZN39_INTERNAL_14b6e15f_4_k_cu_01ed4d28_37214cuda3std3__45__cpo5beginE - _ZN39_INTERNAL_14b6e15f_4_k_cu_01ed4d28_37214cuda3std6ranges3__45__cpo9iter_moveE)
_ZN39_INTERNAL_14b6e15f_4_k_cu_01ed4d28_37214cuda3std6ranges3__45__cpo9iter_moveE:
	.zero		1
	.type		_ZN39_INTERNAL_14b6e15f_4_k_cu_01ed4d28_37214cuda3std3__45__cpo5beginE,@object
	.size		_ZN39_INTERNAL_14b6e15f_4_k_cu_01ed4d28_37214cuda3std3__45__cpo5beginE,(_ZN39_INTERNAL_14b6e15f_4_k_cu_01ed4d28_37214cuda3std3__441_GLOBAL__N__14b6e15f_4_k_cu_01ed4d28_37216ignoreE - _ZN39_INTERNAL_14b6e15f_4_k_cu_01ed4d28_37214cuda3std3__45__cpo5beginE)
_ZN39_INTERNAL_14b6e15f_4_k_cu_01ed4d28_37214cuda3std3__45__cpo5beginE:
	.zero		1
	.type		_ZN39_INTERNAL_14b6e15f_4_k_cu_01ed4d28_37214cuda3std3__441_GLOBAL__N__14b6e15f_4_k_cu_01ed4d28_37216ignoreE,@object
	.size		_ZN39_INTERNAL_14b6e15f_4_k_cu_01ed4d28_37214cuda3std3__441_GLOBAL__N__14b6e15f_4_k_cu_01ed4d28_37216ignoreE,(_ZN39_INTERNAL_14b6e15f_4_k_cu_01ed4d28_37214cute7productE - _ZN39_INTERNAL_14b6e15f_4_k_cu_01ed4d28_37214cuda3std3__441_GLOBAL__N__14b6e15f_4_k_cu_01ed4d28_37216ignoreE)
_ZN39_INTERNAL_14b6e15f_4_k_cu_01ed4d28_37214cuda3std3__441_GLOBAL__N__14b6e15f_4_k_cu_01ed4d28_37216ignoreE:
	.zero		1
	.type		_ZN39_INTERNAL_14b6e15f_4_k_cu_01ed4d28_37214cute7productE,@object
	.size		_ZN39_INTERNAL_14b6e15f_4_k_cu_01ed4d28_37214cute7productE,(_ZN39_INTERNAL_14b6e15f_4_k_cu_01ed4d28_37214cuda3std3__45__cpo3endE - _ZN39_INTERNAL_14b6e15f_4_k_cu_01ed4d28_37214cute7productE)
_ZN39_INTERNAL_14b6e15f_4_k_cu_01ed4d28_37214cute7productE:
	.zero		1
	.type		_ZN39_INTERNAL_14b6e15f_4_k_cu_01ed4d28_37214cuda3std3__45__cpo3endE,@object
	.size		_ZN39_INTERNAL_14b6e15f_4_k_cu_01ed4d28_37214cuda3std3__45__cpo3endE,(_ZN39_INTERNAL_14b6e15f_4_k_cu_01ed4d28_37214cuda3std3__419piecewise_constructE - _ZN39_INTERNAL_14b6e15f_4_k_cu_01ed4d28_37214cuda3std3__45__cpo3endE)
_ZN39_INTERNAL_14b6e15f_4_k_cu_01ed4d28_37214cuda3std3__45__cpo3endE:
	.zero		1
	.type		_ZN39_INTERNAL_14b6e15f_4_k_cu_01ed4d28_37214cuda3std3__419piecewise_constructE,@object
	.size		_ZN39_INTERNAL_14b6e15f_4_k_cu_01ed4d28_37214cuda3std3__419piecewise_constructE,(_ZN39_INTERNAL_14b6e15f_4_k_cu_01ed4d28_37214cuda3std3__45__cpo4cendE - _ZN39_INTERNAL_14b6e15f_4_k_cu_01ed4d28_37214cuda3std3__419piecewise_constructE)
_ZN39_INTERNAL_14b6e15f_4_k_cu_01ed4d28_37214cuda3std3__419piecewise_constructE:
	.zero		1
	.type		_ZN39_INTERNAL_14b6e15f_4_k_cu_01ed4d28_37214cuda3std3__45__cpo4cendE,@object
	.size		_ZN39_INTERNAL_14b6e15f_4_k_cu_01ed4d28_37214cuda3std3__45__cpo4cendE,(_ZN39_INTERNAL_14b6e15f_4_k_cu_01ed4d28_37214cuda3std6ranges3__45__cpo4swapE - _ZN39_INTERNAL_14b6e15f_4_k_cu_01ed4d28_37214cuda3std3__45__cpo4cendE)
_ZN39_INTERNAL_14b6e15f_4_k_cu_01ed4d28_37214cuda3std3__45__cpo4cendE:
	.zero		1
	.type		_ZN39_INTERNAL_14b6e15f_4_k_cu_01ed4d28_37214cuda3std6ranges3__45__cpo4swapE,@object
	.size		_ZN39_INTERNAL_14b6e15f_4_k_cu_01ed4d28_37214cuda3std6ranges3__45__cpo4swapE,(.L_15 - _ZN39_INTERNAL_14b6e15f_4_k_cu_01ed4d28_37214cuda3std6ranges3__45__cpo4swapE)
_ZN39_INTERNAL_14b6e15f_4_k_cu_01ed4d28_37214cuda3std6ranges3__45__cpo4swapE:
	.zero		1
.L_15:


//--------------------- .nv.constant0._ZN7cutlass13device_kernelINS_4fmha6kernel36Sm100FmhaFwdKernelTmaWarpspecializedIN4cute5tupleIJiiiNS5_IJNS5_IJiiEEEiEEEEEENS1_10collective38Sm100FmhaFwdMainloopTmaWarpspecializedINS_6half_tEffNS5_IJNS4_1CILi256EEENSC_ILi64EEENSC_ILi32EEEEEENS5_IJiNSC_ILi1EEES7_EEENS5_IJiSH_NS5_IJNS5_IJNSC_ILi0EEEiEEEiEEEEEESM_NS9_10CausalMaskILb1EEENS5_IJNSC_ILi2EEESH_SH_EEENSC_ILb0EEEEENS9_38Sm100FmhaFwdEpilogueTmaWarpspecializedISB_fNS5_IJNSC_ILi128EEESF_SE_EEESI_NS5_IJSH_S7_EEESR_EENS2_23PersistentTileSchedulerENS2_41Sm100FmhaCtxKernelWarpspecializedScheduleEEEEEvNT_6ParamsE --------------------------
	.section	.nv.constant0._ZN7cutlass13device_kernelINS_4fmha6kernel36Sm100FmhaFwdKernelTmaWarpspecializedIN4cute5tupleIJiiiNS5_IJNS5_IJiiEEEiEEEEEENS1_10collective38Sm100FmhaFwdMainloopTmaWarpspecializedINS_6half_tEffNS5_IJNS4_1CILi256EEENSC_ILi64EEENSC_ILi32EEEEEENS5_IJiNSC_ILi1EEES7_EEENS5_IJiSH_NS5_IJNS5_IJNSC_ILi0EEEiEEEiEEEEEESM_NS9_10CausalMaskILb1EEENS5_IJNSC_ILi2EEESH_SH_EEENSC_ILb0EEEEENS9_38Sm100FmhaFwdEpilogueTmaWarpspecializedISB_fNS5_IJNSC_ILi128EEESF_SE_EEESI_NS5_IJSH_S7_EEESR_EENS2_23PersistentTileSchedulerENS2_41Sm100FmhaCtxKernelWarpspecializedScheduleEEEEEvNT_6ParamsE,"a",@progbits
	.sectionflags	@""
	.align	4
.nv.constant0._ZN7cutlass13device_kernelINS_4fmha6kernel36Sm100FmhaFwdKernelTmaWarpspecializedIN4cute5tupleIJiiiNS5_IJNS5_IJiiEEEiEEEEEENS1_10collective38Sm100FmhaFwdMainloopTmaWarpspecializedINS_6half_tEffNS5_IJNS4_1CILi256EEENSC_ILi64EEENSC_ILi32EEEEEENS5_IJiNSC_ILi1EEES7_EEENS5_IJiSH_NS5_IJNS5_IJNSC_ILi0EEEiEEEiEEEEEESM_NS9_10CausalMaskILb1EEENS5_IJNSC_ILi2EEESH_SH_EEENSC_ILb0EEEEENS9_38Sm100FmhaFwdEpilogueTmaWarpspecializedISB_fNS5_IJNSC_ILi128EEESF_SE_EEESI_NS5_IJSH_S7_EEESR_EENS2_23PersistentTileSchedulerENS2_41Sm100FmhaCtxKernelWarpspecializedScheduleEEEEEvNT_6ParamsE:
	.zero		2432


//--------------------- SYMBOLS --------------------------

	.type		.nv.reservedSmem.offset0,@object
	.size		.nv.reservedSmem.offset0,0x4
	.type		.nv.reservedSmem.cap,@object
	.size		.nv.reservedSmem.cap,0x4
	.type		vprintf,@function
	.type		__assertfail,@function
